// auto-generated by cutlass_sweep.gemm — config: {"arch": "sm_100", "cluster_m": 4, "cluster_n": 2, "dtype": "nvfp4", "dtype_b": "nvfp4", "layout": "nt", "stages": 0, "tile_k": 64, "tile_m": 128, "tile_n": 256}
#include "cutlass/cutlass.h"
#include "cutlass/gemm/collective/collective_builder.hpp"
#include "cutlass/gemm/device/gemm_universal_adapter.h"
#include "cutlass/gemm/kernel/gemm_universal.hpp"
#include "cutlass/epilogue/collective/collective_builder.hpp"

using ElemA = cutlass::nv_float4_t<cutlass::float_e2m1_t>;
using ElemB = cutlass::nv_float4_t<cutlass::float_e2m1_t>;
using ElemCD = cutlass::bfloat16_t;
using Acc  = float;
using TileShape    = cute::Shape<cute::_128, cute::_256, cute::_64>;
using ClusterShape = cute::Shape<cute::_4, cute::_2, cute::_1>;

using CollectiveEpilogue = typename cutlass::epilogue::collective::CollectiveBuilder<
    cutlass::arch::Sm100, cutlass::arch::OpClassTensorOp,
    TileShape, ClusterShape,
    cutlass::epilogue::collective::EpilogueTileAuto,
    Acc, Acc,
    ElemCD, cutlass::layout::RowMajor, 128 / cutlass::sizeof_bits<ElemCD>::value,
    ElemCD, cutlass::layout::RowMajor, 128 / cutlass::sizeof_bits<ElemCD>::value,
    cutlass::epilogue::collective::EpilogueScheduleAuto
  >::CollectiveOp;

using CollectiveMainloop = typename cutlass::gemm::collective::CollectiveBuilder<
    cutlass::arch::Sm100, cutlass::arch::OpClassBlockScaledTensorOp,
    ElemA, cutlass::layout::RowMajor, 32,
    ElemB, cutlass::layout::ColumnMajor, 32,
    Acc,
    TileShape, ClusterShape,
    cutlass::gemm::collective::StageCountAutoCarveout<static_cast<int>(sizeof(typename CollectiveEpilogue::SharedStorage))>,
    cutlass::gemm::collective::KernelScheduleAuto
  >::CollectiveOp;

using GemmKernel = cutlass::gemm::kernel::GemmUniversal<
    cute::Shape<int,int,int,int>,
    CollectiveMainloop,
    CollectiveEpilogue
>;
using Gemm = cutlass::gemm::device::GemmUniversalAdapter<GemmKernel>;

// Force the device kernel symbol into the cubin without needing a host main.
auto* _anchor = &cutlass::device_kernel<GemmKernel>;


// ===== COMPILED SASS (sm_100a) =====

	.target	sm_100a

	.elftype	@"ET_EXEC"


//--------------------- .note.nv.tkinfo           --------------------------
	.section	.note.nv.tkinfo,"",@"SHT_NOTE"
	.sectionflags	@"SHF_NOTE_NV_TKINFO"
	.tkinfo
        /*0018*/ 	.word	0x00000002
        /*0030*/ 	.string	""
        /*0030*/ 	.string	"ptxas"
        /*0030*/ 	.string	"Cuda compilation tools, release 13.0, V13.0.88"
        /*0030*/ 	.string	"Build cuda_13.0.r13.0/compiler.36424714_0"
        /*0030*/ 	.string	"-arch sm_100a -m 64 "



//--------------------- .note.nv.cuinfo           --------------------------
	.section	.note.nv.cuinfo,"",@"SHT_NOTE"
	.sectionflags	@"SHF_NOTE_NV_CUINFO"
        /*0018*/ 	.short	0x0002
        /*001a*/ 	.short	0x0064
        /*001c*/ 	.short	0x0082
	.zero		2


//--------------------- .nv.info                  --------------------------
	.section	.nv.info,"",@"SHT_CUDA_INFO"
	.align	4


	//----- nvinfo : EIATTR_REGCOUNT
	.align		4
        /*0000*/ 	.byte	0x04, 0x2f
        /*0002*/ 	.short	(.L_19 - .L_18)
	.align		4
.L_18:
        /*0004*/ 	.word	index@(_ZN7cutlass13device_kernelINS_4gemm6kernel13GemmUniversalIN4cute5tupleIJiiiiEEENS1_10collective13CollectiveMmaINS1_46MainloopSm100TmaUmmaWarpSpecializedBlockScaledILi14ELi2ELi1ENS5_IJNS4_1CILi4EEENSA_ILi2EEENSA_ILi1EEEEEEEENS5_IJNSA_ILi128EEENSA_ILi256EEENSA_ILi64EEEEEENS5_IJNS_12float_e2m1_tENS_13float_ue4m3_tEEEENS5_IJNS5_IJlSD_lEEENS4_6LayoutINS5_IJNS5_IJNS5_IJNSA_ILi32EEESB_EEEiEEENS5_IJNS5_IJNSA_ILi16EEESB_EEEiEEENS5_IJSD_iEEEEEENS5_IJSU_NS5_IJNS5_IJNSA_ILi0EEESD_EEENSA_ILi512EEEEEENS5_IJSX_iEEEEEEEEEEESM_S14_NS4_8TiledMMAINS4_8MMA_AtomIJNS4_17SM100_MMA_MXF4_SSISK_SK_fSL_Li128ELi256ELi16ELNS4_4UMMA5MajorE0ELS19_0ELNS18_7ScaleInE0ELS1A_0EEEEEENSO_INS5_IJSD_SD_SD_EEENS5_IJSX_SX_SX_EEEEENS5_IJNS4_10UnderscoreES1G_S1G_EEEEENS5_IJNS4_23SM90_TMA_LOAD_MULTICASTES1J_EEENS5_IJNS4_14ComposedLayoutINS4_7SwizzleILi1ELi4ELi3EEENS4_18smem_ptr_flag_bitsILi4EEENSO_INS5_IJNSA_ILi8EEESI_EEENS5_IJSI_SD_EEEEEEENSO_INS5_IJNS5_IJNS5_IJSQ_SD_EEEST_EEESD_NS5_IJSD_SD_EEEEEENS5_IJNS5_IJNS5_IJST_SZ_EEESY_EEESX_NS5_IJSB_SZ_EEEEEEEEEEEvNS4_8identityES1K_NS5_IJS1U_NSO_INS5_IJNS5_IJNS5_IJSQ_SC_EEEST_EEESD_S1X_EEENS5_IJS20_SX_NS5_IJSB_NSA_ILi1024EEEEEEEEEEEEEEvS25_EENS_8epilogue10collective18CollectiveEpilogueINS2F_23Sm100TmaWarpSpecializedILi4ELi2ELi32ELb1ELb0EEEJNS5_IJSI_SH_SI_EEENS5_IJNSO_ISI_SD_EENSO_INS5_IJSP_SC_EEENS5_IJSD_SG_EEEEEEEENS_10bfloat16_tESN_S2Q_SN_NS2F_6fusion15FusionCallbacksIS2J_NS2R_17LinearCombinationIS2Q_fS2Q_fLNS_15FloatRoundStyleE2EEES2K_S2P_JEEENS4_5SM1004TMEM4LOAD26SM100_TMEM_LOAD_32dp32b32xENS4_13SM90_TMA_LOADENS1L_INS1M_ILi2ELi4ELi3EEENS1O_ILi16EEENSO_INS5_IJS1Q_SP_EEENS5_IJSP_SD_EEEEEEENS4_39AutoVectorizingCopyWithAssumedAlignmentILi128EEENS4_14SM90_TMA_STOREES37_S39_S39_EEEvvEEEEvNT_6ParamsE)
        /*0008*/ 	.word	0x000000de


	//----- nvinfo : EIATTR_FRAME_SIZE
	.align		4
.L_19:
        /*000c*/ 	.byte	0x04, 0x11
        /*000e*/ 	.short	(.L_21 - .L_20)
	.align		4
.L_20:
        /*0010*/ 	.word	index@($__internal_2_$__cuda_sm10x_tcgen05_guardrail_trap_unallocated_columns_being_dealloced)
        /*0014*/ 	.word	0x00000000


	//----- nvinfo : EIATTR_FRAME_SIZE
	.align		4
.L_21:
        /*0018*/ 	.byte	0x04, 0x11
        /*001a*/ 	.short	(.L_23 - .L_22)
	.align		4
.L_22:
        /*001c*/ 	.word	index@($__internal_1_$__cuda_sm10x_tcgen05_guardrail_trap_phase_invalid_during_alloc)
        /*0020*/ 	.word	0x00000000


	//----- nvinfo : EIATTR_FRAME_SIZE
	.align		4
.L_23:
        /*0024*/ 	.byte	0x04, 0x11
        /*0026*/ 	.short	(.L_25 - .L_24)
	.align		4
.L_24:
        /*0028*/ 	.word	index@($__internal_0_$__cuda_sm10x_tcgen05_guardrail_trap_col_being_dealloced_not_returned_by_alloc)
        /*002c*/ 	.word	0x00000000


	//----- nvinfo : EIATTR_FRAME_SIZE
	.align		4
.L_25:
        /*0030*/ 	.byte	0x04, 0x11
        /*0032*/ 	.short	(.L_27 - .L_26)
	.align		4
.L_26:
        /*0034*/ 	.word	index@(_ZN7cutlass13device_kernelINS_4gemm6kernel13GemmUniversalIN4cute5tupleIJiiiiEEENS1_10collective13CollectiveMmaINS1_46MainloopSm100TmaUmmaWarpSpecializedBlockScaledILi14ELi2ELi1ENS5_IJNS4_1CILi4EEENSA_ILi2EEENSA_ILi1EEEEEEEENS5_IJNSA_ILi128EEENSA_ILi256EEENSA_ILi64EEEEEENS5_IJNS_12float_e2m1_tENS_13float_ue4m3_tEEEENS5_IJNS5_IJlSD_lEEENS4_6LayoutINS5_IJNS5_IJNS5_IJNSA_ILi32EEESB_EEEiEEENS5_IJNS5_IJNSA_ILi16EEESB_EEEiEEENS5_IJSD_iEEEEEENS5_IJSU_NS5_IJNS5_IJNSA_ILi0EEESD_EEENSA_ILi512EEEEEENS5_IJSX_iEEEEEEEEEEESM_S14_NS4_8TiledMMAINS4_8MMA_AtomIJNS4_17SM100_MMA_MXF4_SSISK_SK_fSL_Li128ELi256ELi16ELNS4_4UMMA5MajorE0ELS19_0ELNS18_7ScaleInE0ELS1A_0EEEEEENSO_INS5_IJSD_SD_SD_EEENS5_IJSX_SX_SX_EEEEENS5_IJNS4_10UnderscoreES1G_S1G_EEEEENS5_IJNS4_23SM90_TMA_LOAD_MULTICASTES1J_EEENS5_IJNS4_14ComposedLayoutINS4_7SwizzleILi1ELi4ELi3EEENS4_18smem_ptr_flag_bitsILi4EEENSO_INS5_IJNSA_ILi8EEESI_EEENS5_IJSI_SD_EEEEEEENSO_INS5_IJNS5_IJNS5_IJSQ_SD_EEEST_EEESD_NS5_IJSD_SD_EEEEEENS5_IJNS5_IJNS5_IJST_SZ_EEESY_EEESX_NS5_IJSB_SZ_EEEEEEEEEEEvNS4_8identityES1K_NS5_IJS1U_NSO_INS5_IJNS5_IJNS5_IJSQ_SC_EEEST_EEESD_S1X_EEENS5_IJS20_SX_NS5_IJSB_NSA_ILi1024EEEEEEEEEEEEEEvS25_EENS_8epilogue10collective18CollectiveEpilogueINS2F_23Sm100TmaWarpSpecializedILi4ELi2ELi32ELb1ELb0EEEJNS5_IJSI_SH_SI_EEENS5_IJNSO_ISI_SD_EENSO_INS5_IJSP_SC_EEENS5_IJSD_SG_EEEEEEEENS_10bfloat16_tESN_S2Q_SN_NS2F_6fusion15FusionCallbacksIS2J_NS2R_17LinearCombinationIS2Q_fS2Q_fLNS_15FloatRoundStyleE2EEES2K_S2P_JEEENS4_5SM1004TMEM4LOAD26SM100_TMEM_LOAD_32dp32b32xENS4_13SM90_TMA_LOADENS1L_INS1M_ILi2ELi4ELi3EEENS1O_ILi16EEENSO_INS5_IJS1Q_SP_EEENS5_IJSP_SD_EEEEEEENS4_39AutoVectorizingCopyWithAssumedAlignmentILi128EEENS4_14SM90_TMA_STOREES37_S39_S39_EEEvvEEEEvNT_6ParamsE)
        /*0038*/ 	.word	0x00000000


	//----- nvinfo : EIATTR_MIN_STACK_SIZE
	.align		4
.L_27:
        /*003c*/ 	.byte	0x04, 0x12
        /*003e*/ 	.short	(.L_29 - .L_28)
	.align		4
.L_28:
        /*0040*/ 	.word	index@(_ZN7cutlass13device_kernelINS_4gemm6kernel13GemmUniversalIN4cute5tupleIJiiiiEEENS1_10collective13CollectiveMmaINS1_46MainloopSm100TmaUmmaWarpSpecializedBlockScaledILi14ELi2ELi1ENS5_IJNS4_1CILi4EEENSA_ILi2EEENSA_ILi1EEEEEEEENS5_IJNSA_ILi128EEENSA_ILi256EEENSA_ILi64EEEEEENS5_IJNS_12float_e2m1_tENS_13float_ue4m3_tEEEENS5_IJNS5_IJlSD_lEEENS4_6LayoutINS5_IJNS5_IJNS5_IJNSA_ILi32EEESB_EEEiEEENS5_IJNS5_IJNSA_ILi16EEESB_EEEiEEENS5_IJSD_iEEEEEENS5_IJSU_NS5_IJNS5_IJNSA_ILi0EEESD_EEENSA_ILi512EEEEEENS5_IJSX_iEEEEEEEEEEESM_S14_NS4_8TiledMMAINS4_8MMA_AtomIJNS4_17SM100_MMA_MXF4_SSISK_SK_fSL_Li128ELi256ELi16ELNS4_4UMMA5MajorE0ELS19_0ELNS18_7ScaleInE0ELS1A_0EEEEEENSO_INS5_IJSD_SD_SD_EEENS5_IJSX_SX_SX_EEEEENS5_IJNS4_10UnderscoreES1G_S1G_EEEEENS5_IJNS4_23SM90_TMA_LOAD_MULTICASTES1J_EEENS5_IJNS4_14ComposedLayoutINS4_7SwizzleILi1ELi4ELi3EEENS4_18smem_ptr_flag_bitsILi4EEENSO_INS5_IJNSA_ILi8EEESI_EEENS5_IJSI_SD_EEEEEEENSO_INS5_IJNS5_IJNS5_IJSQ_SD_EEEST_EEESD_NS5_IJSD_SD_EEEEEENS5_IJNS5_IJNS5_IJST_SZ_EEESY_EEESX_NS5_IJSB_SZ_EEEEEEEEEEEvNS4_8identityES1K_NS5_IJS1U_NSO_INS5_IJNS5_IJNS5_IJSQ_SC_EEEST_EEESD_S1X_EEENS5_IJS20_SX_NS5_IJSB_NSA_ILi1024EEEEEEEEEEEEEEvS25_EENS_8epilogue10collective18CollectiveEpilogueINS2F_23Sm100TmaWarpSpecializedILi4ELi2ELi32ELb1ELb0EEEJNS5_IJSI_SH_SI_EEENS5_IJNSO_ISI_SD_EENSO_INS5_IJSP_SC_EEENS5_IJSD_SG_EEEEEEEENS_10bfloat16_tESN_S2Q_SN_NS2F_6fusion15FusionCallbacksIS2J_NS2R_17LinearCombinationIS2Q_fS2Q_fLNS_15FloatRoundStyleE2EEES2K_S2P_JEEENS4_5SM1004TMEM4LOAD26SM100_TMEM_LOAD_32dp32b32xENS4_13SM90_TMA_LOADENS1L_INS1M_ILi2ELi4ELi3EEENS1O_ILi16EEENSO_INS5_IJS1Q_SP_EEENS5_IJSP_SD_EEEEEEENS4_39AutoVectorizingCopyWithAssumedAlignmentILi128EEENS4_14SM90_TMA_STOREES37_S39_S39_EEEvvEEEEvNT_6ParamsE)
        /*0044*/ 	.word	0x00000000
.L_29:


//--------------------- .nv.compat                --------------------------
	.section	.nv.compat,"",@"SHT_CUDA_COMPAT_INFO"
	.align	4
        /*0000*/ 	.byte	0x02, 0x09, 0x01, 0x00, 0x02, 0x02, 0x02, 0x00, 0x02, 0x05, 0x05, 0x00, 0x03, 0x07, 0x01, 0x01
        /*0010*/ 	.byte	0x02, 0x03, 0x01, 0x00, 0x02, 0x06, 0x01, 0x00, 0x04, 0x0b, 0x08, 0x00, 0x09, 0x00, 0x00, 0x00
        /*0020*/ 	.byte	0x00, 0x00, 0x00, 0x00


//--------------------- .nv.info._ZN7cutlass13device_kernelINS_4gemm6kernel13GemmUniversalIN4cute5tupleIJiiiiEEENS1_10collective13CollectiveMmaINS1_46MainloopSm100TmaUmmaWarpSpecializedBlockScaledILi14ELi2ELi1ENS5_IJNS4_1CILi4EEENSA_ILi2EEENSA_ILi1EEEEEEEENS5_IJNSA_ILi128EEENSA_ILi256EEENSA_ILi64EEEEEENS5_IJNS_12float_e2m1_tENS_13float_ue4m3_tEEEENS5_IJNS5_IJlSD_lEEENS4_6LayoutINS5_IJNS5_IJNS5_IJNSA_ILi32EEESB_EEEiEEENS5_IJNS5_IJNSA_ILi16EEESB_EEEiEEENS5_IJSD_iEEEEEENS5_IJSU_NS5_IJNS5_IJNSA_ILi0EEESD_EEENSA_ILi512EEEEEENS5_IJSX_iEEEEEEEEEEESM_S14_NS4_8TiledMMAINS4_8MMA_AtomIJNS4_17SM100_MMA_MXF4_SSISK_SK_fSL_Li128ELi256ELi16ELNS4_4UMMA5MajorE0ELS19_0ELNS18_7ScaleInE0ELS1A_0EEEEEENSO_INS5_IJSD_SD_SD_EEENS5_IJSX_SX_SX_EEEEENS5_IJNS4_10UnderscoreES1G_S1G_EEEEENS5_IJNS4_23SM90_TMA_LOAD_MULTICASTES1J_EEENS5_IJNS4_14ComposedLayoutINS4_7SwizzleILi1ELi4ELi3EEENS4_18smem_ptr_flag_bitsILi4EEENSO_INS5_IJNSA_ILi8EEESI_EEENS5_IJSI_SD_EEEEEEENSO_INS5_IJNS5_IJNS5_IJSQ_SD_EEEST_EEESD_NS5_IJSD_SD_EEEEEENS5_IJNS5_IJNS5_IJST_SZ_EEESY_EEESX_NS5_IJSB_SZ_EEEEEEEEEEEvNS4_8identityES1K_NS5_IJS1U_NSO_INS5_IJNS5_IJNS5_IJSQ_SC_EEEST_EEESD_S1X_EEENS5_IJS20_SX_NS5_IJSB_NSA_ILi1024EEEEEEEEEEEEEEvS25_EENS_8epilogue10collective18CollectiveEpilogueINS2F_23Sm100TmaWarpSpecializedILi4ELi2ELi32ELb1ELb0EEEJNS5_IJSI_SH_SI_EEENS5_IJNSO_ISI_SD_EENSO_INS5_IJSP_SC_EEENS5_IJSD_SG_EEEEEEEENS_10bfloat16_tESN_S2Q_SN_NS2F_6fusion15FusionCallbacksIS2J_NS2R_17LinearCombinationIS2Q_fS2Q_fLNS_15FloatRoundStyleE2EEES2K_S2P_JEEENS4_5SM1004TMEM4LOAD26SM100_TMEM_LOAD_32dp32b32xENS4_13SM90_TMA_LOADENS1L_INS1M_ILi2ELi4ELi3EEENS1O_ILi16EEENSO_INS5_IJS1Q_SP_EEENS5_IJSP_SD_EEEEEEENS4_39AutoVectorizingCopyWithAssumedAlignmentILi128EEENS4_14SM90_TMA_STOREES37_S39_S39_EEEvvEEEEvNT_6ParamsE --------------------------
	.section	.nv.info._ZN7cutlass13device_kernelINS_4gemm6kernel13GemmUniversalIN4cute5tupleIJiiiiEEENS1_10collective13CollectiveMmaINS1_46MainloopSm100TmaUmmaWarpSpecializedBlockScaledILi14ELi2ELi1ENS5_IJNS4_1CILi4EEENSA_ILi2EEENSA_ILi1EEEEEEEENS5_IJNSA_ILi128EEENSA_ILi256EEENSA_ILi64EEEEEENS5_IJNS_12float_e2m1_tENS_13float_ue4m3_tEEEENS5_IJNS5_IJlSD_lEEENS4_6LayoutINS5_IJNS5_IJNS5_IJNSA_ILi32EEESB_EEEiEEENS5_IJNS5_IJNSA_ILi16EEESB_EEEiEEENS5_IJSD_iEEEEEENS5_IJSU_NS5_IJNS5_IJNSA_ILi0EEESD_EEENSA_ILi512EEEEEENS5_IJSX_iEEEEEEEEEEESM_S14_NS4_8TiledMMAINS4_8MMA_AtomIJNS4_17SM100_MMA_MXF4_SSISK_SK_fSL_Li128ELi256ELi16ELNS4_4UMMA5MajorE0ELS19_0ELNS18_7ScaleInE0ELS1A_0EEEEEENSO_INS5_IJSD_SD_SD_EEENS5_IJSX_SX_SX_EEEEENS5_IJNS4_10UnderscoreES1G_S1G_EEEEENS5_IJNS4_23SM90_TMA_LOAD_MULTICASTES1J_EEENS5_IJNS4_14ComposedLayoutINS4_7SwizzleILi1ELi4ELi3EEENS4_18smem_ptr_flag_bitsILi4EEENSO_INS5_IJNSA_ILi8EEESI_EEENS5_IJSI_SD_EEEEEEENSO_INS5_IJNS5_IJNS5_IJSQ_SD_EEEST_EEESD_NS5_IJSD_SD_EEEEEENS5_IJNS5_IJNS5_IJST_SZ_EEESY_EEESX_NS5_IJSB_SZ_EEEEEEEEEEEvNS4_8identityES1K_NS5_IJS1U_NSO_INS5_IJNS5_IJNS5_IJSQ_SC_EEEST_EEESD_S1X_EEENS5_IJS20_SX_NS5_IJSB_NSA_ILi1024EEEEEEEEEEEEEEvS25_EENS_8epilogue10collective18CollectiveEpilogueINS2F_23Sm100TmaWarpSpecializedILi4ELi2ELi32ELb1ELb0EEEJNS5_IJSI_SH_SI_EEENS5_IJNSO_ISI_SD_EENSO_INS5_IJSP_SC_EEENS5_IJSD_SG_EEEEEEEENS_10bfloat16_tESN_S2Q_SN_NS2F_6fusion15FusionCallbacksIS2J_NS2R_17LinearCombinationIS2Q_fS2Q_fLNS_15FloatRoundStyleE2EEES2K_S2P_JEEENS4_5SM1004TMEM4LOAD26SM100_TMEM_LOAD_32dp32b32xENS4_13SM90_TMA_LOADENS1L_INS1M_ILi2ELi4ELi3EEENS1O_ILi16EEENSO_INS5_IJS1Q_SP_EEENS5_IJSP_SD_EEEEEEENS4_39AutoVectorizingCopyWithAssumedAlignmentILi128EEENS4_14SM90_TMA_STOREES37_S39_S39_EEEvvEEEEvNT_6ParamsE,"",@"SHT_CUDA_INFO"
	.sectionflags	@""
	.align	4


	//----- nvinfo : EIATTR_CUDA_API_VERSION
	.align		4
        /*0000*/ 	.byte	0x04, 0x37
        /*0002*/ 	.short	(.L_31 - .L_30)
.L_30:
        /*0004*/ 	.word	0x00000082


	//----- nvinfo : EIATTR_KPARAM_INFO
	.align		4
.L_31:
        /*0008*/ 	.byte	0x04, 0x17
        /*000a*/ 	.short	(.L_33 - .L_32)
.L_32:
        /*000c*/ 	.word	0x00000000
        /*0010*/ 	.short	0x0000
        /*0012*/ 	.short	0x0000
        /*0014*/ 	.byte	0x00, 0xf0, 0x01, 0x30


	//----- nvinfo : EIATTR_AT_ENTRY_FRAGMENTS
	.align		4
.L_33:
        /*0018*/ 	.byte	0x04, 0x4f
        /*001a*/ 	.short	(.L_35 - .L_34)


	//   ....[0]....
.L_34:
        /*001c*/ 	.word	0x00000006


	//----- nvinfo : EIATTR_RESERVED_SMEM_USED
	.align		4
.L_35:
        /*0020*/ 	.byte	0x01, 0x41
	.zero		2


	//----- nvinfo : EIATTR_SPARSE_MMA_MASK
	.align		4
        /*0024*/ 	.byte	0x03, 0x50
        /*0026*/ 	.short	0x0000


	//----- nvinfo : EIATTR_TCGEN05_1CTA_USED
	.align		4
        /*0028*/ 	.byte	0x01, 0x51
	.zero		2


	//----- nvinfo : EIATTR_MAXREG_COUNT
	.align		4
        /*002c*/ 	.byte	0x03, 0x1b
        /*002e*/ 	.short	0x00ff


	//----- nvinfo : EIATTR_NUM_BARRIERS
	.align		4
        /*0030*/ 	.byte	0x02, 0x4c
        /*0032*/ 	.byte	0x07
	.zero		1


	//----- nvinfo : EIATTR_EXTERNS
	.align		4
        /*0034*/ 	.byte	0x04, 0x0f
        /*0036*/ 	.short	(.L_37 - .L_36)


	//   ....[0]....
	.align		4
.L_36:
        /*0038*/ 	.word	index@(__assertfail)


	//----- nvinfo : EIATTR_MERCURY_ISA_VERSION
	.align		4
.L_37:
        /*003c*/ 	.byte	0x03, 0x5f
        /*003e*/ 	.short	0x0101


	//----- nvinfo : EIATTR_INT_WARP_WIDE_INSTR_OFFSETS
	.align		4
        /*0040*/ 	.byte	0x04, 0x31
        /*0042*/ 	.short	(.L_39 - .L_38)


	//   ....[0]....
.L_38:
        /*0044*/ 	.word	0x00000f00


	//   ....[1]....
        /*0048*/ 	.word	0x00000fc0


	//   ....[2]....
        /*004c*/ 	.word	0x00004d90


	//   ....[3]....
        /*0050*/ 	.word	0x00004db0


	//   ....[4]....
        /*0054*/ 	.word	0x00004de0


	//   ....[5]....
        /*0058*/ 	.word	0x00005990


	//   ....[6]....
        /*005c*/ 	.word	0x00005a30


	//   ....[7]....
        /*0060*/ 	.word	0x00005ad0


	//   ....[8]....
        /*0064*/ 	.word	0x00005b50


	//   ....[9]....
        /*0068*/ 	.word	0x00005c10


	//   ....[10]....
        /*006c*/ 	.word	0x00005cb0


	//   ....[11]....
        /*0070*/ 	.word	0x00005d50


	//   ....[12]....
        /*0074*/ 	.word	0x00005e70


	//   ....[13]....
        /*0078*/ 	.word	0x00005e90


	//   ....[14]....
        /*007c*/ 	.word	0x00005f10


	//   ....[15]....
        /*0080*/ 	.word	0x00005fd0


	//   ....[16]....
        /*0084*/ 	.word	0x00006080


	//   ....[17]....
        /*0088*/ 	.word	0x00006100


	//   ....[18]....
        /*008c*/ 	.word	0x00006190


	//   ....[19]....
        /*0090*/ 	.word	0x00006270


	//   ....[20]....
        /*0094*/ 	.word	0x000062e0


	//   ....[21]....
        /*0098*/ 	.word	0x000063a0


	//   ....[22]....
        /*009c*/ 	.word	0x00006440


	//   ....[23]....
        /*00a0*/ 	.word	0x000064d0


	//   ....[24]....
        /*00a4*/ 	.word	0x00006570


	//   ....[25]....
        /*00a8*/ 	.word	0x00006630


	//   ....[26]....
        /*00ac*/ 	.word	0x000066d0


	//   ....[27]....
        /*00b0*/ 	.word	0x00006790


	//   ....[28]....
        /*00b4*/ 	.word	0x00006880


	//----- nvinfo : EIATTR_COOP_GROUP_MASK_REGIDS
	.align		4
.L_39:
        /*00b8*/ 	.byte	0x04, 0x29
        /*00ba*/ 	.short	(.L_41 - .L_40)


	//   ....[0]....
.L_40:
        /*00bc*/ 	.word	0xffffffff


	//   ....[1]....
        /*00c0*/ 	.word	0xffffffff


	//   ....[2]....
        /*00c4*/ 	.word	0xffffffff


	//   ....[3]....
        /*00c8*/ 	.word	0xffffffff


	//   ....[4]....
        /*00cc*/ 	.word	0xffffffff


	//   ....[5]....
        /*00d0*/ 	.word	0xffffffff


	//   ....[6]....
        /*00d4*/ 	.word	0xffffffff


	//   ....[7]....
        /*00d8*/ 	.word	0xffffffff


	//   ....[8]....
        /*00dc*/ 	.word	0xffffffff


	//   ....[9]....
        /*00e0*/ 	.word	0xffffffff


	//   ....[10]....
        /*00e4*/ 	.word	0xffffffff


	//   ....[11]....
        /*00e8*/ 	.word	0xffffffff


	//   ....[12]....
        /*00ec*/ 	.word	0xffffffff


	//   ....[13]....
        /*00f0*/ 	.word	0xffffffff


	//----- nvinfo : EIATTR_COOP_GROUP_INSTR_OFFSETS
	.align		4
.L_41:
        /*00f4*/ 	.byte	0x04, 0x28
        /*00f6*/ 	.short	(.L_43 - .L_42)


	//   ....[0]....
.L_42:
        /*00f8*/ 	.word	0x00000080


	//   ....[1]....
        /*00fc*/ 	.word	0x00000550


	//   ....[2]....
        /*0100*/ 	.word	0x00000870


	//   ....[3]....
        /*0104*/ 	.word	0x00000a10


	//   ....[4]....
        /*0108*/ 	.word	0x00000b10


	//   ....[5]....
        /*010c*/ 	.word	0x00000c80


	//   ....[6]....
        /*0110*/ 	.word	0x00000dc0


	//   ....[7]....
        /*0114*/ 	.word	0x00001030


	//   ....[8]....
        /*0118*/ 	.word	0x000027a0


	//   ....[9]....
        /*011c*/ 	.word	0x00003c30


	//   ....[10]....
        /*0120*/ 	.word	0x00003e40


	//   ....[11]....
        /*0124*/ 	.word	0x00003e70


	//   ....[12]....
        /*0128*/ 	.word	0x00004c70


	//   ....[13]....
        /*012c*/ 	.word	0x00004ea0


	//----- nvinfo : EIATTR_VRC_CTA_INIT_COUNT
	.align		4
.L_43:
        /*0130*/ 	.byte	0x02, 0x4a
        /*0132*/ 	.byte	0x80
	.zero		1


	//----- nvinfo : EIATTR_SYSCALL_OFFSETS
	.align		4
        /*0134*/ 	.byte	0x04, 0x46
        /*0136*/ 	.short	(.L_45 - .L_44)


	//   ....[0]....
.L_44:
        /*0138*/ 	.word	0x00007480


	//   ....[1]....
        /*013c*/ 	.word	0x00007570


	//   ....[2]....
        /*0140*/ 	.word	0x00008140


	//   ....[3]....
        /*0144*/ 	.word	0x000082b0


	//   ....[4]....
        /*0148*/ 	.word	0x00009770


	//   ....[5]....
        /*014c*/ 	.word	0x000098e0


	//   ....[6]....
        /*0150*/ 	.word	0x0000ae00


	//   ....[7]....
        /*0154*/ 	.word	0x0000af70


	//   ....[8]....
        /*0158*/ 	.word	0x0000c420


	//   ....[9]....
        /*015c*/ 	.word	0x0000c590


	//   ....[10]....
        /*0160*/ 	.word	0x0000daa0


	//   ....[11]....
        /*0164*/ 	.word	0x0000dc10


	//   ....[12]....
        /*0168*/ 	.word	0x0000f0e0


	//   ....[13]....
        /*016c*/ 	.word	0x0000f250


	//   ....[14]....
        /*0170*/ 	.word	0x00010750


	//   ....[15]....
        /*0174*/ 	.word	0x000108c0


	//   ....[16]....
        /*0178*/ 	.word	0x00011d20


	//   ....[17]....
        /*017c*/ 	.word	0x00011e90


	//----- nvinfo : EIATTR_MBARRIER_INSTR_OFFSETS
	.align		4
.L_45:
        /*0180*/ 	.byte	0x04, 0x39
        /*0182*/ 	.short	(.L_47 - .L_46)


	//   ....[0]....
.L_46:
        /*0184*/ 	.word	0x00000690
        /*0188*/ 	.word	0x000000ff
        /*018c*/ 	.word	0x00000000
        /*0190*/ 	.short	0x0100
        /*0192*/ 	.byte	0x04
	.zero		1


	//   ....[1]....
        /*0194*/ 	.word	0x000006a0
        /*0198*/ 	.word	0x000000ff
        /*019c*/ 	.word	0x00000070
        /*01a0*/ 	.short	0x0100
        /*01a2*/ 	.byte	0x04
	.zero		1


	//   ....[2]....
        /*01a4*/ 	.word	0x000006b0
        /*01a8*/ 	.word	0x000000ff
        /*01ac*/ 	.word	0x00000008
        /*01b0*/ 	.short	0x0100
        /*01b2*/ 	.byte	0x04
	.zero		1


	//   ....[3]....
        /*01b4*/ 	.word	0x000006c0
        /*01b8*/ 	.word	0x000000ff
        /*01bc*/ 	.word	0x00000078
        /*01c0*/ 	.short	0x0100
        /*01c2*/ 	.byte	0x04
	.zero		1


	//   ....[4]....
        /*01c4*/ 	.word	0x000006d0
        /*01c8*/ 	.word	0x000000ff
        /*01cc*/ 	.word	0x00000010
        /*01d0*/ 	.short	0x0100
        /*01d2*/ 	.byte	0x04
	.zero		1


	//   ....[5]....
        /*01d4*/ 	.word	0x000006e0
        /*01d8*/ 	.word	0x000000ff
        /*01dc*/ 	.word	0x00000080
        /*01e0*/ 	.short	0x0100
        /*01e2*/ 	.byte	0x04
	.zero		1


	//   ....[6]....
        /*01e4*/ 	.word	0x000006f0
        /*01e8*/ 	.word	0x000000ff
        /*01ec*/ 	.word	0x00000018
        /*01f0*/ 	.short	0x0100
        /*01f2*/ 	.byte	0x04
	.zero		1


	//   ....[7]....
        /*01f4*/ 	.word	0x00000700
        /*01f8*/ 	.word	0x000000ff
        /*01fc*/ 	.word	0x00000088
        /*0200*/ 	.short	0x0100
        /*0202*/ 	.byte	0x04
	.zero		1


	//   ....[8]....
        /*0204*/ 	.word	0x00000710
        /*0208*/ 	.word	0x000000ff
        /*020c*/ 	.word	0x00000020
        /*0210*/ 	.short	0x0100
        /*0212*/ 	.byte	0x04
	.zero		1


	//   ....[9]....
        /*0214*/ 	.word	0x00000720
        /*0218*/ 	.word	0x000000ff
        /*021c*/ 	.word	0x00000090
        /*0220*/ 	.short	0x0100
        /*0222*/ 	.byte	0x04
	.zero		1


	//   ....[10]....
        /*0224*/ 	.word	0x00000730
        /*0228*/ 	.word	0x000000ff
        /*022c*/ 	.word	0x00000028
        /*0230*/ 	.short	0x0100
        /*0232*/ 	.byte	0x04
	.zero		1


	//   ....[11]....
        /*0234*/ 	.word	0x00000740
        /*0238*/ 	.word	0x000000ff
        /*023c*/ 	.word	0x00000098
        /*0240*/ 	.short	0x0100
        /*0242*/ 	.byte	0x04
	.zero		1


	//   ....[12]....
        /*0244*/ 	.word	0x00000750
        /*0248*/ 	.word	0x000000ff
        /*024c*/ 	.word	0x00000030
        /*0250*/ 	.short	0x0100
        /*0252*/ 	.byte	0x04
	.zero		1


	//   ....[13]....
        /*0254*/ 	.word	0x00000760
        /*0258*/ 	.word	0x000000ff
        /*025c*/ 	.word	0x000000a0
        /*0260*/ 	.short	0x0100
        /*0262*/ 	.byte	0x04
	.zero		1


	//   ....[14]....
        /*0264*/ 	.word	0x00000770
        /*0268*/ 	.word	0x000000ff
        /*026c*/ 	.word	0x00000038
        /*0270*/ 	.short	0x0100
        /*0272*/ 	.byte	0x04
	.zero		1


	//   ....[15]....
        /*0274*/ 	.word	0x00000780
        /*0278*/ 	.word	0x000000ff
        /*027c*/ 	.word	0x000000a8
        /*0280*/ 	.short	0x0100
        /*0282*/ 	.byte	0x04
	.zero		1


	//   ....[16]....
        /*0284*/ 	.word	0x00000790
        /*0288*/ 	.word	0x000000ff
        /*028c*/ 	.word	0x00000040
        /*0290*/ 	.short	0x0100
        /*0292*/ 	.byte	0x04
	.zero		1


	//   ....[17]....
        /*0294*/ 	.word	0x000007a0
        /*0298*/ 	.word	0x000000ff
        /*029c*/ 	.word	0x000000b0
        /*02a0*/ 	.short	0x0100
        /*02a2*/ 	.byte	0x04
	.zero		1


	//   ....[18]....
        /*02a4*/ 	.word	0x000007b0
        /*02a8*/ 	.word	0x000000ff
        /*02ac*/ 	.word	0x00000048
        /*02b0*/ 	.short	0x0100
        /*02b2*/ 	.byte	0x04
	.zero		1


	//   ....[19]....
        /*02b4*/ 	.word	0x000007c0
        /*02b8*/ 	.word	0x000000ff
        /*02bc*/ 	.word	0x000000b8
        /*02c0*/ 	.short	0x0100
        /*02c2*/ 	.byte	0x04
	.zero		1


	//   ....[20]....
        /*02c4*/ 	.word	0x000007d0
        /*02c8*/ 	.word	0x000000ff
        /*02cc*/ 	.word	0x00000050
        /*02d0*/ 	.short	0x0100
        /*02d2*/ 	.byte	0x04
	.zero		1


	//   ....[21]....
        /*02d4*/ 	.word	0x000007e0
        /*02d8*/ 	.word	0x000000ff
        /*02dc*/ 	.word	0x000000c0
        /*02e0*/ 	.short	0x0100
        /*02e2*/ 	.byte	0x04
	.zero		1


	//   ....[22]....
        /*02e4*/ 	.word	0x000007f0
        /*02e8*/ 	.word	0x000000ff
        /*02ec*/ 	.word	0x00000058
        /*02f0*/ 	.short	0x0100
        /*02f2*/ 	.byte	0x04
	.zero		1


	//   ....[23]....
        /*02f4*/ 	.word	0x00000800
        /*02f8*/ 	.word	0x000000ff
        /*02fc*/ 	.word	0x000000c8
        /*0300*/ 	.short	0x0100
        /*0302*/ 	.byte	0x04
	.zero		1


	//   ....[24]....
        /*0304*/ 	.word	0x00000810
        /*0308*/ 	.word	0x000000ff
        /*030c*/ 	.word	0x00000060
        /*0310*/ 	.short	0x0100
        /*0312*/ 	.byte	0x04
	.zero		1


	//   ....[25]....
        /*0314*/ 	.word	0x00000820
        /*0318*/ 	.word	0x000000ff
        /*031c*/ 	.word	0x000000d0
        /*0320*/ 	.short	0x0100
        /*0322*/ 	.byte	0x04
	.zero		1


	//   ....[26]....
        /*0324*/ 	.word	0x00000830
        /*0328*/ 	.word	0x000000ff
        /*032c*/ 	.word	0x00000068
        /*0330*/ 	.short	0x0100
        /*0332*/ 	.byte	0x04
	.zero		1


	//   ....[27]....
        /*0334*/ 	.word	0x00000840
        /*0338*/ 	.word	0x000000ff
        /*033c*/ 	.word	0x000000d8
        /*0340*/ 	.short	0x0100
        /*0342*/ 	.byte	0x04
	.zero		1


	//   ....[28]....
        /*0344*/ 	.word	0x00000980
        /*0348*/ 	.word	0x000000ff
        /*034c*/ 	.word	0x000000e0
        /*0350*/ 	.short	0x0100
        /*0352*/ 	.byte	0x04
	.zero		1


	//   ....[29]....
        /*0354*/ 	.word	0x00000990
        /*0358*/ 	.word	0x000000ff
        /*035c*/ 	.word	0x00000100
        /*0360*/ 	.short	0x0100
        /*0362*/ 	.byte	0x04
	.zero		1


	//   ....[30]....
        /*0364*/ 	.word	0x000009a0
        /*0368*/ 	.word	0x000000ff
        /*036c*/ 	.word	0x000000e8
        /*0370*/ 	.short	0x0100
        /*0372*/ 	.byte	0x04
	.zero		1


	//   ....[31]....
        /*0374*/ 	.word	0x000009b0
        /*0378*/ 	.word	0x000000ff
        /*037c*/ 	.word	0x00000108
        /*0380*/ 	.short	0x0100
        /*0382*/ 	.byte	0x04
	.zero		1


	//   ....[32]....
        /*0384*/ 	.word	0x000009c0
        /*0388*/ 	.word	0x000000ff
        /*038c*/ 	.word	0x000000f0
        /*0390*/ 	.short	0x0100
        /*0392*/ 	.byte	0x04
	.zero		1


	//   ....[33]....
        /*0394*/ 	.word	0x000009d0
        /*0398*/ 	.word	0x000000ff
        /*039c*/ 	.word	0x00000110
        /*03a0*/ 	.short	0x0100
        /*03a2*/ 	.byte	0x04
	.zero		1


	//   ....[34]....
        /*03a4*/ 	.word	0x000009e0
        /*03a8*/ 	.word	0x000000ff
        /*03ac*/ 	.word	0x000000f8
        /*03b0*/ 	.short	0x0100
        /*03b2*/ 	.byte	0x04
	.zero		1


	//   ....[35]....
        /*03b4*/ 	.word	0x000009f0
        /*03b8*/ 	.word	0x000000ff
        /*03bc*/ 	.word	0x00000118
        /*03c0*/ 	.short	0x0100
        /*03c2*/ 	.byte	0x04
	.zero		1


	//   ....[36]....
        /*03c4*/ 	.word	0x00000ae0
        /*03c8*/ 	.word	0x000000ff
        /*03cc*/ 	.word	0x00000120
        /*03d0*/ 	.short	0x0100
        /*03d2*/ 	.byte	0x06
	.zero		1


	//   ....[37]....
        /*03d4*/ 	.word	0x00000af0
        /*03d8*/ 	.word	0x000000ff
        /*03dc*/ 	.word	0x00000128
        /*03e0*/ 	.short	0x0100
        /*03e2*/ 	.byte	0x06
	.zero		1


	//   ....[38]....
        /*03e4*/ 	.word	0x00000c30
        /*03e8*/ 	.word	0x000000ff
        /*03ec*/ 	.word	0x00000130
        /*03f0*/ 	.short	0x0100
        /*03f2*/ 	.byte	0x06
	.zero		1


	//   ....[39]....
        /*03f4*/ 	.word	0x00000c40
        /*03f8*/ 	.word	0x000000ff
        /*03fc*/ 	.word	0x00000140
        /*0400*/ 	.short	0x0100
        /*0402*/ 	.byte	0x06
	.zero		1


	//   ....[40]....
        /*0404*/ 	.word	0x00000c50
        /*0408*/ 	.word	0x000000ff
        /*040c*/ 	.word	0x00000138
        /*0410*/ 	.short	0x0100
        /*0412*/ 	.byte	0x06
	.zero		1


	//   ....[41]....
        /*0414*/ 	.word	0x00000c60
        /*0418*/ 	.word	0x000000ff
        /*041c*/ 	.word	0x00000148
        /*0420*/ 	.short	0x0100
        /*0422*/ 	.byte	0x06
	.zero		1


	//   ....[42]....
        /*0424*/ 	.word	0x00000d90
        /*0428*/ 	.word	0x000000ff
        /*042c*/ 	.word	0x00000150
        /*0430*/ 	.short	0x0100
        /*0432*/ 	.byte	0x04
	.zero		1


	//   ....[43]....
        /*0434*/ 	.word	0x00000da0
        /*0438*/ 	.word	0x000000ff
        /*043c*/ 	.word	0x00000158
        /*0440*/ 	.short	0x0100
        /*0442*/ 	.byte	0x04
	.zero		1


	//   ....[44]....
        /*0444*/ 	.word	0x00000ea0
        /*0448*/ 	.word	0x000000ff
        /*044c*/ 	.word	0x00000160
        /*0450*/ 	.short	0x0100
        /*0452*/ 	.byte	0x04
	.zero		1


	//   ....[45]....
        /*0454*/ 	.word	0x00000eb0
        /*0458*/ 	.word	0x000000ff
        /*045c*/ 	.word	0x00000170
        /*0460*/ 	.short	0x0100
        /*0462*/ 	.byte	0x04
	.zero		1


	//   ....[46]....
        /*0464*/ 	.word	0x00000ec0
        /*0468*/ 	.word	0x000000ff
        /*046c*/ 	.word	0x00000168
        /*0470*/ 	.short	0x0100
        /*0472*/ 	.byte	0x04
	.zero		1


	//   ....[47]....
        /*0474*/ 	.word	0x00000ed0
        /*0478*/ 	.word	0x000000ff
        /*047c*/ 	.word	0x00000178
        /*0480*/ 	.short	0x0100
        /*0482*/ 	.byte	0x04
	.zero		1


	//   ....[48]....
        /*0484*/ 	.word	0x00000fe0
        /*0488*/ 	.word	0x000000ff
        /*048c*/ 	.word	0x00000180
        /*0490*/ 	.short	0x0100
        /*0492*/ 	.byte	0x06
	.zero		1


	//   ....[49]....
        /*0494*/ 	.word	0x00001da0
        /*0498*/ 	.word	0x00000000
        /*049c*/ 	.word	0x00000170
        /*04a0*/ 	.short	0x010a
        /*04a2*/ 	.byte	0xff
	.zero		1


	//   ....[50]....
        /*04a4*/ 	.word	0x00001dc0
        /*04a8*/ 	.word	0x00000000
        /*04ac*/ 	.word	0x00000160
        /*04b0*/ 	.short	0x0101
        /*04b2*/ 	.byte	0xff
	.zero		1


	//   ....[51]....
        /*04b4*/ 	.word	0x00001e80
        /*04b8*/ 	.word	0x000000ff
        /*04bc*/ 	.word	0x00000070
        /*04c0*/ 	.short	0x010a
        /*04c2*/ 	.byte	0x04
	.zero		1


	//   ....[52]....
        /*04c4*/ 	.word	0x00001f20
        /*04c8*/ 	.word	0x000000ff
        /*04cc*/ 	.word	0x00000070
        /*04d0*/ 	.short	0x010a
        /*04d2*/ 	.byte	0x29
	.zero		1


	//   ....[53]....
        /*04d4*/ 	.word	0x00002060
        /*04d8*/ 	.word	0x000000ff
        /*04dc*/ 	.word	0x00000070
        /*04e0*/ 	.short	0x010a
        /*04e2*/ 	.byte	0x05
	.zero		1


	//   ....[54]....
        /*04e4*/ 	.word	0x00002320
        /*04e8*/ 	.word	0x000000ff
        /*04ec*/ 	.word	0x00000128
        /*04f0*/ 	.short	0x0101
        /*04f2*/ 	.byte	0x06
	.zero		1


	//   ....[55]....
        /*04f4*/ 	.word	0x00002340
        /*04f8*/ 	.word	0x000000ff
        /*04fc*/ 	.word	0x00000070
        /*0500*/ 	.short	0x010a
        /*0502*/ 	.byte	0x04
	.zero		1


	//   ....[56]....
        /*0504*/ 	.word	0x000023c0
        /*0508*/ 	.word	0x000000ff
        /*050c*/ 	.word	0x00000070
        /*0510*/ 	.short	0x010a
        /*0512*/ 	.byte	0x29
	.zero		1


	//   ....[57]....
        /*0514*/ 	.word	0x00002500
        /*0518*/ 	.word	0x000000ff
        /*051c*/ 	.word	0x00000070
        /*0520*/ 	.short	0x010a
        /*0522*/ 	.byte	0x05
	.zero		1


	//   ....[58]....
        /*0524*/ 	.word	0x000027d0
        /*0528*/ 	.word	0x00000003
        /*052c*/ 	.word	0x00000130
        /*0530*/ 	.short	0x010a
        /*0532*/ 	.byte	0xff
	.zero		1


	//   ....[59]....
        /*0534*/ 	.word	0x00002920
        /*0538*/ 	.word	0x00000000
        /*053c*/ 	.word	0x00000000
        /*0540*/ 	.short	0x0101
        /*0542*/ 	.byte	0xff
	.zero		1


	//   ....[60]....
        /*0544*/ 	.word	0x00002ee0
        /*0548*/ 	.word	0x000000ff
        /*054c*/ 	.word	0x00000000
        /*0550*/ 	.short	0x010a
        /*0552*/ 	.byte	0x04
	.zero		1


	//   ....[61]....
        /*0554*/ 	.word	0x00002f70
        /*0558*/ 	.word	0x000000ff
        /*055c*/ 	.word	0x00000000
        /*0560*/ 	.short	0x010a
        /*0562*/ 	.byte	0x05
	.zero		1


	//   ....[62]....
        /*0564*/ 	.word	0x00003000
        /*0568*/ 	.word	0x000000ff
        /*056c*/ 	.word	0x00000000
        /*0570*/ 	.short	0x010a
        /*0572*/ 	.byte	0x05
	.zero		1


	//   ....[63]....
        /*0574*/ 	.word	0x00003090
        /*0578*/ 	.word	0x000000ff
        /*057c*/ 	.word	0x00000000
        /*0580*/ 	.short	0x010a
        /*0582*/ 	.byte	0x05
	.zero		1


	//   ....[64]....
        /*0584*/ 	.word	0x00003120
        /*0588*/ 	.word	0x000000ff
        /*058c*/ 	.word	0x00000000
        /*0590*/ 	.short	0x010a
        /*0592*/ 	.byte	0x05
	.zero		1


	//   ....[65]....
        /*0594*/ 	.word	0x000031b0
        /*0598*/ 	.word	0x000000ff
        /*059c*/ 	.word	0x00000000
        /*05a0*/ 	.short	0x010a
        /*05a2*/ 	.byte	0x05
	.zero		1


	//   ....[66]....
        /*05a4*/ 	.word	0x00003240
        /*05a8*/ 	.word	0x000000ff
        /*05ac*/ 	.word	0x00000000
        /*05b0*/ 	.short	0x010a
        /*05b2*/ 	.byte	0x05
	.zero		1


	//   ....[67]....
        /*05b4*/ 	.word	0x000032d0
        /*05b8*/ 	.word	0x000000ff
        /*05bc*/ 	.word	0x00000000
        /*05c0*/ 	.short	0x010a
        /*05c2*/ 	.byte	0x05
	.zero		1


	//   ....[68]....
        /*05c4*/ 	.word	0x00003360
        /*05c8*/ 	.word	0x000000ff
        /*05cc*/ 	.word	0x00000000
        /*05d0*/ 	.short	0x010a
        /*05d2*/ 	.byte	0x05
	.zero		1


	//   ....[69]....
        /*05d4*/ 	.word	0x000033f0
        /*05d8*/ 	.word	0x000000ff
        /*05dc*/ 	.word	0x00000000
        /*05e0*/ 	.short	0x010a
        /*05e2*/ 	.byte	0x05
	.zero		1


	//   ....[70]....
        /*05e4*/ 	.word	0x00003480
        /*05e8*/ 	.word	0x000000ff
        /*05ec*/ 	.word	0x00000000
        /*05f0*/ 	.short	0x010a
        /*05f2*/ 	.byte	0x05
	.zero		1


	//   ....[71]....
        /*05f4*/ 	.word	0x00003510
        /*05f8*/ 	.word	0x000000ff
        /*05fc*/ 	.word	0x00000000
        /*0600*/ 	.short	0x010a
        /*0602*/ 	.byte	0x05
	.zero		1


	//   ....[72]....
        /*0604*/ 	.word	0x000035a0
        /*0608*/ 	.word	0x000000ff
        /*060c*/ 	.word	0x00000000
        /*0610*/ 	.short	0x010a
        /*0612*/ 	.byte	0x05
	.zero		1


	//   ....[73]....
        /*0614*/ 	.word	0x00003640
        /*0618*/ 	.word	0x00000000
        /*061c*/ 	.word	0x00000000
        /*0620*/ 	.short	0x010a
        /*0622*/ 	.byte	0xff
	.zero		1


	//   ....[74]....
        /*0624*/ 	.word	0x00003780
        /*0628*/ 	.word	0x00000000
        /*062c*/ 	.word	0x00000160
        /*0630*/ 	.short	0x010a
        /*0632*/ 	.byte	0xff
	.zero		1


	//   ....[75]....
        /*0634*/ 	.word	0x000037e0
        /*0638*/ 	.word	0x00000004
        /*063c*/ 	.word	0x00000000
        /*0640*/ 	.short	0x0101
        /*0642*/ 	.byte	0xff
	.zero		1


	//   ....[76]....
        /*0644*/ 	.word	0x00003800
        /*0648*/ 	.word	0x000000ff
        /*064c*/ 	.word	0x00000140
        /*0650*/ 	.short	0x010a
        /*0652*/ 	.byte	0x04
	.zero		1


	//   ....[77]....
        /*0654*/ 	.word	0x00003920
        /*0658*/ 	.word	0x00000000
        /*065c*/ 	.word	0x00000130
        /*0660*/ 	.short	0x010a
        /*0662*/ 	.byte	0xff
	.zero		1


	//   ....[78]....
        /*0664*/ 	.word	0x00003a30
        /*0668*/ 	.word	0x00000000
        /*066c*/ 	.word	0x00000000
        /*0670*/ 	.short	0x0101
        /*0672*/ 	.byte	0xff
	.zero		1


	//   ....[79]....
        /*0674*/ 	.word	0x00003ac0
        /*0678*/ 	.word	0x000000ff
        /*067c*/ 	.word	0x00000140
        /*0680*/ 	.short	0x0106
        /*0682*/ 	.byte	0x04
	.zero		1


	//   ....[80]....
        /*0684*/ 	.word	0x00003ae0
        /*0688*/ 	.word	0x000000ff
        /*068c*/ 	.word	0x00000140
        /*0690*/ 	.short	0x010a
        /*0692*/ 	.byte	0x04
	.zero		1


	//   ....[81]....
        /*0694*/ 	.word	0x00003b70
        /*0698*/ 	.word	0x000000ff
        /*069c*/ 	.word	0x00000140
        /*06a0*/ 	.short	0x0106
        /*06a2*/ 	.byte	0x07
	.zero		1


	//   ....[82]....
        /*06a4*/ 	.word	0x00003bb0
        /*06a8*/ 	.word	0x00000000
        /*06ac*/ 	.word	0x00000140
        /*06b0*/ 	.short	0x010a
        /*06b2*/ 	.byte	0xff
	.zero		1


	//   ....[83]....
        /*06b4*/ 	.word	0x00004140
        /*06b8*/ 	.word	0x00000009
        /*06bc*/ 	.word	0x00000130
        /*06c0*/ 	.short	0x010a
        /*06c2*/ 	.byte	0xff
	.zero		1


	//   ....[84]....
        /*06c4*/ 	.word	0x00004250
        /*06c8*/ 	.word	0x00000009
        /*06cc*/ 	.word	0x00000000
        /*06d0*/ 	.short	0x0101
        /*06d2*/ 	.byte	0xff
	.zero		1


	//   ....[85]....
        /*06d4*/ 	.word	0x000042c0
        /*06d8*/ 	.word	0x00000004
        /*06dc*/ 	.word	0x00000000
        /*06e0*/ 	.short	0x010a
        /*06e2*/ 	.byte	0xff
	.zero		1


	//   ....[86]....
        /*06e4*/ 	.word	0x000042e0
        /*06e8*/ 	.word	0x00000004
        /*06ec*/ 	.word	0x00000000
        /*06f0*/ 	.short	0x010a
        /*06f2*/ 	.byte	0xff
	.zero		1


	//   ....[87]....
        /*06f4*/ 	.word	0x000044f0
        /*06f8*/ 	.word	0x00000007
        /*06fc*/ 	.word	0x00000000
        /*0700*/ 	.short	0x010a
        /*0702*/ 	.byte	0xff
	.zero		1


	//   ....[88]....
        /*0704*/ 	.word	0x00004530
        /*0708*/ 	.word	0x00000008
        /*070c*/ 	.word	0x00000158
        /*0710*/ 	.short	0x010a
        /*0712*/ 	.byte	0xff
	.zero		1


	//   ....[89]....
        /*0714*/ 	.word	0x000047a0
        /*0718*/ 	.word	0x00000004
        /*071c*/ 	.word	0x00000000
        /*0720*/ 	.short	0x010a
        /*0722*/ 	.byte	0xff
	.zero		1


	//   ....[90]....
        /*0724*/ 	.word	0x00004840
        /*0728*/ 	.word	0x00000005
        /*072c*/ 	.word	0x00000000
        /*0730*/ 	.short	0x010a
        /*0732*/ 	.byte	0xff
	.zero		1


	//   ....[91]....
        /*0734*/ 	.word	0x00004c50
        /*0738*/ 	.word	0x00000008
        /*073c*/ 	.word	0x00000180
        /*0740*/ 	.short	0x010a
        /*0742*/ 	.byte	0xff
	.zero		1


	//   ....[92]....
        /*0744*/ 	.word	0x00005160
        /*0748*/ 	.word	0x0000000c
        /*074c*/ 	.word	0x00000130
        /*0750*/ 	.short	0x010a
        /*0752*/ 	.byte	0xff
	.zero		1


	//   ....[93]....
        /*0754*/ 	.word	0x000052d0
        /*0758*/ 	.word	0x00000000
        /*075c*/ 	.word	0x00000000
        /*0760*/ 	.short	0x0101
        /*0762*/ 	.byte	0xff
	.zero		1


	//   ....[94]....
        /*0764*/ 	.word	0x00005760
        /*0768*/ 	.word	0x000000ff
        /*076c*/ 	.word	0x00000128
        /*0770*/ 	.short	0x010a
        /*0772*/ 	.byte	0x15
	.zero		1


	//   ....[95]....
        /*0774*/ 	.word	0x000058e0
        /*0778*/ 	.word	0x000000ff
        /*077c*/ 	.word	0x00000100
        /*0780*/ 	.short	0x010a
        /*0782*/ 	.byte	0x15
	.zero		1


	//   ....[96]....
        /*0784*/ 	.word	0x00005af0
        /*0788*/ 	.word	0x000000ff
        /*078c*/ 	.word	0x000000e0
        /*0790*/ 	.short	0x010b
        /*0792*/ 	.byte	0x15
	.zero		1


	//   ....[97]....
        /*0794*/ 	.word	0x00005b00
        /*0798*/ 	.word	0x000000ff
        /*079c*/ 	.word	0x00000000
        /*07a0*/ 	.short	0x0101
        /*07a2*/ 	.byte	0x2e
	.zero		1


	//   ....[98]....
        /*07a4*/ 	.word	0x00005b20
        /*07a8*/ 	.word	0x000000ff
        /*07ac*/ 	.word	0x00000108
        /*07b0*/ 	.short	0x010a
        /*07b2*/ 	.byte	0x15
	.zero		1


	//   ....[99]....
        /*07b4*/ 	.word	0x00005cd0
        /*07b8*/ 	.word	0x000000ff
        /*07bc*/ 	.word	0x000000e8
        /*07c0*/ 	.short	0x010b
        /*07c2*/ 	.byte	0x15
	.zero		1


	//   ....[100]....
        /*07c4*/ 	.word	0x00005ce0
        /*07c8*/ 	.word	0x000000ff
        /*07cc*/ 	.word	0x00000000
        /*07d0*/ 	.short	0x0101
        /*07d2*/ 	.byte	0x2d
	.zero		1


	//   ....[101]....
        /*07d4*/ 	.word	0x00005d00
        /*07d8*/ 	.word	0x000000ff
        /*07dc*/ 	.word	0x00000110
        /*07e0*/ 	.short	0x010a
        /*07e2*/ 	.byte	0x15
	.zero		1


	//   ....[102]....
        /*07e4*/ 	.word	0x00005eb0
        /*07e8*/ 	.word	0x000000ff
        /*07ec*/ 	.word	0x000000f0
        /*07f0*/ 	.short	0x010b
        /*07f2*/ 	.byte	0x15
	.zero		1


	//   ....[103]....
        /*07f4*/ 	.word	0x00005ec0
        /*07f8*/ 	.word	0x000000ff
        /*07fc*/ 	.word	0x00000000
        /*0800*/ 	.short	0x0101
        /*0802*/ 	.byte	0x26
	.zero		1


	//   ....[104]....
        /*0804*/ 	.word	0x00005ee0
        /*0808*/ 	.word	0x000000ff
        /*080c*/ 	.word	0x00000118
        /*0810*/ 	.short	0x010a
        /*0812*/ 	.byte	0x15
	.zero		1


	//   ....[105]....
        /*0814*/ 	.word	0x000060a0
        /*0818*/ 	.word	0x000000ff
        /*081c*/ 	.word	0x000000f8
        /*0820*/ 	.short	0x010b
        /*0822*/ 	.byte	0x15
	.zero		1


	//   ....[106]....
        /*0824*/ 	.word	0x000060b0
        /*0828*/ 	.word	0x000000ff
        /*082c*/ 	.word	0x00000000
        /*0830*/ 	.short	0x0101
        /*0832*/ 	.byte	0x25
	.zero		1


	//   ....[107]....
        /*0834*/ 	.word	0x000060c0
        /*0838*/ 	.word	0x000000ff
        /*083c*/ 	.word	0x00000100
        /*0840*/ 	.short	0x010a
        /*0842*/ 	.byte	0x15
	.zero		1


	//   ....[108]....
        /*0844*/ 	.word	0x00006290
        /*0848*/ 	.word	0x000000ff
        /*084c*/ 	.word	0x000000e0
        /*0850*/ 	.short	0x010b
        /*0852*/ 	.byte	0x15
	.zero		1


	//   ....[109]....
        /*0854*/ 	.word	0x000062a0
        /*0858*/ 	.word	0x000000ff
        /*085c*/ 	.word	0x00000000
        /*0860*/ 	.short	0x0101
        /*0862*/ 	.byte	0x2e
	.zero		1


	//   ....[110]....
        /*0864*/ 	.word	0x000062b0
        /*0868*/ 	.word	0x000000ff
        /*086c*/ 	.word	0x00000108
        /*0870*/ 	.short	0x010a
        /*0872*/ 	.byte	0x15
	.zero		1


	//   ....[111]....
        /*0874*/ 	.word	0x00006460
        /*0878*/ 	.word	0x000000ff
        /*087c*/ 	.word	0x000000e8
        /*0880*/ 	.short	0x010b
        /*0882*/ 	.byte	0x15
	.zero		1


	//   ....[112]....
        /*0884*/ 	.word	0x00006490
        /*0888*/ 	.word	0x000000ff
        /*088c*/ 	.word	0x00000000
        /*0890*/ 	.short	0x0101
        /*0892*/ 	.byte	0x2d
	.zero		1


	//   ....[113]....
        /*0894*/ 	.word	0x000064a0
        /*0898*/ 	.word	0x000000ff
        /*089c*/ 	.word	0x00000110
        /*08a0*/ 	.short	0x010a
        /*08a2*/ 	.byte	0x15
	.zero		1


	//   ....[114]....
        /*08a4*/ 	.word	0x00006650
        /*08a8*/ 	.word	0x000000ff
        /*08ac*/ 	.word	0x000000f0
        /*08b0*/ 	.short	0x010b
        /*08b2*/ 	.byte	0x15
	.zero		1


	//   ....[115]....
        /*08b4*/ 	.word	0x00006660
        /*08b8*/ 	.word	0x000000ff
        /*08bc*/ 	.word	0x00000000
        /*08c0*/ 	.short	0x0101
        /*08c2*/ 	.byte	0x26
	.zero		1


	//   ....[116]....
        /*08c4*/ 	.word	0x00006670
        /*08c8*/ 	.word	0x000000ff
        /*08cc*/ 	.word	0x00000118
        /*08d0*/ 	.short	0x010a
        /*08d2*/ 	.byte	0x15
	.zero		1


	//   ....[117]....
        /*08d4*/ 	.word	0x000068a0
        /*08d8*/ 	.word	0x000000ff
        /*08dc*/ 	.word	0x000000f8
        /*08e0*/ 	.short	0x010b
        /*08e2*/ 	.byte	0x15
	.zero		1


	//   ....[118]....
        /*08e4*/ 	.word	0x000068b0
        /*08e8*/ 	.word	0x000000ff
        /*08ec*/ 	.word	0x00000000
        /*08f0*/ 	.short	0x0101
        /*08f2*/ 	.byte	0x25
	.zero		1


	//   ....[119]....
        /*08f4*/ 	.word	0x000068f0
        /*08f8*/ 	.word	0x000000ff
        /*08fc*/ 	.word	0x00000100
        /*0900*/ 	.short	0x010a
        /*0902*/ 	.byte	0x15
	.zero		1


	//   ....[120]....
        /*0904*/ 	.word	0x00006910
        /*0908*/ 	.word	0x000000ff
        /*090c*/ 	.word	0x00000108
        /*0910*/ 	.short	0x010a
        /*0912*/ 	.byte	0x15
	.zero		1


	//   ....[121]....
        /*0914*/ 	.word	0x00006930
        /*0918*/ 	.word	0x000000ff
        /*091c*/ 	.word	0x00000110
        /*0920*/ 	.short	0x010a
        /*0922*/ 	.byte	0x15
	.zero		1


	//   ....[122]....
        /*0924*/ 	.word	0x00006980
        /*0928*/ 	.word	0x00000002
        /*092c*/ 	.word	0x00000118
        /*0930*/ 	.short	0x010a
        /*0932*/ 	.byte	0xff
	.zero		1


	//   ....[123]....
        /*0934*/ 	.word	0x00006cf0
        /*0938*/ 	.word	0x00000000
        /*093c*/ 	.word	0x00000130
        /*0940*/ 	.short	0x010a
        /*0942*/ 	.byte	0xff
	.zero		1


	//   ....[124]....
        /*0944*/ 	.word	0x00006dc0
        /*0948*/ 	.word	0x00000000
        /*094c*/ 	.word	0x00000000
        /*0950*/ 	.short	0x0101
        /*0952*/ 	.byte	0xff
	.zero		1


	//   ....[125]....
        /*0954*/ 	.word	0x00007a70
        /*0958*/ 	.word	0x000000ff
        /*095c*/ 	.word	0x000000e0
        /*0960*/ 	.short	0x010a
        /*0962*/ 	.byte	0x2d
	.zero		1


	//   ....[126]....
        /*0964*/ 	.word	0x00007b50
        /*0968*/ 	.word	0x000000ff
        /*096c*/ 	.word	0x00000150
        /*0970*/ 	.short	0x010a
        /*0972*/ 	.byte	0x2d
	.zero		1


	//   ....[127]....
        /*0974*/ 	.word	0x00007cd0
        /*0978*/ 	.word	0x000000ff
        /*097c*/ 	.word	0x000000e0
        /*0980*/ 	.short	0x010a
        /*0982*/ 	.byte	0x2d
	.zero		1


	//   ....[128]....
        /*0984*/ 	.word	0x00007df0
        /*0988*/ 	.word	0x000000ff
        /*098c*/ 	.word	0x00000150
        /*0990*/ 	.short	0x010a
        /*0992*/ 	.byte	0x2d
	.zero		1


	//   ....[129]....
        /*0994*/ 	.word	0x00009430
        /*0998*/ 	.word	0x00000000
        /*099c*/ 	.word	0x00000000
        /*09a0*/ 	.short	0x0101
        /*09a2*/ 	.byte	0xff
	.zero		1


	//   ....[130]....
        /*09a4*/ 	.word	0x00009440
        /*09a8*/ 	.word	0x00000003
        /*09ac*/ 	.word	0x000000e0
        /*09b0*/ 	.short	0x010a
        /*09b2*/ 	.byte	0xff
	.zero		1


	//   ....[131]....
        /*09b4*/ 	.word	0x00009510
        /*09b8*/ 	.word	0x00000003
        /*09bc*/ 	.word	0x000000e0
        /*09c0*/ 	.short	0x010a
        /*09c2*/ 	.byte	0xff
	.zero		1


	//   ....[132]....
        /*09c4*/ 	.word	0x00009c40
        /*09c8*/ 	.word	0x000000ff
        /*09cc*/ 	.word	0x00000000
        /*09d0*/ 	.short	0x0101
        /*09d2*/ 	.byte	0x04
	.zero		1


	//   ....[133]....
        /*09d4*/ 	.word	0x0000aa70
        /*09d8*/ 	.word	0x0000000d
        /*09dc*/ 	.word	0x00000000
        /*09e0*/ 	.short	0x0101
        /*09e2*/ 	.byte	0xff
	.zero		1


	//   ....[134]....
        /*09e4*/ 	.word	0x0000aad0
        /*09e8*/ 	.word	0x0000000b
        /*09ec*/ 	.word	0x000000e0
        /*09f0*/ 	.short	0x010a
        /*09f2*/ 	.byte	0xff
	.zero		1


	//   ....[135]....
        /*09f4*/ 	.word	0x0000abd0
        /*09f8*/ 	.word	0x0000000b
        /*09fc*/ 	.word	0x000000e0
        /*0a00*/ 	.short	0x010a
        /*0a02*/ 	.byte	0xff
	.zero		1


	//   ....[136]....
        /*0a04*/ 	.word	0x0000c0a0
        /*0a08*/ 	.word	0x00000003
        /*0a0c*/ 	.word	0x00000000
        /*0a10*/ 	.short	0x0101
        /*0a12*/ 	.byte	0xff
	.zero		1


	//   ....[137]....
        /*0a14*/ 	.word	0x0000c0c0
        /*0a18*/ 	.word	0x00000000
        /*0a1c*/ 	.word	0x000000e0
        /*0a20*/ 	.short	0x010a
        /*0a22*/ 	.byte	0xff
	.zero		1


	//   ....[138]....
        /*0a24*/ 	.word	0x0000c180
        /*0a28*/ 	.word	0x00000000
        /*0a2c*/ 	.word	0x000000e0
        /*0a30*/ 	.short	0x010a
        /*0a32*/ 	.byte	0xff
	.zero		1


	//   ....[139]....
        /*0a34*/ 	.word	0x0000d6c0
        /*0a38*/ 	.word	0x00000003
        /*0a3c*/ 	.word	0x00000000
        /*0a40*/ 	.short	0x0101
        /*0a42*/ 	.byte	0xff
	.zero		1


	//   ....[140]....
        /*0a44*/ 	.word	0x0000d720
        /*0a48*/ 	.word	0x00000008
        /*0a4c*/ 	.word	0x000000e0
        /*0a50*/ 	.short	0x010a
        /*0a52*/ 	.byte	0xff
	.zero		1


	//   ....[141]....
        /*0a54*/ 	.word	0x0000d820
        /*0a58*/ 	.word	0x00000008
        /*0a5c*/ 	.word	0x000000e0
        /*0a60*/ 	.short	0x010a
        /*0a62*/ 	.byte	0xff
	.zero		1


	//   ....[142]....
        /*0a64*/ 	.word	0x0000ed50
        /*0a68*/ 	.word	0x00000003
        /*0a6c*/ 	.word	0x00000000
        /*0a70*/ 	.short	0x0101
        /*0a72*/ 	.byte	0xff
	.zero		1


	//   ....[143]....
        /*0a74*/ 	.word	0x0000ed70
        /*0a78*/ 	.word	0x00000008
        /*0a7c*/ 	.word	0x000000e0
        /*0a80*/ 	.short	0x010a
        /*0a82*/ 	.byte	0xff
	.zero		1


	//   ....[144]....
        /*0a84*/ 	.word	0x0000ee30
        /*0a88*/ 	.word	0x00000008
        /*0a8c*/ 	.word	0x000000e0
        /*0a90*/ 	.short	0x010a
        /*0a92*/ 	.byte	0xff
	.zero		1


	//   ....[145]....
        /*0a94*/ 	.word	0x000103f0
        /*0a98*/ 	.word	0x00000003
        /*0a9c*/ 	.word	0x00000000
        /*0aa0*/ 	.short	0x0101
        /*0aa2*/ 	.byte	0xff
	.zero		1


	//   ....[146]....
        /*0aa4*/ 	.word	0x00010410
        /*0aa8*/ 	.word	0x00000000
        /*0aac*/ 	.word	0x000000e0
        /*0ab0*/ 	.short	0x010a
        /*0ab2*/ 	.byte	0xff
	.zero		1


	//   ....[147]....
        /*0ab4*/ 	.word	0x000104d0
        /*0ab8*/ 	.word	0x00000000
        /*0abc*/ 	.word	0x000000e0
        /*0ac0*/ 	.short	0x010a
        /*0ac2*/ 	.byte	0xff
	.zero		1


	//   ....[148]....
        /*0ac4*/ 	.word	0x000119e0
        /*0ac8*/ 	.word	0x00000003
        /*0acc*/ 	.word	0x00000000
        /*0ad0*/ 	.short	0x0101
        /*0ad2*/ 	.byte	0xff
	.zero		1


	//   ....[149]....
        /*0ad4*/ 	.word	0x00011a00
        /*0ad8*/ 	.word	0x00000000
        /*0adc*/ 	.word	0x000000e0
        /*0ae0*/ 	.short	0x010a
        /*0ae2*/ 	.byte	0xff
	.zero		1


	//   ....[150]....
        /*0ae4*/ 	.word	0x00011ab0
        /*0ae8*/ 	.word	0x00000000
        /*0aec*/ 	.word	0x000000e0
        /*0af0*/ 	.short	0x010a
        /*0af2*/ 	.byte	0xff
	.zero		1


	//   ....[151]....
        /*0af4*/ 	.word	0x00012fd0
        /*0af8*/ 	.word	0x00000003
        /*0afc*/ 	.word	0x00000000
        /*0b00*/ 	.short	0x0101
        /*0b02*/ 	.byte	0xff
	.zero		1


	//   ....[152]....
        /*0b04*/ 	.word	0x000130d0
        /*0b08*/ 	.word	0x000000ff
        /*0b0c*/ 	.word	0x00000180
        /*0b10*/ 	.short	0x0101
        /*0b12*/ 	.byte	0x2d
	.zero		1


	//   ....[153]....
        /*0b14*/ 	.word	0x00013270
        /*0b18*/ 	.word	0x000000ff
        /*0b1c*/ 	.word	0x00000000
        /*0b20*/ 	.short	0x0101
        /*0b22*/ 	.byte	0x04
	.zero		1


	//   ....[154]....
        /*0b24*/ 	.word	0x00013290
        /*0b28*/ 	.word	0x00000000
        /*0b2c*/ 	.word	0x00000170
        /*0b30*/ 	.short	0x010a
        /*0b32*/ 	.byte	0xff
	.zero		1


	//   ....[155]....
        /*0b34*/ 	.word	0x000132f0
        /*0b38*/ 	.word	0x00000000
        /*0b3c*/ 	.word	0x00000070
        /*0b40*/ 	.short	0x010a
        /*0b42*/ 	.byte	0xff
	.zero		1


	//   ....[156]....
        /*0b44*/ 	.word	0x00013350
        /*0b48*/ 	.word	0x00000000
        /*0b4c*/ 	.word	0x00000070
        /*0b50*/ 	.short	0x010a
        /*0b52*/ 	.byte	0xff
	.zero		1


	//   ....[157]....
        /*0b54*/ 	.word	0x000133a0
        /*0b58*/ 	.word	0x00000003
        /*0b5c*/ 	.word	0x00000130
        /*0b60*/ 	.short	0x010a
        /*0b62*/ 	.byte	0xff
	.zero		1


	//   ....[158]....
        /*0b64*/ 	.word	0x00013400
        /*0b68*/ 	.word	0x00000000
        /*0b6c*/ 	.word	0x00000000
        /*0b70*/ 	.short	0x010a
        /*0b72*/ 	.byte	0xff
	.zero		1


	//   ....[159]....
        /*0b74*/ 	.word	0x00013460
        /*0b78*/ 	.word	0x00000000
        /*0b7c*/ 	.word	0x00000000
        /*0b80*/ 	.short	0x010a
        /*0b82*/ 	.byte	0xff
	.zero		1


	//   ....[160]....
        /*0b84*/ 	.word	0x000134c0
        /*0b88*/ 	.word	0x00000000
        /*0b8c*/ 	.word	0x00000000
        /*0b90*/ 	.short	0x010a
        /*0b92*/ 	.byte	0xff
	.zero		1


	//   ....[161]....
        /*0b94*/ 	.word	0x00013520
        /*0b98*/ 	.word	0x00000000
        /*0b9c*/ 	.word	0x00000000
        /*0ba0*/ 	.short	0x010a
        /*0ba2*/ 	.byte	0xff
	.zero		1


	//   ....[162]....
        /*0ba4*/ 	.word	0x00013580
        /*0ba8*/ 	.word	0x00000000
        /*0bac*/ 	.word	0x00000000
        /*0bb0*/ 	.short	0x010a
        /*0bb2*/ 	.byte	0xff
	.zero		1


	//   ....[163]....
        /*0bb4*/ 	.word	0x000135e0
        /*0bb8*/ 	.word	0x00000000
        /*0bbc*/ 	.word	0x00000000
        /*0bc0*/ 	.short	0x010a
        /*0bc2*/ 	.byte	0xff
	.zero		1


	//   ....[164]....
        /*0bc4*/ 	.word	0x00013640
        /*0bc8*/ 	.word	0x00000000
        /*0bcc*/ 	.word	0x00000000
        /*0bd0*/ 	.short	0x010a
        /*0bd2*/ 	.byte	0xff
	.zero		1


	//   ....[165]....
        /*0bd4*/ 	.word	0x000136a0
        /*0bd8*/ 	.word	0x00000000
        /*0bdc*/ 	.word	0x00000000
        /*0be0*/ 	.short	0x010a
        /*0be2*/ 	.byte	0xff
	.zero		1


	//   ....[166]....
        /*0be4*/ 	.word	0x00013700
        /*0be8*/ 	.word	0x00000000
        /*0bec*/ 	.word	0x00000000
        /*0bf0*/ 	.short	0x010a
        /*0bf2*/ 	.byte	0xff
	.zero		1


	//   ....[167]....
        /*0bf4*/ 	.word	0x00013760
        /*0bf8*/ 	.word	0x00000000
        /*0bfc*/ 	.word	0x00000000
        /*0c00*/ 	.short	0x010a
        /*0c02*/ 	.byte	0xff
	.zero		1


	//   ....[168]....
        /*0c04*/ 	.word	0x000137c0
        /*0c08*/ 	.word	0x00000000
        /*0c0c*/ 	.word	0x00000000
        /*0c10*/ 	.short	0x010a
        /*0c12*/ 	.byte	0xff
	.zero		1


	//   ....[169]....
        /*0c14*/ 	.word	0x00013820
        /*0c18*/ 	.word	0x00000000
        /*0c1c*/ 	.word	0x00000000
        /*0c20*/ 	.short	0x010a
        /*0c22*/ 	.byte	0xff
	.zero		1


	//   ....[170]....
        /*0c24*/ 	.word	0x00013880
        /*0c28*/ 	.word	0x00000000
        /*0c2c*/ 	.word	0x00000000
        /*0c30*/ 	.short	0x010a
        /*0c32*/ 	.byte	0xff
	.zero		1


	//   ....[171]....
        /*0c34*/ 	.word	0x000138d0
        /*0c38*/ 	.word	0x00000000
        /*0c3c*/ 	.word	0x00000160
        /*0c40*/ 	.short	0x010a
        /*0c42*/ 	.byte	0xff
	.zero		1


	//   ....[172]....
        /*0c44*/ 	.word	0x00013930
        /*0c48*/ 	.word	0x00000000
        /*0c4c*/ 	.word	0x00000140
        /*0c50*/ 	.short	0x010a
        /*0c52*/ 	.byte	0xff
	.zero		1


	//   ....[173]....
        /*0c54*/ 	.word	0x00013980
        /*0c58*/ 	.word	0x00000000
        /*0c5c*/ 	.word	0x00000130
        /*0c60*/ 	.short	0x010a
        /*0c62*/ 	.byte	0xff
	.zero		1


	//   ....[174]....
        /*0c64*/ 	.word	0x000139e0
        /*0c68*/ 	.word	0x00000000
        /*0c6c*/ 	.word	0x00000140
        /*0c70*/ 	.short	0x010a
        /*0c72*/ 	.byte	0xff
	.zero		1


	//   ....[175]....
        /*0c74*/ 	.word	0x00013a30
        /*0c78*/ 	.word	0x00000009
        /*0c7c*/ 	.word	0x00000130
        /*0c80*/ 	.short	0x010a
        /*0c82*/ 	.byte	0xff
	.zero		1


	//   ....[176]....
        /*0c84*/ 	.word	0x00013a80
        /*0c88*/ 	.word	0x00000004
        /*0c8c*/ 	.word	0x00000000
        /*0c90*/ 	.short	0x010a
        /*0c92*/ 	.byte	0xff
	.zero		1


	//   ....[177]....
        /*0c94*/ 	.word	0x00013ad0
        /*0c98*/ 	.word	0x00000008
        /*0c9c*/ 	.word	0x00000158
        /*0ca0*/ 	.short	0x010a
        /*0ca2*/ 	.byte	0xff
	.zero		1


	//   ....[178]....
        /*0ca4*/ 	.word	0x00013b20
        /*0ca8*/ 	.word	0x00000004
        /*0cac*/ 	.word	0x00000000
        /*0cb0*/ 	.short	0x010a
        /*0cb2*/ 	.byte	0xff
	.zero		1


	//   ....[179]....
        /*0cb4*/ 	.word	0x00013b70
        /*0cb8*/ 	.word	0x00000008
        /*0cbc*/ 	.word	0x00000180
        /*0cc0*/ 	.short	0x010a
        /*0cc2*/ 	.byte	0xff
	.zero		1


	//   ....[180]....
        /*0cc4*/ 	.word	0x00013bc0
        /*0cc8*/ 	.word	0x0000000c
        /*0ccc*/ 	.word	0x00000130
        /*0cd0*/ 	.short	0x010a
        /*0cd2*/ 	.byte	0xff
	.zero		1


	//   ....[181]....
        /*0cd4*/ 	.word	0x00013c20
        /*0cd8*/ 	.word	0x00000000
        /*0cdc*/ 	.word	0x00000128
        /*0ce0*/ 	.short	0x010a
        /*0ce2*/ 	.byte	0xff
	.zero		1


	//   ....[182]....
        /*0ce4*/ 	.word	0x00013c80
        /*0ce8*/ 	.word	0x00000009
        /*0cec*/ 	.word	0x00000100
        /*0cf0*/ 	.short	0x010a
        /*0cf2*/ 	.byte	0xff
	.zero		1


	//   ....[183]....
        /*0cf4*/ 	.word	0x00013ce0
        /*0cf8*/ 	.word	0x00000009
        /*0cfc*/ 	.word	0x00000108
        /*0d00*/ 	.short	0x010a
        /*0d02*/ 	.byte	0xff
	.zero		1


	//   ....[184]....
        /*0d04*/ 	.word	0x00013d40
        /*0d08*/ 	.word	0x00000009
        /*0d0c*/ 	.word	0x00000110
        /*0d10*/ 	.short	0x010a
        /*0d12*/ 	.byte	0xff
	.zero		1


	//   ....[185]....
        /*0d14*/ 	.word	0x00013da0
        /*0d18*/ 	.word	0x00000009
        /*0d1c*/ 	.word	0x00000118
        /*0d20*/ 	.short	0x010a
        /*0d22*/ 	.byte	0xff
	.zero		1


	//   ....[186]....
        /*0d24*/ 	.word	0x00013e00
        /*0d28*/ 	.word	0x00000000
        /*0d2c*/ 	.word	0x00000100
        /*0d30*/ 	.short	0x010a
        /*0d32*/ 	.byte	0xff
	.zero		1


	//   ....[187]....
        /*0d34*/ 	.word	0x00013e60
        /*0d38*/ 	.word	0x00000000
        /*0d3c*/ 	.word	0x00000108
        /*0d40*/ 	.short	0x010a
        /*0d42*/ 	.byte	0xff
	.zero		1


	//   ....[188]....
        /*0d44*/ 	.word	0x00013ec0
        /*0d48*/ 	.word	0x00000000
        /*0d4c*/ 	.word	0x00000110
        /*0d50*/ 	.short	0x010a
        /*0d52*/ 	.byte	0xff
	.zero		1


	//   ....[189]....
        /*0d54*/ 	.word	0x00013f20
        /*0d58*/ 	.word	0x00000000
        /*0d5c*/ 	.word	0x00000118
        /*0d60*/ 	.short	0x010a
        /*0d62*/ 	.byte	0xff
	.zero		1


	//   ....[190]....
        /*0d64*/ 	.word	0x00013f80
        /*0d68*/ 	.word	0x00000003
        /*0d6c*/ 	.word	0x00000100
        /*0d70*/ 	.short	0x010a
        /*0d72*/ 	.byte	0xff
	.zero		1


	//   ....[191]....
        /*0d74*/ 	.word	0x00013fe0
        /*0d78*/ 	.word	0x00000003
        /*0d7c*/ 	.word	0x00000108
        /*0d80*/ 	.short	0x010a
        /*0d82*/ 	.byte	0xff
	.zero		1


	//   ....[192]....
        /*0d84*/ 	.word	0x00014040
        /*0d88*/ 	.word	0x00000003
        /*0d8c*/ 	.word	0x00000110
        /*0d90*/ 	.short	0x010a
        /*0d92*/ 	.byte	0xff
	.zero		1


	//   ....[193]....
        /*0d94*/ 	.word	0x00014090
        /*0d98*/ 	.word	0x00000000
        /*0d9c*/ 	.word	0x00000130
        /*0da0*/ 	.short	0x010a
        /*0da2*/ 	.byte	0xff
	.zero		1


	//   ....[194]....
        /*0da4*/ 	.word	0x000140f0
        /*0da8*/ 	.word	0x00000003
        /*0dac*/ 	.word	0x000000e0
        /*0db0*/ 	.short	0x010a
        /*0db2*/ 	.byte	0xff
	.zero		1


	//   ....[195]....
        /*0db4*/ 	.word	0x00014150
        /*0db8*/ 	.word	0x00000003
        /*0dbc*/ 	.word	0x00000150
        /*0dc0*/ 	.short	0x010a
        /*0dc2*/ 	.byte	0xff
	.zero		1


	//   ....[196]....
        /*0dc4*/ 	.word	0x000141a0
        /*0dc8*/ 	.word	0x00000003
        /*0dcc*/ 	.word	0x000000e0
        /*0dd0*/ 	.short	0x010a
        /*0dd2*/ 	.byte	0xff
	.zero		1


	//   ....[197]....
        /*0dd4*/ 	.word	0x000141f0
        /*0dd8*/ 	.word	0x0000000b
        /*0ddc*/ 	.word	0x000000e0
        /*0de0*/ 	.short	0x010a
        /*0de2*/ 	.byte	0xff
	.zero		1


	//   ....[198]....
        /*0de4*/ 	.word	0x00014240
        /*0de8*/ 	.word	0x00000000
        /*0dec*/ 	.word	0x000000e0
        /*0df0*/ 	.short	0x010a
        /*0df2*/ 	.byte	0xff
	.zero		1


	//   ....[199]....
        /*0df4*/ 	.word	0x00014290
        /*0df8*/ 	.word	0x00000008
        /*0dfc*/ 	.word	0x000000e0
        /*0e00*/ 	.short	0x010a
        /*0e02*/ 	.byte	0xff
	.zero		1


	//   ....[200]....
        /*0e04*/ 	.word	0x000142e0
        /*0e08*/ 	.word	0x00000008
        /*0e0c*/ 	.word	0x000000e0
        /*0e10*/ 	.short	0x010a
        /*0e12*/ 	.byte	0xff
	.zero		1


	//   ....[201]....
        /*0e14*/ 	.word	0x00014330
        /*0e18*/ 	.word	0x00000000
        /*0e1c*/ 	.word	0x000000e0
        /*0e20*/ 	.short	0x010a
        /*0e22*/ 	.byte	0xff
	.zero		1


	//   ....[202]....
        /*0e24*/ 	.word	0x00014380
        /*0e28*/ 	.word	0x00000000
        /*0e2c*/ 	.word	0x000000e0
        /*0e30*/ 	.short	0x010a
        /*0e32*/ 	.byte	0xff
	.zero		1


	//----- nvinfo : EIATTR_NUM_MBARRIERS
	.align		4
.L_47:
        /*0e34*/ 	.byte	0x03, 0x38
        /*0e36*/ 	.short	0x0031


	//----- nvinfo : EIATTR_EXIT_INSTR_OFFSETS
	.align		4
        /*0e38*/ 	.byte	0x04, 0x1c
        /*0e3a*/ 	.short	(.L_49 - .L_48)


	//   ....[0]....
.L_48:
        /*0e3c*/ 	.word	0x00003670


	//   ....[1]....
        /*0e40*/ 	.word	0x00003b80


	//   ....[2]....
        /*0e44*/ 	.word	0x00003be0


	//   ....[3]....
        /*0e48*/ 	.word	0x00004eb0


	//   ....[4]....
        /*0e4c*/ 	.word	0x000069b0


	//   ....[5]....
        /*0e50*/ 	.word	0x000069f0


	//   ....[6]....
        /*0e54*/ 	.word	0x00013150


	//   ....[7]....
        /*0e58*/ 	.word	0x000131d0


	//   ....[8]....
        /*0e5c*/ 	.word	0x00013200


	//   ....[9]....
        /*0e60*/ 	.word	0x00013280


	//----- nvinfo : EIATTR_MAX_THREADS
	.align		4
.L_49:
        /*0e64*/ 	.byte	0x04, 0x05
        /*0e66*/ 	.short	(.L_51 - .L_50)
.L_50:
        /*0e68*/ 	.word	0x00000100
        /*0e6c*/ 	.word	0x00000001
        /*0e70*/ 	.word	0x00000001


	//----- nvinfo : EIATTR_CRS_STACK_SIZE
	.align		4
.L_51:
        /*0e74*/ 	.byte	0x04, 0x1e
        /*0e76*/ 	.short	(.L_53 - .L_52)
.L_52:
        /*0e78*/ 	.word	0x00000000


	//----- nvinfo : EIATTR_CBANK_PARAM_SIZE
	.align		4
.L_53:
        /*0e7c*/ 	.byte	0x03, 0x19
        /*0e7e*/ 	.short	0x0c00


	//----- nvinfo : EIATTR_PARAM_CBANK
	.align		4
        /*0e80*/ 	.byte	0x04, 0x0a
        /*0e82*/ 	.short	(.L_55 - .L_54)
	.align		4
.L_54:
        /*0e84*/ 	.word	index@(.nv.constant0._ZN7cutlass13device_kernelINS_4gemm6kernel13GemmUniversalIN4cute5tupleIJiiiiEEENS1_10collective13CollectiveMmaINS1_46MainloopSm100TmaUmmaWarpSpecializedBlockScaledILi14ELi2ELi1ENS5_IJNS4_1CILi4EEENSA_ILi2EEENSA_ILi1EEEEEEEENS5_IJNSA_ILi128EEENSA_ILi256EEENSA_ILi64EEEEEENS5_IJNS_12float_e2m1_tENS_13float_ue4m3_tEEEENS5_IJNS5_IJlSD_lEEENS4_6LayoutINS5_IJNS5_IJNS5_IJNSA_ILi32EEESB_EEEiEEENS5_IJNS5_IJNSA_ILi16EEESB_EEEiEEENS5_IJSD_iEEEEEENS5_IJSU_NS5_IJNS5_IJNSA_ILi0EEESD_EEENSA_ILi512EEEEEENS5_IJSX_iEEEEEEEEEEESM_S14_NS4_8TiledMMAINS4_8MMA_AtomIJNS4_17SM100_MMA_MXF4_SSISK_SK_fSL_Li128ELi256ELi16ELNS4_4UMMA5MajorE0ELS19_0ELNS18_7ScaleInE0ELS1A_0EEEEEENSO_INS5_IJSD_SD_SD_EEENS5_IJSX_SX_SX_EEEEENS5_IJNS4_10UnderscoreES1G_S1G_EEEEENS5_IJNS4_23SM90_TMA_LOAD_MULTICASTES1J_EEENS5_IJNS4_14ComposedLayoutINS4_7SwizzleILi1ELi4ELi3EEENS4_18smem_ptr_flag_bitsILi4EEENSO_INS5_IJNSA_ILi8EEESI_EEENS5_IJSI_SD_EEEEEEENSO_INS5_IJNS5_IJNS5_IJSQ_SD_EEEST_EEESD_NS5_IJSD_SD_EEEEEENS5_IJNS5_IJNS5_IJST_SZ_EEESY_EEESX_NS5_IJSB_SZ_EEEEEEEEEEEvNS4_8identityES1K_NS5_IJS1U_NSO_INS5_IJNS5_IJNS5_IJSQ_SC_EEEST_EEESD_S1X_EEENS5_IJS20_SX_NS5_IJSB_NSA_ILi1024EEEEEEEEEEEEEEvS25_EENS_8epilogue10collective18CollectiveEpilogueINS2F_23Sm100TmaWarpSpecializedILi4ELi2ELi32ELb1ELb0EEEJNS5_IJSI_SH_SI_EEENS5_IJNSO_ISI_SD_EENSO_INS5_IJSP_SC_EEENS5_IJSD_SG_EEEEEEEENS_10bfloat16_tESN_S2Q_SN_NS2F_6fusion15FusionCallbacksIS2J_NS2R_17LinearCombinationIS2Q_fS2Q_fLNS_15FloatRoundStyleE2EEES2K_S2P_JEEENS4_5SM1004TMEM4LOAD26SM100_TMEM_LOAD_32dp32b32xENS4_13SM90_TMA_LOADENS1L_INS1M_ILi2ELi4ELi3EEENS1O_ILi16EEENSO_INS5_IJS1Q_SP_EEENS5_IJSP_SD_EEEEEEENS4_39AutoVectorizingCopyWithAssumedAlignmentILi128EEENS4_14SM90_TMA_STOREES37_S39_S39_EEEvvEEEEvNT_6ParamsE)
        /*0e88*/ 	.short	0x0380
        /*0e8a*/ 	.short	0x0c00


	//----- nvinfo : EIATTR_SW_WAR
	.align		4
.L_55:
        /*0e8c*/ 	.byte	0x04, 0x36
        /*0e8e*/ 	.short	(.L_57 - .L_56)
.L_56:
        /*0e90*/ 	.word	0x00000008
.L_57:


//--------------------- .nv.callgraph             --------------------------
	.section	.nv.callgraph,"",@"SHT_CUDA_CALLGRAPH"
	.align	4
	.sectionentsize	8
	.align		4
        /*0000*/ 	.word	0x00000000
	.align		4
        /*0004*/ 	.word	0xffffffff
	.align		4
        /*0008*/ 	.word	index@(_ZN7cutlass13device_kernelINS_4gemm6kernel13GemmUniversalIN4cute5tupleIJiiiiEEENS1_10collective13CollectiveMmaINS1_46MainloopSm100TmaUmmaWarpSpecializedBlockScaledILi14ELi2ELi1ENS5_IJNS4_1CILi4EEENSA_ILi2EEENSA_ILi1EEEEEEEENS5_IJNSA_ILi128EEENSA_ILi256EEENSA_ILi64EEEEEENS5_IJNS_12float_e2m1_tENS_13float_ue4m3_tEEEENS5_IJNS5_IJlSD_lEEENS4_6LayoutINS5_IJNS5_IJNS5_IJNSA_ILi32EEESB_EEEiEEENS5_IJNS5_IJNSA_ILi16EEESB_EEEiEEENS5_IJSD_iEEEEEENS5_IJSU_NS5_IJNS5_IJNSA_ILi0EEESD_EEENSA_ILi512EEEEEENS5_IJSX_iEEEEEEEEEEESM_S14_NS4_8TiledMMAINS4_8MMA_AtomIJNS4_17SM100_MMA_MXF4_SSISK_SK_fSL_Li128ELi256ELi16ELNS4_4UMMA5MajorE0ELS19_0ELNS18_7ScaleInE0ELS1A_0EEEEEENSO_INS5_IJSD_SD_SD_EEENS5_IJSX_SX_SX_EEEEENS5_IJNS4_10UnderscoreES1G_S1G_EEEEENS5_IJNS4_23SM90_TMA_LOAD_MULTICASTES1J_EEENS5_IJNS4_14ComposedLayoutINS4_7SwizzleILi1ELi4ELi3EEENS4_18smem_ptr_flag_bitsILi4EEENSO_INS5_IJNSA_ILi8EEESI_EEENS5_IJSI_SD_EEEEEEENSO_INS5_IJNS5_IJNS5_IJSQ_SD_EEEST_EEESD_NS5_IJSD_SD_EEEEEENS5_IJNS5_IJNS5_IJST_SZ_EEESY_EEESX_NS5_IJSB_SZ_EEEEEEEEEEEvNS4_8identityES1K_NS5_IJS1U_NSO_INS5_IJNS5_IJNS5_IJSQ_SC_EEEST_EEESD_S1X_EEENS5_IJS20_SX_NS5_IJSB_NSA_ILi1024EEEEEEEEEEEEEEvS25_EENS_8epilogue10collective18CollectiveEpilogueINS2F_23Sm100TmaWarpSpecializedILi4ELi2ELi32ELb1ELb0EEEJNS5_IJSI_SH_SI_EEENS5_IJNSO_ISI_SD_EENSO_INS5_IJSP_SC_EEENS5_IJSD_SG_EEEEEEEENS_10bfloat16_tESN_S2Q_SN_NS2F_6fusion15FusionCallbacksIS2J_NS2R_17LinearCombinationIS2Q_fS2Q_fLNS_15FloatRoundStyleE2EEES2K_S2P_JEEENS4_5SM1004TMEM4LOAD26SM100_TMEM_LOAD_32dp32b32xENS4_13SM90_TMA_LOADENS1L_INS1M_ILi2ELi4ELi3EEENS1O_ILi16EEENSO_INS5_IJS1Q_SP_EEENS5_IJSP_SD_EEEEEEENS4_39AutoVectorizingCopyWithAssumedAlignmentILi128EEENS4_14SM90_TMA_STOREES37_S39_S39_EEEvvEEEEvNT_6ParamsE)
	.align		4
        /*000c*/ 	.word	index@(__assertfail)
	.align		4
        /*0010*/ 	.word	0x00000000
	.align		4
        /*0014*/ 	.word	0xfffffffe
	.align		4
        /*0018*/ 	.word	0x00000000
	.align		4
        /*001c*/ 	.word	0xfffffffd
	.align		4
        /*0020*/ 	.word	0x00000000
	.align		4
        /*0024*/ 	.word	0xfffffffc


//--------------------- .nv.constant4             --------------------------
	.section	.nv.constant4,"a",@progbits
	.align	8
	.align		8
.nv.constant4:
        /*0000*/ 	.dword	__assertfail
	.align		8
        /*0008*/ 	.dword	__unnamed_1
	.align		8
        /*0010*/ 	.dword	__unnamed_2
	.align		8
        /*0018*/ 	.dword	_ZN40_INTERNAL_7cac7137_4_k_cu_1287e478_204834cuda3std3__45__cpo5beginE
	.align		8
        /*0020*/ 	.dword	_ZN40_INTERNAL_7cac7137_4_k_cu_1287e478_204834cuda3std3__45__cpo3endE
	.align		8
        /*0028*/ 	.dword	_ZN40_INTERNAL_7cac7137_4_k_cu_1287e478_204834cuda3std3__45__cpo6cbeginE
	.align		8
        /*0030*/ 	.dword	_ZN40_INTERNAL_7cac7137_4_k_cu_1287e478_204834cuda3std3__45__cpo4cendE
	.align		8
        /*0038*/ 	.dword	_ZN40_INTERNAL_7cac7137_4_k_cu_1287e478_204834cuda3std3__442_GLOBAL__N__7cac7137_4_k_cu_1287e478_204836ignoreE
	.align		8
        /*0040*/ 	.dword	_ZN40_INTERNAL_7cac7137_4_k_cu_1287e478_204834cuda3std3__419piecewise_constructE
	.align		8
        /*0048*/ 	.dword	_ZN40_INTERNAL_7cac7137_4_k_cu_1287e478_204834cuda3std3__48in_placeE
	.align		8
        /*0050*/ 	.dword	_ZN40_INTERNAL_7cac7137_4_k_cu_1287e478_204834cuda3std6ranges3__45__cpo4swapE
	.align		8
        /*0058*/ 	.dword	_ZN40_INTERNAL_7cac7137_4_k_cu_1287e478_204834cuda3std6ranges3__45__cpo9iter_moveE
	.align		8
        /*0060*/ 	.dword	_ZN40_INTERNAL_7cac7137_4_k_cu_1287e478_204834cute7productE
	.align		8
        /*0068*/ 	.dword	_ZN40_INTERNAL_7cac7137_4_k_cu_1287e478_204834cute1_E
	.align		8
        /*0070*/ 	.dword	$str$25
	.align		8
        /*0078*/ 	.dword	$str$26
	.align		8
        /*0080*/ 	.dword	$str$29
	.align		8
        /*0088*/ 	.dword	$str$30


//--------------------- .text._ZN7cutlass13device_kernelINS_4gemm6kernel13GemmUniversalIN4cute5tupleIJiiiiEEENS1_10collective13CollectiveMmaINS1_46MainloopSm100TmaUmmaWarpSpecializedBlockScaledILi14ELi2ELi1ENS5_IJNS4_1CILi4EEENSA_ILi2EEENSA_ILi1EEEEEEEENS5_IJNSA_ILi128EEENSA_ILi256EEENSA_ILi64EEEEEENS5_IJNS_12float_e2m1_tENS_13float_ue4m3_tEEEENS5_IJNS5_IJlSD_lEEENS4_6LayoutINS5_IJNS5_IJNS5_IJNSA_ILi32EEESB_EEEiEEENS5_IJNS5_IJNSA_ILi16EEESB_EEEiEEENS5_IJSD_iEEEEEENS5_IJSU_NS5_IJNS5_IJNSA_ILi0EEESD_EEENSA_ILi512EEEEEENS5_IJSX_iEEEEEEEEEEESM_S14_NS4_8TiledMMAINS4_8MMA_AtomIJNS4_17SM100_MMA_MXF4_SSISK_SK_fSL_Li128ELi256ELi16ELNS4_4UMMA5MajorE0ELS19_0ELNS18_7ScaleInE0ELS1A_0EEEEEENSO_INS5_IJSD_SD_SD_EEENS5_IJSX_SX_SX_EEEEENS5_IJNS4_10UnderscoreES1G_S1G_EEEEENS5_IJNS4_23SM90_TMA_LOAD_MULTICASTES1J_EEENS5_IJNS4_14ComposedLayoutINS4_7SwizzleILi1ELi4ELi3EEENS4_18smem_ptr_flag_bitsILi4EEENSO_INS5_IJNSA_ILi8EEESI_EEENS5_IJSI_SD_EEEEEEENSO_INS5_IJNS5_IJNS5_IJSQ_SD_EEEST_EEESD_NS5_IJSD_SD_EEEEEENS5_IJNS5_IJNS5_IJST_SZ_EEESY_EEESX_NS5_IJSB_SZ_EEEEEEEEEEEvNS4_8identityES1K_NS5_IJS1U_NSO_INS5_IJNS5_IJNS5_IJSQ_SC_EEEST_EEESD_S1X_EEENS5_IJS20_SX_NS5_IJSB_NSA_ILi1024EEEEEEEEEEEEEEvS25_EENS_8epilogue10collective18CollectiveEpilogueINS2F_23Sm100TmaWarpSpecializedILi4ELi2ELi32ELb1ELb0EEEJNS5_IJSI_SH_SI_EEENS5_IJNSO_ISI_SD_EENSO_INS5_IJSP_SC_EEENS5_IJSD_SG_EEEEEEEENS_10bfloat16_tESN_S2Q_SN_NS2F_6fusion15FusionCallbacksIS2J_NS2R_17LinearCombinationIS2Q_fS2Q_fLNS_15FloatRoundStyleE2EEES2K_S2P_JEEENS4_5SM1004TMEM4LOAD26SM100_TMEM_LOAD_32dp32b32xENS4_13SM90_TMA_LOADENS1L_INS1M_ILi2ELi4ELi3EEENS1O_ILi16EEENSO_INS5_IJS1Q_SP_EEENS5_IJSP_SD_EEEEEEENS4_39AutoVectorizingCopyWithAssumedAlignmentILi128EEENS4_14SM90_TMA_STOREES37_S39_S39_EEEvvEEEEvNT_6ParamsE --------------------------
	.section	.text._ZN7cutlass13device_kernelINS_4gemm6kernel13GemmUniversalIN4cute5tupleIJiiiiEEENS1_10collective13CollectiveMmaINS1_46MainloopSm100TmaUmmaWarpSpecializedBlockScaledILi14ELi2ELi1ENS5_IJNS4_1CILi4EEENSA_ILi2EEENSA_ILi1EEEEEEEENS5_IJNSA_ILi128EEENSA_ILi256EEENSA_ILi64EEEEEENS5_IJNS_12float_e2m1_tENS_13float_ue4m3_tEEEENS5_IJNS5_IJlSD_lEEENS4_6LayoutINS5_IJNS5_IJNS5_IJNSA_ILi32EEESB_EEEiEEENS5_IJNS5_IJNSA_ILi16EEESB_EEEiEEENS5_IJSD_iEEEEEENS5_IJSU_NS5_IJNS5_IJNSA_ILi0EEESD_EEENSA_ILi512EEEEEENS5_IJSX_iEEEEEEEEEEESM_S14_NS4_8TiledMMAINS4_8MMA_AtomIJNS4_17SM100_MMA_MXF4_SSISK_SK_fSL_Li128ELi256ELi16ELNS4_4UMMA5MajorE0ELS19_0ELNS18_7ScaleInE0ELS1A_0EEEEEENSO_INS5_IJSD_SD_SD_EEENS5_IJSX_SX_SX_EEEEENS5_IJNS4_10UnderscoreES1G_S1G_EEEEENS5_IJNS4_23SM90_TMA_LOAD_MULTICASTES1J_EEENS5_IJNS4_14ComposedLayoutINS4_7SwizzleILi1ELi4ELi3EEENS4_18smem_ptr_flag_bitsILi4EEENSO_INS5_IJNSA_ILi8EEESI_EEENS5_IJSI_SD_EEEEEEENSO_INS5_IJNS5_IJNS5_IJSQ_SD_EEEST_EEESD_NS5_IJSD_SD_EEEEEENS5_IJNS5_IJNS5_IJST_SZ_EEESY_EEESX_NS5_IJSB_SZ_EEEEEEEEEEEvNS4_8identityES1K_NS5_IJS1U_NSO_INS5_IJNS5_IJNS5_IJSQ_SC_EEEST_EEESD_S1X_EEENS5_IJS20_SX_NS5_IJSB_NSA_ILi1024EEEEEEEEEEEEEEvS25_EENS_8epilogue10collective18CollectiveEpilogueINS2F_23Sm100TmaWarpSpecializedILi4ELi2ELi32ELb1ELb0EEEJNS5_IJSI_SH_SI_EEENS5_IJNSO_ISI_SD_EENSO_INS5_IJSP_SC_EEENS5_IJSD_SG_EEEEEEEENS_10bfloat16_tESN_S2Q_SN_NS2F_6fusion15FusionCallbacksIS2J_NS2R_17LinearCombinationIS2Q_fS2Q_fLNS_15FloatRoundStyleE2EEES2K_S2P_JEEENS4_5SM1004TMEM4LOAD26SM100_TMEM_LOAD_32dp32b32xENS4_13SM90_TMA_LOADENS1L_INS1M_ILi2ELi4ELi3EEENS1O_ILi16EEENSO_INS5_IJS1Q_SP_EEENS5_IJSP_SD_EEEEEEENS4_39AutoVectorizingCopyWithAssumedAlignmentILi128EEENS4_14SM90_TMA_STOREES37_S39_S39_EEEvvEEEEvNT_6ParamsE,"ax",@progbits
	.align	128
.text._ZN7cutlass13device_kernelINS_4gemm6kernel13GemmUniversalIN4cute5tupleIJiiiiEEENS1_10collective13CollectiveMmaINS1_46MainloopSm100TmaUmmaWarpSpecializedBlockScaledILi14ELi2ELi1ENS5_IJNS4_1CILi4EEENSA_ILi2EEENSA_ILi1EEEEEEEENS5_IJNSA_ILi128EEENSA_ILi256EEENSA_ILi64EEEEEENS5_IJNS_12float_e2m1_tENS_13float_ue4m3_tEEEENS5_IJNS5_IJlSD_lEEENS4_6LayoutINS5_IJNS5_IJNS5_IJNSA_ILi32EEESB_EEEiEEENS5_IJNS5_IJNSA_ILi16EEESB_EEEiEEENS5_IJSD_iEEEEEENS5_IJSU_NS5_IJNS5_IJNSA_ILi0EEESD_EEENSA_ILi512EEEEEENS5_IJSX_iEEEEEEEEEEESM_S14_NS4_8TiledMMAINS4_8MMA_AtomIJNS4_17SM100_MMA_MXF4_SSISK_SK_fSL_Li128ELi256ELi16ELNS4_4UMMA5MajorE0ELS19_0ELNS18_7ScaleInE0ELS1A_0EEEEEENSO_INS5_IJSD_SD_SD_EEENS5_IJSX_SX_SX_EEEEENS5_IJNS4_10UnderscoreES1G_S1G_EEEEENS5_IJNS4_23SM90_TMA_LOAD_MULTICASTES1J_EEENS5_IJNS4_14ComposedLayoutINS4_7SwizzleILi1ELi4ELi3EEENS4_18smem_ptr_flag_bitsILi4EEENSO_INS5_IJNSA_ILi8EEESI_EEENS5_IJSI_SD_EEEEEEENSO_INS5_IJNS5_IJNS5_IJSQ_SD_EEEST_EEESD_NS5_IJSD_SD_EEEEEENS5_IJNS5_IJNS5_IJST_SZ_EEESY_EEESX_NS5_IJSB_SZ_EEEEEEEEEEEvNS4_8identityES1K_NS5_IJS1U_NSO_INS5_IJNS5_IJNS5_IJSQ_SC_EEEST_EEESD_S1X_EEENS5_IJS20_SX_NS5_IJSB_NSA_ILi1024EEEEEEEEEEEEEEvS25_EENS_8epilogue10collective18CollectiveEpilogueINS2F_23Sm100TmaWarpSpecializedILi4ELi2ELi32ELb1ELb0EEEJNS5_IJSI_SH_SI_EEENS5_IJNSO_ISI_SD_EENSO_INS5_IJSP_SC_EEENS5_IJSD_SG_EEEEEEEENS_10bfloat16_tESN_S2Q_SN_NS2F_6fusion15FusionCallbacksIS2J_NS2R_17LinearCombinationIS2Q_fS2Q_fLNS_15FloatRoundStyleE2EEES2K_S2P_JEEENS4_5SM1004TMEM4LOAD26SM100_TMEM_LOAD_32dp32b32xENS4_13SM90_TMA_LOADENS1L_INS1M_ILi2ELi4ELi3EEENS1O_ILi16EEENSO_INS5_IJS1Q_SP_EEENS5_IJSP_SD_EEEEEEENS4_39AutoVectorizingCopyWithAssumedAlignmentILi128EEENS4_14SM90_TMA_STOREES37_S39_S39_EEEvvEEEEvNT_6ParamsE:
        .type           _ZN7cutlass13device_kernelINS_4gemm6kernel13GemmUniversalIN4cute5tupleIJiiiiEEENS1_10collective13CollectiveMmaINS1_46MainloopSm100TmaUmmaWarpSpecializedBlockScaledILi14ELi2ELi1ENS5_IJNS4_1CILi4EEENSA_ILi2EEENSA_ILi1EEEEEEEENS5_IJNSA_ILi128EEENSA_ILi256EEENSA_ILi64EEEEEENS5_IJNS_12float_e2m1_tENS_13float_ue4m3_tEEEENS5_IJNS5_IJlSD_lEEENS4_6LayoutINS5_IJNS5_IJNS5_IJNSA_ILi32EEESB_EEEiEEENS5_IJNS5_IJNSA_ILi16EEESB_EEEiEEENS5_IJSD_iEEEEEENS5_IJSU_NS5_IJNS5_IJNSA_ILi0EEESD_EEENSA_ILi512EEEEEENS5_IJSX_iEEEEEEEEEEESM_S14_NS4_8TiledMMAINS4_8MMA_AtomIJNS4_17SM100_MMA_MXF4_SSISK_SK_fSL_Li128ELi256ELi16ELNS4_4UMMA5MajorE0ELS19_0ELNS18_7ScaleInE0ELS1A_0EEEEEENSO_INS5_IJSD_SD_SD_EEENS5_IJSX_SX_SX_EEEEENS5_IJNS4_10UnderscoreES1G_S1G_EEEEENS5_IJNS4_23SM90_TMA_LOAD_MULTICASTES1J_EEENS5_IJNS4_14ComposedLayoutINS4_7SwizzleILi1ELi4ELi3EEENS4_18smem_ptr_flag_bitsILi4EEENSO_INS5_IJNSA_ILi8EEESI_EEENS5_IJSI_SD_EEEEEEENSO_INS5_IJNS5_IJNS5_IJSQ_SD_EEEST_EEESD_NS5_IJSD_SD_EEEEEENS5_IJNS5_IJNS5_IJST_SZ_EEESY_EEESX_NS5_IJSB_SZ_EEEEEEEEEEEvNS4_8identityES1K_NS5_IJS1U_NSO_INS5_IJNS5_IJNS5_IJSQ_SC_EEEST_EEESD_S1X_EEENS5_IJS20_SX_NS5_IJSB_NSA_ILi1024EEEEEEEEEEEEEEvS25_EENS_8epilogue10collective18CollectiveEpilogueINS2F_23Sm100TmaWarpSpecializedILi4ELi2ELi32ELb1ELb0EEEJNS5_IJSI_SH_SI_EEENS5_IJNSO_ISI_SD_EENSO_INS5_IJSP_SC_EEENS5_IJSD_SG_EEEEEEEENS_10bfloat16_tESN_S2Q_SN_NS2F_6fusion15FusionCallbacksIS2J_NS2R_17LinearCombinationIS2Q_fS2Q_fLNS_15FloatRoundStyleE2EEES2K_S2P_JEEENS4_5SM1004TMEM4LOAD26SM100_TMEM_LOAD_32dp32b32xENS4_13SM90_TMA_LOADENS1L_INS1M_ILi2ELi4ELi3EEENS1O_ILi16EEENSO_INS5_IJS1Q_SP_EEENS5_IJSP_SD_EEEEEEENS4_39AutoVectorizingCopyWithAssumedAlignmentILi128EEENS4_14SM90_TMA_STOREES37_S39_S39_EEEvvEEEEvNT_6ParamsE,@function
        .size           _ZN7cutlass13device_kernelINS_4gemm6kernel13GemmUniversalIN4cute5tupleIJiiiiEEENS1_10collective13CollectiveMmaINS1_46MainloopSm100TmaUmmaWarpSpecializedBlockScaledILi14ELi2ELi1ENS5_IJNS4_1CILi4EEENSA_ILi2EEENSA_ILi1EEEEEEEENS5_IJNSA_ILi128EEENSA_ILi256EEENSA_ILi64EEEEEENS5_IJNS_12float_e2m1_tENS_13float_ue4m3_tEEEENS5_IJNS5_IJlSD_lEEENS4_6LayoutINS5_IJNS5_IJNS5_IJNSA_ILi32EEESB_EEEiEEENS5_IJNS5_IJNSA_ILi16EEESB_EEEiEEENS5_IJSD_iEEEEEENS5_IJSU_NS5_IJNS5_IJNSA_ILi0EEESD_EEENSA_ILi512EEEEEENS5_IJSX_iEEEEEEEEEEESM_S14_NS4_8TiledMMAINS4_8MMA_AtomIJNS4_17SM100_MMA_MXF4_SSISK_SK_fSL_Li128ELi256ELi16ELNS4_4UMMA5MajorE0ELS19_0ELNS18_7ScaleInE0ELS1A_0EEEEEENSO_INS5_IJSD_SD_SD_EEENS5_IJSX_SX_SX_EEEEENS5_IJNS4_10UnderscoreES1G_S1G_EEEEENS5_IJNS4_23SM90_TMA_LOAD_MULTICASTES1J_EEENS5_IJNS4_14ComposedLayoutINS4_7SwizzleILi1ELi4ELi3EEENS4_18smem_ptr_flag_bitsILi4EEENSO_INS5_IJNSA_ILi8EEESI_EEENS5_IJSI_SD_EEEEEEENSO_INS5_IJNS5_IJNS5_IJSQ_SD_EEEST_EEESD_NS5_IJSD_SD_EEEEEENS5_IJNS5_IJNS5_IJST_SZ_EEESY_EEESX_NS5_IJSB_SZ_EEEEEEEEEEEvNS4_8identityES1K_NS5_IJS1U_NSO_INS5_IJNS5_IJNS5_IJSQ_SC_EEEST_EEESD_S1X_EEENS5_IJS20_SX_NS5_IJSB_NSA_ILi1024EEEEEEEEEEEEEEvS25_EENS_8epilogue10collective18CollectiveEpilogueINS2F_23Sm100TmaWarpSpecializedILi4ELi2ELi32ELb1ELb0EEEJNS5_IJSI_SH_SI_EEENS5_IJNSO_ISI_SD_EENSO_INS5_IJSP_SC_EEENS5_IJSD_SG_EEEEEEEENS_10bfloat16_tESN_S2Q_SN_NS2F_6fusion15FusionCallbacksIS2J_NS2R_17LinearCombinationIS2Q_fS2Q_fLNS_15FloatRoundStyleE2EEES2K_S2P_JEEENS4_5SM1004TMEM4LOAD26SM100_TMEM_LOAD_32dp32b32xENS4_13SM90_TMA_LOADENS1L_INS1M_ILi2ELi4ELi3EEENS1O_ILi16EEENSO_INS5_IJS1Q_SP_EEENS5_IJSP_SD_EEEEEEENS4_39AutoVectorizingCopyWithAssumedAlignmentILi128EEENS4_14SM90_TMA_STOREES37_S39_S39_EEEvvEEEEvNT_6ParamsE,(.L_x_269 - _ZN7cutlass13device_kernelINS_4gemm6kernel13GemmUniversalIN4cute5tupleIJiiiiEEENS1_10collective13CollectiveMmaINS1_46MainloopSm100TmaUmmaWarpSpecializedBlockScaledILi14ELi2ELi1ENS5_IJNS4_1CILi4EEENSA_ILi2EEENSA_ILi1EEEEEEEENS5_IJNSA_ILi128EEENSA_ILi256EEENSA_ILi64EEEEEENS5_IJNS_12float_e2m1_tENS_13float_ue4m3_tEEEENS5_IJNS5_IJlSD_lEEENS4_6LayoutINS5_IJNS5_IJNS5_IJNSA_ILi32EEESB_EEEiEEENS5_IJNS5_IJNSA_ILi16EEESB_EEEiEEENS5_IJSD_iEEEEEENS5_IJSU_NS5_IJNS5_IJNSA_ILi0EEESD_EEENSA_ILi512EEEEEENS5_IJSX_iEEEEEEEEEEESM_S14_NS4_8TiledMMAINS4_8MMA_AtomIJNS4_17SM100_MMA_MXF4_SSISK_SK_fSL_Li128ELi256ELi16ELNS4_4UMMA5MajorE0ELS19_0ELNS18_7ScaleInE0ELS1A_0EEEEEENSO_INS5_IJSD_SD_SD_EEENS5_IJSX_SX_SX_EEEEENS5_IJNS4_10UnderscoreES1G_S1G_EEEEENS5_IJNS4_23SM90_TMA_LOAD_MULTICASTES1J_EEENS5_IJNS4_14ComposedLayoutINS4_7SwizzleILi1ELi4ELi3EEENS4_18smem_ptr_flag_bitsILi4EEENSO_INS5_IJNSA_ILi8EEESI_EEENS5_IJSI_SD_EEEEEEENSO_INS5_IJNS5_IJNS5_IJSQ_SD_EEEST_EEESD_NS5_IJSD_SD_EEEEEENS5_IJNS5_IJNS5_IJST_SZ_EEESY_EEESX_NS5_IJSB_SZ_EEEEEEEEEEEvNS4_8identityES1K_NS5_IJS1U_NSO_INS5_IJNS5_IJNS5_IJSQ_SC_EEEST_EEESD_S1X_EEENS5_IJS20_SX_NS5_IJSB_NSA_ILi1024EEEEEEEEEEEEEEvS25_EENS_8epilogue10collective18CollectiveEpilogueINS2F_23Sm100TmaWarpSpecializedILi4ELi2ELi32ELb1ELb0EEEJNS5_IJSI_SH_SI_EEENS5_IJNSO_ISI_SD_EENSO_INS5_IJSP_SC_EEENS5_IJSD_SG_EEEEEEEENS_10bfloat16_tESN_S2Q_SN_NS2F_6fusion15FusionCallbacksIS2J_NS2R_17LinearCombinationIS2Q_fS2Q_fLNS_15FloatRoundStyleE2EEES2K_S2P_JEEENS4_5SM1004TMEM4LOAD26SM100_TMEM_LOAD_32dp32b32xENS4_13SM90_TMA_LOADENS1L_INS1M_ILi2ELi4ELi3EEENS1O_ILi16EEENSO_INS5_IJS1Q_SP_EEENS5_IJSP_SD_EEEEEEENS4_39AutoVectorizingCopyWithAssumedAlignmentILi128EEENS4_14SM90_TMA_STOREES37_S39_S39_EEEvvEEEEvNT_6ParamsE)
        .other          _ZN7cutlass13device_kernelINS_4gemm6kernel13GemmUniversalIN4cute5tupleIJiiiiEEENS1_10collective13CollectiveMmaINS1_46MainloopSm100TmaUmmaWarpSpecializedBlockScaledILi14ELi2ELi1ENS5_IJNS4_1CILi4EEENSA_ILi2EEENSA_ILi1EEEEEEEENS5_IJNSA_ILi128EEENSA_ILi256EEENSA_ILi64EEEEEENS5_IJNS_12float_e2m1_tENS_13float_ue4m3_tEEEENS5_IJNS5_IJlSD_lEEENS4_6LayoutINS5_IJNS5_IJNS5_IJNSA_ILi32EEESB_EEEiEEENS5_IJNS5_IJNSA_ILi16EEESB_EEEiEEENS5_IJSD_iEEEEEENS5_IJSU_NS5_IJNS5_IJNSA_ILi0EEESD_EEENSA_ILi512EEEEEENS5_IJSX_iEEEEEEEEEEESM_S14_NS4_8TiledMMAINS4_8MMA_AtomIJNS4_17SM100_MMA_MXF4_SSISK_SK_fSL_Li128ELi256ELi16ELNS4_4UMMA5MajorE0ELS19_0ELNS18_7ScaleInE0ELS1A_0EEEEEENSO_INS5_IJSD_SD_SD_EEENS5_IJSX_SX_SX_EEEEENS5_IJNS4_10UnderscoreES1G_S1G_EEEEENS5_IJNS4_23SM90_TMA_LOAD_MULTICASTES1J_EEENS5_IJNS4_14ComposedLayoutINS4_7SwizzleILi1ELi4ELi3EEENS4_18smem_ptr_flag_bitsILi4EEENSO_INS5_IJNSA_ILi8EEESI_EEENS5_IJSI_SD_EEEEEEENSO_INS5_IJNS5_IJNS5_IJSQ_SD_EEEST_EEESD_NS5_IJSD_SD_EEEEEENS5_IJNS5_IJNS5_IJST_SZ_EEESY_EEESX_NS5_IJSB_SZ_EEEEEEEEEEEvNS4_8identityES1K_NS5_IJS1U_NSO_INS5_IJNS5_IJNS5_IJSQ_SC_EEEST_EEESD_S1X_EEENS5_IJS20_SX_NS5_IJSB_NSA_ILi1024EEEEEEEEEEEEEEvS25_EENS_8epilogue10collective18CollectiveEpilogueINS2F_23Sm100TmaWarpSpecializedILi4ELi2ELi32ELb1ELb0EEEJNS5_IJSI_SH_SI_EEENS5_IJNSO_ISI_SD_EENSO_INS5_IJSP_SC_EEENS5_IJSD_SG_EEEEEEEENS_10bfloat16_tESN_S2Q_SN_NS2F_6fusion15FusionCallbacksIS2J_NS2R_17LinearCombinationIS2Q_fS2Q_fLNS_15FloatRoundStyleE2EEES2K_S2P_JEEENS4_5SM1004TMEM4LOAD26SM100_TMEM_LOAD_32dp32b32xENS4_13SM90_TMA_LOADENS1L_INS1M_ILi2ELi4ELi3EEENS1O_ILi16EEENSO_INS5_IJS1Q_SP_EEENS5_IJSP_SD_EEEEEEENS4_39AutoVectorizingCopyWithAssumedAlignmentILi128EEENS4_14SM90_TMA_STOREES37_S39_S39_EEEvvEEEEvNT_6ParamsE,@"STO_CUDA_ENTRY STV_DEFAULT"
_ZN7cutlass13device_kernelINS_4gemm6kernel13GemmUniversalIN4cute5tupleIJiiiiEEENS1_10collective13CollectiveMmaINS1_46MainloopSm100TmaUmmaWarpSpecializedBlockScaledILi14ELi2ELi1ENS5_IJNS4_1CILi4EEENSA_ILi2EEENSA_ILi1EEEEEEEENS5_IJNSA_ILi128EEENSA_ILi256EEENSA_ILi64EEEEEENS5_IJNS_12float_e2m1_tENS_13float_ue4m3_tEEEENS5_IJNS5_IJlSD_lEEENS4_6LayoutINS5_IJNS5_IJNS5_IJNSA_ILi32EEESB_EEEiEEENS5_IJNS5_IJNSA_ILi16EEESB_EEEiEEENS5_IJSD_iEEEEEENS5_IJSU_NS5_IJNS5_IJNSA_ILi0EEESD_EEENSA_ILi512EEEEEENS5_IJSX_iEEEEEEEEEEESM_S14_NS4_8TiledMMAINS4_8MMA_AtomIJNS4_17SM100_MMA_MXF4_SSISK_SK_fSL_Li128ELi256ELi16ELNS4_4UMMA5MajorE0ELS19_0ELNS18_7ScaleInE0ELS1A_0EEEEEENSO_INS5_IJSD_SD_SD_EEENS5_IJSX_SX_SX_EEEEENS5_IJNS4_10UnderscoreES1G_S1G_EEEEENS5_IJNS4_23SM90_TMA_LOAD_MULTICASTES1J_EEENS5_IJNS4_14ComposedLayoutINS4_7SwizzleILi1ELi4ELi3EEENS4_18smem_ptr_flag_bitsILi4EEENSO_INS5_IJNSA_ILi8EEESI_EEENS5_IJSI_SD_EEEEEEENSO_INS5_IJNS5_IJNS5_IJSQ_SD_EEEST_EEESD_NS5_IJSD_SD_EEEEEENS5_IJNS5_IJNS5_IJST_SZ_EEESY_EEESX_NS5_IJSB_SZ_EEEEEEEEEEEvNS4_8identityES1K_NS5_IJS1U_NSO_INS5_IJNS5_IJNS5_IJSQ_SC_EEEST_EEESD_S1X_EEENS5_IJS20_SX_NS5_IJSB_NSA_ILi1024EEEEEEEEEEEEEEvS25_EENS_8epilogue10collective18CollectiveEpilogueINS2F_23Sm100TmaWarpSpecializedILi4ELi2ELi32ELb1ELb0EEEJNS5_IJSI_SH_SI_EEENS5_IJNSO_ISI_SD_EENSO_INS5_IJSP_SC_EEENS5_IJSD_SG_EEEEEEEENS_10bfloat16_tESN_S2Q_SN_NS2F_6fusion15FusionCallbacksIS2J_NS2R_17LinearCombinationIS2Q_fS2Q_fLNS_15FloatRoundStyleE2EEES2K_S2P_JEEENS4_5SM1004TMEM4LOAD26SM100_TMEM_LOAD_32dp32b32xENS4_13SM90_TMA_LOADENS1L_INS1M_ILi2ELi4ELi3EEENS1O_ILi16EEENSO_INS5_IJS1Q_SP_EEENS5_IJSP_SD_EEEEEEENS4_39AutoVectorizingCopyWithAssumedAlignmentILi128EEENS4_14SM90_TMA_STOREES37_S39_S39_EEEvvEEEEvNT_6ParamsE:
[----:B------:R-:W1:Y:S01]  /*0000*/  LDC R1, c[0x0][0x37c] ;  /* 0x0000df00ff017b82 */ /* 0x000e620000000800 */
[----:B------:R-:W2:Y:S01]  /*0010*/  S2R R184, SR_TID.X ;  /* 0x0000000000b87919 */ /* 0x000ea20000002100 */
[----:B------:R-:W3:Y:S01]  /*0020*/  LDCU.64 UR12, c[0x0][0xc90] ;  /* 0x00019200ff0c77ac */ /* 0x000ee20008000a00 */
[----:B------:R-:W-:Y:S02]  /*0030*/  PRMT R176, RZ, 0x7610, R176 ;  /* 0x00007610ffb07816 */ /* 0x000fe400000000b0 */
[----:B------:R-:W-:Y:S01]  /*0040*/  ELECT P4, URZ, PT ;  /* 0x0000000000ff782f */ /* 0x000fe20003880000 */
[----:B---3--:R-:W-:-:S04]  /*0050*/  UISETP.NE.U32.AND UP0, UPT, UR12, URZ, UPT ;  /* 0x000000ff0c00728c */ /* 0x008fc8000bf05070 */
[----:B------:R-:W-:Y:S01]  /*0060*/  UISETP.NE.AND.EX UP0, UPT, UR13, URZ, UPT, UP0 ;  /* 0x000000ff0d00728c */ /* 0x000fe2000bf05300 */
[----:B--2---:R-:W-:-:S05]  /*0070*/  SHF.R.U32.HI R177, RZ, 0x5, R184 ;  /* 0x00000005ffb17819 */ /* 0x004fca00000116b8 */
[----:B------:R-:W2:Y:S02]  /*0080*/  SHFL.IDX PT, R0, R177, RZ, 0x1f ;  /* 0x00001fffb1007589 */ /* 0x000ea400000e0000 */
[----:B--2---:R-:W-:Y:S01]  /*0090*/  R2UR UR21, R0 ;  /* 0x00000000001572ca */ /* 0x004fe200000e0000 */
[----:B-1----:R-:W-:-:S14]  /*00a0*/  BRA.U UP0, `(.L_x_0) ;  /* 0x0000000100307547 */ /* 0x002fdc000b800000 */
[----:B------:R-:W1:Y:S02]  /*00b0*/  LDCU.64 UR4, c[0x0][0xc88] ;  /* 0x00019100ff0477ac */ /* 0x000e640008000a00 */
[----:B-1----:R-:W-:-:S04]  /*00c0*/  UISETP.NE.U32.AND UP0, UPT, UR4, URZ, UPT ;  /* 0x000000ff0400728c */ /* 0x002fc8000bf05070 */
[----:B------:R-:W-:-:S09]  /*00d0*/  UISETP.NE.AND.EX UP0, UPT, UR5, URZ, UPT, UP0 ;  /* 0x000000ff0500728c */ /* 0x000fd2000bf05300 */
[----:B------:R-:W-:Y:S05]  /*00e0*/  BRA.U !UP0, `(.L_x_1) ;  /* 0x0000000108147547 */ /* 0x000fea000b800000 */
[----:B------:R-:W1:Y:S01]  /*00f0*/  LDC.64 R2, c[0x0][0xc88] ;  /* 0x00032200ff027b82 */ /* 0x000e620000000a00 */
[----:B------:R-:W1:Y:S02]  /*0100*/  LDCU.64 UR4, c[0x0][0x358] ;  /* 0x00006b00ff0477ac */ /* 0x000e640008000a00 */
[----:B-1----:R1:W5:Y:S01]  /*0110*/  LDG.E R133, desc[UR4][R2.64] ;  /* 0x0000000402857981 */ /* 0x002362000c1e1900 */
[----:B------:R-:W-:Y:S01]  /*0120*/  HFMA2 R176, -RZ, RZ, 0, 5.9604644775390625e-08 ;  /* 0x00000001ffb07431 */ /* 0x000fe200000001ff */
[----:B------:R-:W-:Y:S05]  /*0130*/  BRA `(.L_x_0) ;  /* 0x00000000000c7947 */ /* 0x000fea0003800000 */
.L_x_1:
[----:B------:R-:W1:Y:S01]  /*0140*/  LDCU UR4, c[0x0][0xc80] ;  /* 0x00019000ff0477ac */ /* 0x000e620008000800 */
[----:B------:R-:W-:Y:S01]  /*0150*/  HFMA2 R176, -RZ, RZ, 0, 5.9604644775390625e-08 ;  /* 0x00000001ffb07431 */ /* 0x000fe200000001ff */
[----:B-1----:R-:W-:-:S07]  /*0160*/  MOV R133, UR4 ;  /* 0x0000000400857c02 */ /* 0x002fce0008000f00 */
.L_x_0:
[----:B------:R-:W2:Y:S02]  /*0170*/  LDCU.64 UR4, c[0x0][0xcb0] ;  /* 0x00019600ff0477ac */ /* 0x000ea40008000a00 */
[----:B--2---:R-:W-:-:S04]  /*0180*/  UISETP.NE.U32.AND UP0, UPT, UR4, URZ, UPT ;  /* 0x000000ff0400728c */ /* 0x004fc8000bf05070 */
[----:B------:R-:W-:-:S09]  /*0190*/  UISETP.NE.AND.EX UP0, UPT, UR5, URZ, UPT, UP0 ;  /* 0x000000ff0500728c */ /* 0x000fd2000bf05300 */
[----:B------:R-:W-:Y:S05]  /*01a0*/  BRA.U UP0, `(.L_x_2) ;  /* 0x0000000100287547 */ /* 0x000fea000b800000 */
[----:B------:R-:W2:Y:S02]  /*01b0*/  LDCU.64 UR4, c[0x0][0xca8] ;  /* 0x00019500ff0477ac */ /* 0x000ea40008000a00 */
[----:B--2---:R-:W-:-:S04]  /*01c0*/  UISETP.NE.U32.AND UP0, UPT, UR4, URZ, UPT ;  /* 0x000000ff0400728c */ /* 0x004fc8000bf05070 */
[----:B------:R-:W-:-:S09]  /*01d0*/  UISETP.NE.AND.EX UP0, UPT, UR5, URZ, UPT, UP0 ;  /* 0x000000ff0500728c */ /* 0x000fd2000bf05300 */
[----:B------:R-:W-:Y:S05]  /*01e0*/  BRA.U !UP0, `(.L_x_3) ;  /* 0x0000000108107547 */ /* 0x000fea000b800000 */
[----:B------:R-:W2:Y:S01]  /*01f0*/  LDC.64 R130, c[0x0][0xca8] ;  /* 0x00032a00ff827b82 */ /* 0x000ea20000000a00 */
[----:B------:R-:W2:Y:S02]  /*0200*/  LDCU.64 UR4, c[0x0][0x358] ;  /* 0x00006b00ff0477ac */ /* 0x000ea40008000a00 */
[----:B--2---:R2:W5:Y:S01]  /*0210*/  LDG.E R130, desc[UR4][R130.64] ;  /* 0x0000000482827981 */ /* 0x004562000c1e1900 */
[----:B------:R-:W-:Y:S05]  /*0220*/  BRA `(.L_x_2) ;  /* 0x0000000000087947 */ /* 0x000fea0003800000 */
.L_x_3:
[----:B------:R-:W2:Y:S02]  /*0230*/  LDCU UR4, c[0x0][0xca0] ;  /* 0x00019400ff0477ac */ /* 0x000ea40008000800 */
[----:B--2---:R-:W-:Y:S02]  /*0240*/  MOV R130, UR4 ;  /* 0x0000000400827c02 */ /* 0x004fe40008000f00 */
.L_x_2:
[----:B------:R-:W-:Y:S01]  /*0250*/  IMAD.U32 R0, RZ, RZ, UR21 ;  /* 0x00000015ff007e24 */ /* 0x000fe2000f8e00ff */
[----:B------:R-:W-:Y:S04]  /*0260*/  BSSY.RECONVERGENT B0, `(.L_x_4) ;  /* 0x0000012000007945 */ /* 0x000fe80003800200 */
[C---:B------:R-:W-:Y:S02]  /*0270*/  ISETP.NE.OR P1, PT, R0.reuse, 0x1, !P4 ;  /* 0x000000010000780c */ /* 0x040fe40006725670 */
[----:B------:R-:W-:-:S11]  /*0280*/  ISETP.NE.OR P0, PT, R0, 0x3, !P4 ;  /* 0x000000030000780c */ /* 0x000fd60006705670 */
[----:B------:R-:W-:Y:S05]  /*0290*/  @P1 BRA `(.L_x_5) ;  /* 0x0000000000381947 */ /* 0x000fea0003800000 */
[----:B------:R-:W3:Y:S02]  /*02a0*/  LDCU.64 UR4, c[0x0][0x348] ;  /* 0x00006900ff0477ac */ /* 0x000ee40008000a00 */
[----:B---3--:R-:W-:Y:S02]  /*02b0*/  UIADD3 UR10, UP3, UPT, UR4, 0x80, URZ ;  /* 0x00000080040a7890 */ /* 0x008fe4000ff7e0ff */
[----:B------:R-:W-:Y:S02]  /*02c0*/  UIADD3 UR8, UP2, UPT, UR4, 0x180, URZ ;  /* 0x0000018004087890 */ /* 0x000fe4000ff5e0ff */
[----:B------:R-:W-:Y:S02]  /*02d0*/  UIADD3 UR6, UP1, UPT, UR4, 0x280, URZ ;  /* 0x0000028004067890 */ /* 0x000fe4000ff3e0ff */
[----:B------:R-:W-:Y:S02]  /*02e0*/  UIADD3 UR4, UP0, UPT, UR4, 0x380, URZ ;  /* 0x0000038004047890 */ /* 0x000fe4000ff1e0ff */
[----:B------:R-:W-:-:S02]  /*02f0*/  UIADD3.X UR11, UPT, UPT, URZ, UR5, URZ, UP3, !UPT ;  /* 0x00000005ff0b7290 */ /* 0x000fc40009ffe4ff */
[----:B------:R-:W-:Y:S02]  /*0300*/  UIADD3.X UR9, UPT, UPT, URZ, UR5, URZ, UP2, !UPT ;  /* 0x00000005ff097290 */ /* 0x000fe400097fe4ff */
[----:B------:R-:W-:Y:S02]  /*0310*/  UIADD3.X UR7, UPT, UPT, URZ, UR5, URZ, UP1, !UPT ;  /* 0x00000005ff077290 */ /* 0x000fe40008ffe4ff */
[----:B------:R-:W-:-:S03]  /*0320*/  UIADD3.X UR5, UPT, UPT, URZ, UR5, URZ, UP0, !UPT ;  /* 0x00000005ff057290 */ /* 0x000fc600087fe4ff */
[----:B------:R3:W-:Y:S02]  /*0330*/  UTMACCTL.PF [UR10] ;  /* 0x000000000a0079b9 */ /* 0x0007e40008040000 */
[----:B------:R3:W-:Y:S02]  /*0340*/  UTMACCTL.PF [UR8] ;  /* 0x00000000080079b9 */ /* 0x0007e40008040000 */
[----:B------:R3:W-:Y:S02]  /*0350*/  UTMACCTL.PF [UR6] ;  /* 0x00000000060079b9 */ /* 0x0007e40008040000 */
[----:B------:R3:W-:Y:S02]  /*0360*/  UTMACCTL.PF [UR4] ;  /* 0x00000000040079b9 */ /* 0x0007e40008040000 */
[----:B---3--:R-:W-:Y:S01]  /*0370*/  NOP ;  /* 0x0000000000007918 */ /* 0x008fe20000000000 */
.L_x_5:
[----:B------:R-:W-:Y:S05]  /*0380*/  BSYNC.RECONVERGENT B0 ;  /* 0x0000000000007941 */ /* 0x000fea0003800200 */
.L_x_4:
[----:B------:R-:W-:Y:S04]  /*0390*/  BSSY.RECONVERGENT B0, `(.L_x_6) ;  /* 0x000000a000007945 */ /* 0x000fe80003800200 */
[----:B------:R-:W-:Y:S05]  /*03a0*/  @P0 BRA `(.L_x_7) ;  /* 0x0000000000200947 */ /* 0x000fea0003800000 */
[----:B------:R-:W3:Y:S02]  /*03b0*/  LDCU.64 UR4, c[0x0][0x348] ;  /* 0x00006900ff0477ac */ /* 0x000ee40008000a00 */
[----:B---3--:R-:W-:Y:S02]  /*03c0*/  UIADD3 UR6, UP1, UPT, UR4, 0x980, URZ ;  /* 0x0000098004067890 */ /* 0x008fe4000ff3e0ff */
[----:B------:R-:W-:Y:S02]  /*03d0*/  UIADD3 UR4, UP0, UPT, UR4, 0xa80, URZ ;  /* 0x00000a8004047890 */ /* 0x000fe4000ff1e0ff */
[----:B------:R-:W-:Y:S02]  /*03e0*/  UIADD3.X UR7, UPT, UPT, URZ, UR5, URZ, UP1, !UPT ;  /* 0x00000005ff077290 */ /* 0x000fe40008ffe4ff */
[----:B------:R-:W-:-:S07]  /*03f0*/  UIADD3.X UR5, UPT, UPT, URZ, UR5, URZ, UP0, !UPT ;  /* 0x00000005ff057290 */ /* 0x000fce00087fe4ff */
[----:B------:R3:W-:Y:S02]  /*0400*/  UTMACCTL.PF [UR6] ;  /* 0x00000000060079b9 */ /* 0x0007e40008040000 */
[----:B------:R3:W-:Y:S02]  /*0410*/  UTMACCTL.PF [UR4] ;  /* 0x00000000040079b9 */ /* 0x0007e40008040000 */
[----:B---3--:R-:W-:Y:S01]  /*0420*/  NOP ;  /* 0x0000000000007918 */ /* 0x008fe20000000000 */
.L_x_7:
[----:B------:R-:W-:Y:S05]  /*0430*/  BSYNC.RECONVERGENT B0 ;  /* 0x0000000000007941 */ /* 0x000fea0003800200 */
.L_x_6:
[----:B------:R-:W3:Y:S01]  /*0440*/  LDCU.64 UR4, c[0x0][0xc88] ;  /* 0x00019100ff0477ac */ /* 0x000ee20008000a00 */
[----:B------:R-:W-:Y:S02]  /*0450*/  UISETP.EQ.U32.AND UP1, UPT, UR12, URZ, UPT ;  /* 0x000000ff0c00728c */ /* 0x000fe4000bf22070 */
[----:B------:R-:W-:Y:S02]  /*0460*/  UPLOP3.LUT UP4, UPT, UPT, UPT, UPT, 0x80, 0x8 ;  /* 0x000000000008789c */ /* 0x000fe40003f8f070 */
[----:B---3--:R-:W-:-:S04]  /*0470*/  UISETP.NE.U32.AND UP0, UPT, UR4, URZ, UPT ;  /* 0x000000ff0400728c */ /* 0x008fc8000bf05070 */
[----:B------:R-:W-:-:S04]  /*0480*/  UISETP.NE.AND.EX UP0, UPT, UR5, URZ, UPT, UP0 ;  /* 0x000000ff0500728c */ /* 0x000fc8000bf05300 */
[----:B------:R-:W-:-:S04]  /*0490*/  UISETP.EQ.OR.EX UP2, UPT, UR13, URZ, !UP0, UP1 ;  /* 0x000000ff0d00728c */ /* 0x000fc8000c742710 */
[----:B------:R-:W-:-:S06]  /*04a0*/  UP2UR UR4, UPR, URZ, 0x4 ;  /* 0x00000004ff047883 */ /* 0x000fcc0008000000 */
[----:B------:R-:W-:Y:S01]  /*04b0*/  MOV R180, UR4 ;  /* 0x0000000400b47c02 */ /* 0x000fe20008000f00 */
[----:B------:R-:W-:Y:S06]  /*04c0*/  BRA.U !UP2, `(.L_x_8) ;  /* 0x000000010a207547 */ /* 0x000fec000b800000 */
[----:B------:R-:W-:Y:S01]  /*04d0*/  UISETP.NE.U32.AND UP1, UPT, UR12, URZ, UPT ;  /* 0x000000ff0c00728c */ /* 0x000fe2000bf25070 */
[----:B-----5:R-:W-:Y:S01]  /*04e0*/  FSETP.NEU.AND P0, PT, R133, RZ, PT ;  /* 0x000000ff8500720b */ /* 0x020fe20003f0d000 */
[----:B------:R-:W-:Y:S02]  /*04f0*/  USEL UR4, URZ, 0xffffffff, UP0 ;  /* 0xffffffffff047887 */ /* 0x000fe40008000000 */
[----:B------:R-:W-:-:S10]  /*0500*/  UISETP.NE.AND.EX UP1, UPT, UR13, URZ, UPT, UP1 ;  /* 0x000000ff0d00728c */ /* 0x000fd4000bf25310 */
[----:B------:R-:W-:Y:S01]  /*0510*/  VOTEU.ANY UP0, P0 ;  /* 0x0000000000ff7886 */ /* 0x000fe20000000100 */
[----:B------:R-:W-:-:S04]  /*0520*/  @!UP1 USEL UR4, URZ, 0xffffffff, UP0 ;  /* 0xffffffffff049887 */ /* 0x000fc80008000000 */
[----:B------:R-:W-:-:S04]  /*0530*/  ULOP3.LUT UR4, UR4, 0x1, URZ, 0xc0, !UPT ;  /* 0x0000000104047892 */ /* 0x000fc8000f8ec0ff */
[----:B------:R-:W-:-:S11]  /*0540*/  UISETP.NE.U32.AND UP4, UPT, UR4, 0x1, UPT ;  /* 0x000000010400788c */ /* 0x000fd6000bf85070 */
.L_x_8:
[----:B-1----:R-:W1:Y:S01]  /*0550*/  SHFL.IDX PT, R2, R177, RZ, 0x1f ;  /* 0x00001fffb1027589 */ /* 0x002e6200000e0000 */
[----:B------:R-:W-:-:S04]  /*0560*/  UISETP.NE.AND UP0, UPT, UR21, 0x2, UPT ;  /* 0x000000021500788c */ /* 0x000fc8000bf05270 */
[----:B------:R-:W-:Y:S01]  /*0570*/  USEL UR62, URZ, 0x1, UP0 ;  /* 0x00000001ff3e7887 */ /* 0x000fe20008000000 */
[----:B-1----:R-:W-:-:S13]  /*0580*/  ISETP.NE.AND P0, PT, R2, RZ, PT ;  /* 0x000000ff0200720c */ /* 0x002fda0003f05270 */
[----:B------:R-:W-:Y:S05]  /*0590*/  @P0 BRA `(.L_x_9) ;  /* 0x0000000000b40947 */ /* 0x000fea0003800000 */
[----:B------:R-:W-:Y:S01]  /*05a0*/  ELECT P0, URZ, PT ;  /* 0x0000000000ff782f */ /* 0x000fe20003800000 */
[----:B------:R-:W-:-:S12]  /*05b0*/  BSSY.RECONVERGENT B0, `(.L_x_9) ;  /* 0x000002b000007945 */ /* 0x000fd80003800200 */
[----:B------:R-:W-:Y:S05]  /*05c0*/  @!P0 BRA `(.L_x_10) ;  /* 0x0000000000a48947 */ /* 0x000fea0003800000 */
[----:B------:R-:W1:Y:S01]  /*05d0*/  S2UR UR4, SR_CgaCtaId ;  /* 0x00000000000479c3 */ /* 0x000e620000008800 */
[----:B------:R-:W-:Y:S01]  /*05e0*/  UMOV UR5, 0x400 ;  /* 0x0000040000057882 */ /* 0x000fe20000000000 */
[----:B------:R-:W-:Y:S01]  /*05f0*/  UMOV UR8, 0x1 ;  /* 0x0000000100087882 */ /* 0x000fe20000000000 */
[----:B------:R-:W-:Y:S01]  /*0600*/  UMOV UR6, 0x5 ;  /* 0x0000000500067882 */ /* 0x000fe20000000000 */
[----:B------:R-:W-:-:S04]  /*0610*/  UIADD3 UR8, UPT, UPT, -UR8, 0x100000, URZ ;  /* 0x0010000008087890 */ /* 0x000fc8000fffe1ff */
[----:B------:R-:W-:Y:S02]  /*0620*/  USHF.L.U32 UR9, UR8, 0xb, URZ ;  /* 0x0000000b08097899 */ /* 0x000fe400080006ff */
[----:B------:R-:W-:Y:S02]  /*0630*/  USHF.L.U32 UR8, UR8, 0x1, URZ ;  /* 0x0000000108087899 */ /* 0x000fe400080006ff */
[----:B------:R-:W-:-:S04]  /*0640*/  UIADD3 UR6, UPT, UPT, -UR6, 0x100000, URZ ;  /* 0x0010000006067890 */ /* 0x000fc8000fffe1ff */
[----:B------:R-:W-:Y:S02]  /*0650*/  USHF.L.U32 UR7, UR6, 0xb, URZ ;  /* 0x0000000b06077899 */ /* 0x000fe400080006ff */
[----:B------:R-:W-:Y:S02]  /*0660*/  USHF.L.U32 UR6, UR6, 0x1, URZ ;  /* 0x0000000106067899 */ /* 0x000fe400080006ff */
[----:B-1----:R-:W-:Y:S01]  /*0670*/  ULEA UR4, UR4, UR5, 0x18 ;  /* 0x0000000504047291 */ /* 0x002fe2000f8ec0ff */
[----:B------:R-:W1:Y:S11]  /*0680*/  FENCE.VIEW.ASYNC.S ;  /* 0x00000000000073c6 */ /* 0x000e760000000000 */
[----:B-1----:R1:W3:Y:S01]  /*0690*/  SYNCS.EXCH.64 URZ, [UR4], UR8 ;  /* 0x0000000804ff75b2 */ /* 0x0022e20008000100 */
[----:B------:R1:W4:Y:S01]  /*06a0*/  SYNCS.EXCH.64 URZ, [UR4+0x70], UR6 ;  /* 0x0000700604ff75b2 */ /* 0x0003220008000100 */
[----:B------:R1:W1:Y:S01]  /*06b0*/  SYNCS.EXCH.64 URZ, [UR4+0x8], UR8 ;  /* 0x0000080804ff75b2 */ /* 0x0002620008000100 */
        /* <DEDUP_REMOVED lines=25> */
[----:B---34-:R-:W-:Y:S01]  /*0850*/  NOP ;  /* 0x0000000000007918 */ /* 0x018fe20000000000 */
.L_x_10:
[----:B-1----:R-:W-:Y:S05]  /*0860*/  BSYNC.RECONVERGENT B0 ;  /* 0x0000000000007941 */ /* 0x002fea0003800200 */
.L_x_9:
[----:B------:R-:W1:Y:S01]  /*0870*/  SHFL.IDX PT, R2, R177, RZ, 0x1f ;  /* 0x00001fffb1027589 */ /* 0x000e6200000e0000 */
[----:B------:R-:W-:Y:S01]  /*0880*/  NOP ;  /* 0x0000000000007918 */ /* 0x000fe20000000000 */
[----:B-1----:R-:W-:-:S13]  /*0890*/  ISETP.NE.AND P0, PT, R2, 0x1, PT ;  /* 0x000000010200780c */ /* 0x002fda0003f05270 */
[----:B------:R-:W-:Y:S05]  /*08a0*/  @P0 BRA `(.L_x_11) ;  /* 0x0000000000580947 */ /* 0x000fea0003800000 */
        /* <DEDUP_REMOVED lines=9> */
[----:B------:R-:W-:Y:S01]  /*0940*/  USHF.L.U32 UR6, UR6, 0x1, URZ ;  /* 0x0000000106067899 */ /* 0x000fe200080006ff */
[----:B------:R-:W-:Y:S01]  /*0950*/  ELECT P0, URZ, PT ;  /* 0x0000000000ff782f */ /* 0x000fe20003800000 */
[----:B-1----:R-:W-:Y:S01]  /*0960*/  ULEA UR4, UR4, UR5, 0x18 ;  /* 0x0000000504047291 */ /* 0x002fe2000f8ec0ff */
[----:B------:R-:W1:Y:S11]  /*0970*/  FENCE.VIEW.ASYNC.S ;  /* 0x00000000000073c6 */ /* 0x000e760000000000 */
[----:B-1----:R1:W3:Y:S01]  /*0980*/  SYNCS.EXCH.64 URZ, [UR4+0xe0], UR8 ;  /* 0x0000e00804ff75b2 */ /* 0x0022e20008000100 */
[----:B------:R1:W4:Y:S01]  /*0990*/  SYNCS.EXCH.64 URZ, [UR4+0x100], UR6 ;  /* 0x0001000604ff75b2 */ /* 0x0003220008000100 */
[----:B------:R1:W1:Y:S01]  /*09a0*/  SYNCS.EXCH.64 URZ, [UR4+0xe8], UR8 ;  /* 0x0000e80804ff75b2 */ /* 0x0002620008000100 */
[----:B------:R1:W1:Y:S01]  /*09b0*/  SYNCS.EXCH.64 URZ, [UR4+0x108], UR6 ;  /* 0x0001080604ff75b2 */ /* 0x0002620008000100 */
[----:B------:R1:W1:Y:S01]  /*09c0*/  SYNCS.EXCH.64 URZ, [UR4+0xf0], UR8 ;  /* 0x0000f00804ff75b2 */ /* 0x0002620008000100 */
[----:B------:R1:W1:Y:S01]  /*09d0*/  SYNCS.EXCH.64 URZ, [UR4+0x110], UR6 ;  /* 0x0001100604ff75b2 */ /* 0x0002620008000100 */
[----:B------:R1:W1:Y:S01]  /*09e0*/  SYNCS.EXCH.64 URZ, [UR4+0xf8], UR8 ;  /* 0x0000f80804ff75b2 */ /* 0x0002620008000100 */
[----:B------:R1:W1:Y:S01]  /*09f0*/  SYNCS.EXCH.64 URZ, [UR4+0x118], UR6 ;  /* 0x0001180604ff75b2 */ /* 0x0002620008000100 */
[----:B------:R-:W-:Y:S01]  /*0a00*/  NOP ;  /* 0x0000000000007918 */ /* 0x000fe20000000000 */
.L_x_11:
[----:B------:R-:W2:Y:S01]  /*0a10*/  SHFL.IDX PT, R2, R177, RZ, 0x1f ;  /* 0x00001fffb1027589 */ /* 0x000ea200000e0000 */
[----:B------:R-:W-:Y:S01]  /*0a20*/  NOP ;  /* 0x0000000000007918 */ /* 0x000fe20000000000 */
[----:B--2---:R-:W-:-:S13]  /*0a30*/  ISETP.NE.AND P0, PT, R2, 0x3, PT ;  /* 0x000000030200780c */ /* 0x004fda0003f05270 */
[----:B------:R-:W-:Y:S05]  /*0a40*/  @P0 BRA `(.L_x_12) ;  /* 0x0000000000300947 */ /* 0x000fea0003800000 */
[----:B-1----:R-:W1:Y:S01]  /*0a50*/  S2UR UR4, SR_CgaCtaId ;  /* 0x00000000000479c3 */ /* 0x002e620000008800 */
[----:B------:R-:W-:Y:S01]  /*0a60*/  UMOV UR6, 0x400 ;  /* 0x0000040000067882 */ /* 0x000fe20000000000 */
[----:B------:R-:W-:Y:S01]  /*0a70*/  UMOV UR5, 0x20 ;  /* 0x0000002000057882 */ /* 0x000fe20000000000 */
[----:B------:R-:W-:Y:S01]  /*0a80*/  ELECT P0, URZ, PT ;  /* 0x0000000000ff782f */ /* 0x000fe20003800000 */
[----:B-1----:R-:W-:Y:S02]  /*0a90*/  ULEA UR6, UR4, UR6, 0x18 ;  /* 0x0000000604067291 */ /* 0x002fe4000f8ec0ff */
[----:B------:R-:W-:-:S04]  /*0aa0*/  UIADD3 UR4, UPT, UPT, -UR5, 0x100000, URZ ;  /* 0x0010000005047890 */ /* 0x000fc8000fffe1ff */
[----:B------:R-:W-:Y:S02]  /*0ab0*/  USHF.L.U32 UR5, UR4, 0xb, URZ ;  /* 0x0000000b04057899 */ /* 0x000fe400080006ff */
[----:B------:R-:W-:Y:S01]  /*0ac0*/  USHF.L.U32 UR4, UR4, 0x1, URZ ;  /* 0x0000000104047899 */ /* 0x000fe200080006ff */
[----:B------:R-:W1:Y:S11]  /*0ad0*/  FENCE.VIEW.ASYNC.S ;  /* 0x00000000000073c6 */ /* 0x000e760000000000 */
[----:B-1----:R2:W1:Y:S01]  /*0ae0*/  SYNCS.EXCH.64 URZ, [UR6+0x120], UR4 ;  /* 0x0001200406ff75b2 */ /* 0x0024620008000100 */
[----:B------:R2:W1:Y:S02]  /*0af0*/  SYNCS.EXCH.64 URZ, [UR6+0x128], UR4 ;  /* 0x0001280406ff75b2 */ /* 0x0004640008000100 */
[----:B--2---:R-:W-:Y:S01]  /*0b00*/  NOP ;  /* 0x0000000000007918 */ /* 0x004fe20000000000 */
.L_x_12:
[----:B------:R-:W2:Y:S01]  /*0b10*/  SHFL.IDX PT, R2, R177, RZ, 0x1f ;  /* 0x00001fffb1027589 */ /* 0x000ea200000e0000 */
[----:B------:R-:W-:Y:S01]  /*0b20*/  NOP ;  /* 0x0000000000007918 */ /* 0x000fe20000000000 */
[----:B--2---:R-:W-:-:S13]  /*0b30*/  ISETP.NE.AND P0, PT, R2, 0x4, PT ;  /* 0x000000040200780c */ /* 0x004fda0003f05270 */
[----:B------:R-:W-:Y:S05]  /*0b40*/  @P0 BRA `(.L_x_13) ;  /* 0x00000000004c0947 */ /* 0x000fea0003800000 */
[----:B-1----:R-:W1:Y:S01]  /*0b50*/  S2UR UR6, SR_CgaCtaId ;  /* 0x00000000000679c3 */ /* 0x002e620000008800 */
[----:B------:R-:W-:Y:S01]  /*0b60*/  UMOV UR4, 0x720 ;  /* 0x0000072000047882 */ /* 0x000fe20000000000 */
[----:B------:R-:W-:Y:S01]  /*0b70*/  UMOV UR5, 0x400 ;  /* 0x0000040000057882 */ /* 0x000fe20000000000 */
[----:B------:R-:W-:Y:S01]  /*0b80*/  USEL UR4, UR4, 0x620, UP4 ;  /* 0x0000062004047887 */ /* 0x000fe2000a000000 */
[----:B------:R-:W-:Y:S01]  /*0b90*/  UMOV UR8, 0x1 ;  /* 0x0000000100087882 */ /* 0x000fe20000000000 */
[----:B------:R-:W-:Y:S01]  /*0ba0*/  ELECT P0, URZ, PT ;  /* 0x0000000000ff782f */ /* 0x000fe20003800000 */
[----:B------:R-:W-:-:S04]  /*0bb0*/  UIADD3 UR8, UPT, UPT, -UR8, 0x100000, URZ ;  /* 0x0010000008087890 */ /* 0x000fc8000fffe1ff */
[----:B------:R-:W-:Y:S02]  /*0bc0*/  USHF.L.U32 UR9, UR8, 0xb, URZ ;  /* 0x0000000b08097899 */ /* 0x000fe400080006ff */
[----:B------:R-:W-:Y:S02]  /*0bd0*/  USHF.L.U32 UR8, UR8, 0x1, URZ ;  /* 0x0000000108087899 */ /* 0x000fe400080006ff */
[----:B-1----:R-:W-:Y:S02]  /*0be0*/  ULEA UR6, UR6, UR5, 0x18 ;  /* 0x0000000506067291 */ /* 0x002fe4000f8ec0ff */
[----:B------:R-:W-:-:S04]  /*0bf0*/  UIADD3 UR4, UPT, UPT, -UR4, 0x100000, URZ ;  /* 0x0010000004047890 */ /* 0x000fc8000fffe1ff */
[----:B------:R-:W-:Y:S02]  /*0c00*/  USHF.L.U32 UR5, UR4, 0xb, URZ ;  /* 0x0000000b04057899 */ /* 0x000fe400080006ff */
[----:B------:R-:W-:Y:S01]  /*0c10*/  USHF.L.U32 UR4, UR4, 0x1, URZ ;  /* 0x0000000104047899 */ /* 0x000fe200080006ff */
[----:B------:R-:W1:Y:S03]  /*0c20*/  FENCE.VIEW.ASYNC.S ;  /* 0x00000000000073c6 */ /* 0x000e660000000000 */
[----:B-1----:R2:W1:Y:S08]  /*0c30*/  SYNCS.EXCH.64 URZ, [UR6+0x130], UR8 ;  /* 0x0001300806ff75b2 */ /* 0x0024700008000100 */
[----:B------:R2:W1:Y:S01]  /*0c40*/  SYNCS.EXCH.64 URZ, [UR6+0x140], UR4 ;  /* 0x0001400406ff75b2 */ /* 0x0004620008000100 */
[----:B------:R2:W1:Y:S01]  /*0c50*/  SYNCS.EXCH.64 URZ, [UR6+0x138], UR8 ;  /* 0x0001380806ff75b2 */ /* 0x0004620008000100 */
[----:B------:R2:W1:Y:S02]  /*0c60*/  SYNCS.EXCH.64 URZ, [UR6+0x148], UR4 ;  /* 0x0001480406ff75b2 */ /* 0x0004640008000100 */
[----:B--2---:R-:W-:Y:S01]  /*0c70*/  NOP ;  /* 0x0000000000007918 */ /* 0x004fe20000000000 */
.L_x_13:
[----:B------:R-:W2:Y:S01]  /*0c80*/  SHFL.IDX PT, R2, R177, RZ, 0x1f ;  /* 0x00001fffb1027589 */ /* 0x000ea200000e0000 */
[----:B------:R-:W-:Y:S01]  /*0c90*/  NOP ;  /* 0x0000000000007918 */ /* 0x000fe20000000000 */
[----:B--2---:R-:W-:-:S13]  /*0ca0*/  ISETP.NE.AND P0, PT, R2, 0x5, PT ;  /* 0x000000050200780c */ /* 0x004fda0003f05270 */
[----:B------:R-:W-:Y:S05]  /*0cb0*/  @P0 BRA `(.L_x_14) ;  /* 0x0000000000400947 */ /* 0x000fea0003800000 */
[----:B-1----:R-:W1:Y:S01]  /*0cc0*/  S2UR UR4, SR_CgaCtaId ;  /* 0x00000000000479c3 */ /* 0x002e620000008800 */
        /* <DEDUP_REMOVED lines=12> */
[----:B-1----:R2:W1:Y:S01]  /*0d90*/  SYNCS.EXCH.64 URZ, [UR4+0x150], UR8 ;  /* 0x0001500804ff75b2 */ /* 0x0024620008000100 */
[----:B------:R2:W1:Y:S02]  /*0da0*/  SYNCS.EXCH.64 URZ, [UR4+0x158], UR6 ;  /* 0x0001580604ff75b2 */ /* 0x0004640008000100 */
[----:B--2---:R-:W-:Y:S01]  /*0db0*/  NOP ;  /* 0x0000000000007918 */ /* 0x004fe20000000000 */
.L_x_14:
[----:B------:R-:W2:Y:S01]  /*0dc0*/  SHFL.IDX PT, R2, R177, RZ, 0x1f ;  /* 0x00001fffb1027589 */ /* 0x000ea200000e0000 */
[----:B------:R-:W-:Y:S01]  /*0dd0*/  ISETP.NE.OR P1, PT, RZ, UR21, !P4 ;  /* 0x00000015ff007c0c */ /* 0x000fe2000e725670 */
[----:B------:R-:W-:Y:S01]  /*0de0*/  NOP ;  /* 0x0000000000007918 */ /* 0x000fe20000000000 */
[----:B--2---:R-:W-:-:S13]  /*0df0*/  ISETP.NE.AND P0, PT, R2, 0x3, PT ;  /* 0x000000030200780c */ /* 0x004fda0003f05270 */
[----:B------:R-:W-:Y:S05]  /*0e00*/  @P0 BRA `(.L_x_15) ;  /* 0x0000000000380947 */ /* 0x000fea0003800000 */
[----:B-1----:R-:W1:Y:S01]  /*0e10*/  S2UR UR4, SR_CgaCtaId ;  /* 0x00000000000479c3 */ /* 0x002e620000008800 */
[----:B------:R-:W-:Y:S01]  /*0e20*/  UMOV UR5, 0x400 ;  /* 0x0000040000057882 */ /* 0x000fe20000000000 */
[----:B------:R-:W-:Y:S01]  /*0e30*/  UMOV UR6, 0x20 ;  /* 0x0000002000067882 */ /* 0x000fe20000000000 */
[----:B------:R-:W-:Y:S01]  /*0e40*/  ELECT P0, URZ, PT ;  /* 0x0000000000ff782f */ /* 0x000fe20003800000 */
[----:B------:R-:W-:-:S04]  /*0e50*/  UIADD3 UR6, UPT, UPT, -UR6, 0x100000, URZ ;  /* 0x0010000006067890 */ /* 0x000fc8000fffe1ff */
[----:B------:R-:W-:Y:S02]  /*0e60*/  USHF.L.U32 UR7, UR6, 0xb, URZ ;  /* 0x0000000b06077899 */ /* 0x000fe400080006ff */
[----:B------:R-:W-:Y:S02]  /*0e70*/  USHF.L.U32 UR6, UR6, 0x1, URZ ;  /* 0x0000000106067899 */ /* 0x000fe400080006ff */
[----:B-1----:R-:W-:Y:S01]  /*0e80*/  ULEA UR4, UR4, UR5, 0x18 ;  /* 0x0000000504047291 */ /* 0x002fe2000f8ec0ff */
[----:B------:R-:W1:Y:S11]  /*0e90*/  FENCE.VIEW.ASYNC.S ;  /* 0x00000000000073c6 */ /* 0x000e760000000000 */
[----:B-1----:R2:W1:Y:S01]  /*0ea0*/  SYNCS.EXCH.64 URZ, [UR4+0x160], UR6 ;  /* 0x0001600604ff75b2 */ /* 0x0024620008000100 */
[----:B------:R2:W1:Y:S01]  /*0eb0*/  SYNCS.EXCH.64 URZ, [UR4+0x170], UR6 ;  /* 0x0001700604ff75b2 */ /* 0x0004620008000100 */
[----:B------:R2:W1:Y:S01]  /*0ec0*/  SYNCS.EXCH.64 URZ, [UR4+0x168], UR6 ;  /* 0x0001680604ff75b2 */ /* 0x0004620008000100 */
[----:B------:R2:W1:Y:S02]  /*0ed0*/  SYNCS.EXCH.64 URZ, [UR4+0x178], UR6 ;  /* 0x0001780604ff75b2 */ /* 0x0004640008000100 */
[----:B--2---:R-:W-:Y:S01]  /*0ee0*/  NOP ;  /* 0x0000000000007918 */ /* 0x004fe20000000000 */
.L_x_15:
[----:B-1----:R-:W1:Y:S01]  /*0ef0*/  S2UR UR7, SR_CgaCtaId ;  /* 0x00000000000779c3 */ /* 0x002e620000008800 */
[----:B------:R-:W-:Y:S01]  /*0f00*/  VOTEU.ALL UP0, P1 ;  /* 0x0000000000ff7886 */ /* 0x000fe20000800000 */
[----:B------:R-:W-:Y:S01]  /*0f10*/  UMOV UR4, 0x80 ;  /* 0x0000008000047882 */ /* 0x000fe20000000000 */
[----:B------:R-:W-:Y:S01]  /*0f20*/  NOP ;  /* 0x0000000000007918 */ /* 0x000fe20000000000 */
[----:B------:R-:W-:Y:S01]  /*0f30*/  ISETP.NE.OR P4, PT, R0, 0x2, !P4 ;  /* 0x000000020000780c */ /* 0x000fe20006785670 */
[----:B------:R-:W-:Y:S01]  /*0f40*/  UISETP.NE.AND UP5, UPT, UR21, URZ, UPT ;  /* 0x000000ff1500728c */ /* 0x000fe2000bfa5270 */
[----:B------:R-:W-:Y:S01]  /*0f50*/  LOP3.LUT R2, R184, 0x1f, RZ, 0xc0, !PT ;  /* 0x0000001fb8027812 */ /* 0x000fe200078ec0ff */
[----:B------:R-:W-:Y:S01]  /*0f60*/  @!UP0 UMOV UR6, 0x400 ;  /* 0x0000040000068882 */ /* 0x000fe20000000000 */
[----:B------:R-:W-:-:S04]  /*0f70*/  @!UP0 UIADD3 UR4, UPT, UPT, -UR4, 0x100000, URZ ;  /* 0x0010000004048890 */ /* 0x000fc8000fffe1ff */
[----:B------:R-:W-:Y:S02]  /*0f80*/  @!UP0 USHF.L.U32 UR5, UR4, 0xb, URZ ;  /* 0x0000000b04058899 */ /* 0x000fe400080006ff */
[----:B------:R-:W-:Y:S02]  /*0f90*/  @!UP0 USHF.L.U32 UR4, UR4, 0x1, URZ ;  /* 0x0000000104048899 */ /* 0x000fe400080006ff */
[----:B-1----:R-:W-:Y:S01]  /*0fa0*/  @!UP0 ULEA UR6, UR7, UR6, 0x18 ;  /* 0x0000000607068291 */ /* 0x002fe2000f8ec0ff */
[----:B------:R-:W1:Y:S01]  /*0fb0*/  LDCU UR7, c[0x0][0x36c] ;  /* 0x00006d80ff0777ac */ /* 0x000e620008000800 */
[----:B------:R-:W-:Y:S01]  /*0fc0*/  VOTEU.ALL UP0, P1 ;  /* 0x0000000000ff7886 */ /* 0x000fe20000800000 */
[----:B------:R-:W2:Y:S09]  /*0fd0*/  FENCE.VIEW.ASYNC.S ;  /* 0x00000000000073c6 */ /* 0x000eb20000000000 */
[----:B--2---:R2:W2:Y:S01]  /*0fe0*/  @!UP0 SYNCS.EXCH.64 URZ, [UR6+0x180], UR4 ;  /* 0x0001800406ff85b2 */ /* 0x0044a20008000100 */
[----:B-1----:R-:W-:-:S09]  /*0ff0*/  UISETP.EQ.U32.AND UP6, UPT, UR7, 0x1, UPT ;  /* 0x000000010700788c */ /* 0x002fd2000bfc2070 */
[----:B------:R-:W-:Y:S05]  /*1000*/  BRA.U !UP6, `(.L_x_16) ;  /* 0x000000010e087547 */ /* 0x000fea000b800000 */
[----:B--234-:R-:W-:Y:S01]  /*1010*/  UCGABAR_ARV ;  /* 0x00000000000079c7 */ /* 0x01cfe20008000000 */
[----:B------:R-:W-:Y:S05]  /*1020*/  BRA `(.L_x_17) ;  /* 0x0000000000047947 */ /* 0x000fea0003800000 */
.L_x_16:
[----:B--234-:R-:W-:Y:S01]  /*1030*/  NOP ;  /* 0x0000000000007918 */ /* 0x01cfe20000000000 */
.L_x_17:
[----:B------:R-:W1:Y:S01]  /*1040*/  S2UR UR19, SR_CTAID.X ;  /* 0x00000000001379c3 */ /* 0x000e620000002500 */
[----:B------:R-:W-:-:S05]  /*1050*/  CS2R.32 R179, SR_CgaSize ;  /* 0x0000000000b37805 */ /* 0x000fca0000008a00 */
[----:B------:R-:W-:-:S05]  /*1060*/  IMAD R179, R179, -0xa0, RZ ;  /* 0xffffff60b3b37824 */ /* 0x000fca00078e02ff */
[----:B------:R-:W-:-:S14]  /*1070*/  R2UR UR5, R179 ;  /* 0x00000000b30572ca */ /* 0x000fdc00000e0000 */
[----:B------:R-:W2:Y:S01]  /*1080*/  LDCU UR5, c[0x0][UR5+0x2b0] ;  /* 0x00005600050577ac */ /* 0x000ea20008000800 */
[----:B------:R-:W-:-:S05]  /*1090*/  CS2R.32 R179, SR_CgaSize ;  /* 0x0000000000b37805 */ /* 0x000fca0000008a00 */
[----:B------:R-:W-:-:S05]  /*10a0*/  IMAD R179, R179, -0xa0, RZ ;  /* 0xffffff60b3b37824 */ /* 0x000fca00078e02ff */
[----:B------:R-:W-:-:S14]  /*10b0*/  R2UR UR4, R179 ;  /* 0x00000000b30472ca */ /* 0x000fdc00000e0000 */
[----:B------:R-:W3:Y:S01]  /*10c0*/  LDCU UR4, c[0x0][UR4+0x2b4] ;  /* 0x00005680040477ac */ /* 0x000ee20008000800 */
[----:B------:R-:W4:Y:S01]  /*10d0*/  S2UR UR20, SR_CTAID.Y ;  /* 0x00000000001479c3 */ /* 0x000f220000002600 */
[----:B------:R-:W-:-:S05]  /*10e0*/  CS2R.32 R179, SR_CgaSize ;  /* 0x0000000000b37805 */ /* 0x000fca0000008a00 */
[----:B------:R-:W-:-:S05]  /*10f0*/  IMAD R179, R179, -0xa0, RZ ;  /* 0xffffff60b3b37824 */ /* 0x000fca00078e02ff */
[----:B------:R-:W-:-:S14]  /*1100*/  R2UR UR7, R179 ;  /* 0x00000000b30772ca */ /* 0x000fdc00000e0000 */
[----:B------:R-:W3:Y:S01]  /*1110*/  LDCU UR7, c[0x0][UR7+0x2a0] ;  /* 0x00005400070777ac */ /* 0x000ee20008000800 */
[----:B------:R-:W-:-:S05]  /*1120*/  CS2R.32 R179, SR_CgaSize ;  /* 0x0000000000b37805 */ /* 0x000fca0000008a00 */
[----:B------:R-:W-:-:S05]  /*1130*/  IMAD R179, R179, -0xa0, RZ ;  /* 0xffffff60b3b37824 */ /* 0x000fca00078e02ff */
[----:B------:R-:W-:-:S14]  /*1140*/  R2UR UR8, R179 ;  /* 0x00000000b30872ca */ /* 0x000fdc00000e0000 */
[----:B------:R-:W3:Y:S01]  /*1150*/  LDCU UR8, c[0x0][UR8+0x2a4] ;  /* 0x00005480080877ac */ /* 0x000ee20008000800 */
[----:B------:R-:W3:Y:S01]  /*1160*/  S2UR UR9, SR_CgaCtaId ;  /* 0x00000000000979c3 */ /* 0x000ee20000008800 */
[----:B------:R-:W3:Y:S01]  /*1170*/  LDCU UR18, c[0x0][0xf24] ;  /* 0x0001e480ff1277ac */ /* 0x000ee20008000800 */
[----:B------:R-:W3:Y:S01]  /*1180*/  LDCU UR39, c[0x0][0xf24] ;  /* 0x0001e480ff2777ac */ /* 0x000ee20008000800 */
[----:B-1----:R-:W-:Y:S01]  /*1190*/  I2FP.F32.U32 R3, UR19 ;  /* 0x0000001300037c45 */ /* 0x002fe20008201000 */
[----:B------:R-:W1:Y:S04]  /*11a0*/  LDCU UR30, c[0x0][0xf30] ;  /* 0x0001e600ff1e77ac */ /* 0x000e680008000800 */
[----:B--2---:R-:W-:Y:S01]  /*11b0*/  FMUL R3, R3, UR5 ;  /* 0x0000000503037c20 */ /* 0x004fe20008400000 */
[----:B------:R-:W-:Y:S01]  /*11c0*/  UMOV UR32, 0x11 ;  /* 0x0000001100207882 */ /* 0x000fe20000000000 */
[----:B----4-:R-:W-:-:S04]  /*11d0*/  I2FP.F32.U32 R0, UR20 ;  /* 0x0000001400007c45 */ /* 0x010fc80008201000 */
[----:B------:R-:W2:Y:S01]  /*11e0*/  F2I.U32.TRUNC.NTZ R3, R3 ;  /* 0x0000000300037305 */ /* 0x000ea2000020f000 */
[----:B---3--:R-:W-:Y:S01]  /*11f0*/  FMUL R0, R0, UR4 ;  /* 0x0000000400007c20 */ /* 0x008fe20008400000 */
[----:B------:R-:W-:Y:S02]  /*1200*/  ULOP3.LUT UR5, UR9, 0x4, URZ, 0xc0, !UPT ;  /* 0x0000000409057892 */ /* 0x000fe4000f8ec0ff */
[----:B------:R-:W-:-:S04]  /*1210*/  ULOP3.LUT UR65, UR9, 0x3, URZ, 0xc0, !UPT ;  /* 0x0000000309417892 */ /* 0x000fc8000f8ec0ff */
[----:B------:R-:W3:Y:S01]  /*1220*/  F2I.U32.TRUNC.NTZ R0, R0 ;  /* 0x0000000000007305 */ /* 0x000ee2000020f000 */
[----:B------:R-:W-:Y:S02]  /*1230*/  UISETP.GT.U32.AND UP0, UPT, UR5, 0xffff, UPT ;  /* 0x0000ffff0500788c */ /* 0x000fe4000bf04070 */
[----:B------:R-:W-:Y:S02]  /*1240*/  UISETP.GT.U32.AND UP1, UPT, UR65, 0xffff, UPT ;  /* 0x0000ffff4100788c */ /* 0x000fe4000bf24070 */
[----:B------:R-:W-:Y:S01]  /*1250*/  USEL UR45, UR5, 0xffff, !UP0 ;  /* 0x0000ffff052d7887 */ /* 0x000fe2000c000000 */
[----:B--2---:R-:W-:Y:S01]  /*1260*/  R2UR UR4, R3 ;  /* 0x00000000030472ca */ /* 0x004fe200000e0000 */
[----:B------:R-:W-:Y:S02]  /*1270*/  USHF.R.U32.HI UR29, URZ, 0x2, UR9 ;  /* 0x00000002ff1d7899 */ /* 0x000fe40008011609 */
[----:B------:R-:W-:Y:S02]  /*1280*/  USHF.L.U32 UR48, UR9, 0x9, URZ ;  /* 0x0000000909307899 */ /* 0x000fe400080006ff */
[----:B------:R-:W-:-:S02]  /*1290*/  USHF.L.U32 UR47, UR9, 0xb, URZ ;  /* 0x0000000b092f7899 */ /* 0x000fc400080006ff */
[----:B------:R-:W-:Y:S01]  /*12a0*/  USHF.L.U32 UR52, UR9, 0x6, URZ ;  /* 0x0000000609347899 */ /* 0x000fe200080006ff */
[----:B---3--:R-:W-:Y:S01]  /*12b0*/  R2UR UR6, R0 ;  /* 0x00000000000672ca */ /* 0x008fe200000e0000 */
[----:B------:R-:W-:Y:S01]  /*12c0*/  USHF.L.U32 UR27, UR9, 0x5, URZ ;  /* 0x00000005091b7899 */ /* 0x000fe200080006ff */
[----:B------:R-:W-:Y:S01]  /*12d0*/  PRMT R0, RZ, 0x7610, R0 ;  /* 0x00007610ff007816 */ /* 0x000fe20000000000 */
[----:B------:R-:W-:Y:S02]  /*12e0*/  USHF.L.U32 UR49, UR9, 0x8, URZ ;  /* 0x0000000809317899 */ /* 0x000fe400080006ff */
[----:B------:R-:W-:Y:S02]  /*12f0*/  UIADD3 UR5, UPT, UPT, -UR4, URZ, URZ ;  /* 0x000000ff04057290 */ /* 0x000fe4000fffe1ff */
[----:B------:R-:W-:Y:S02]  /*1300*/  USHF.L.U32 UR28, UR9, 0x7, URZ ;  /* 0x00000007091c7899 */ /* 0x000fe400080006ff */
[----:B------:R-:W-:-:S02]  /*1310*/  UIMAD UR5, UR7, UR5, UR19 ;  /* 0x00000005070572a4 */ /* 0x000fc4000f8e0213 */
[----:B------:R-:W-:Y:S02]  /*1320*/  USEL UR46, UR65, 0xffff, !UP1 ;  /* 0x0000ffff412e7887 */ /* 0x000fe4000c800000 */
[----:B------:R-:W-:Y:S02]  /*1330*/  UIADD3 UR4, UPT, UPT, -UR6, URZ, URZ ;  /* 0x000000ff06047290 */ /* 0x000fe4000fffe1ff */
[----:B------:R-:W-:Y:S02]  /*1340*/  IMAD.U32 R179, RZ, RZ, UR5 ;  /* 0x00000005ffb37e24 */ /* 0x000fe4000f8e00ff */
[----:B------:R-:W-:-:S06]  /*1350*/  UIMAD UR4, UR8, UR4, UR20 ;  /* 0x00000004080472a4 */ /* 0x000fcc000f8e0214 */
[----:B------:R-:W-:Y:S01]  /*1360*/  IMAD.U32 R178, RZ, RZ, UR4 ;  /* 0x00000004ffb27e24 */ /* 0x000fe2000f8e00ff */
[----:B-1----:R-:W-:Y:S06]  /*1370*/  BRA.U UP5, `(.L_x_18) ;  /* 0x0000000105747547 */ /* 0x002fec000b800000 */
[----:B------:R-:W-:Y:S02]  /*1380*/  R2UR UR4, R178 ;  /* 0x00000000b20472ca */ /* 0x000fe400000e0000 */
[----:B------:R-:W-:-:S11]  /*1390*/  R2UR UR8, R179 ;  /* 0x00000000b30872ca */ /* 0x000fd600000e0000 */
[----:B------:R-:W-:Y:S02]  /*13a0*/  UISETP.NE.AND UP2, UPT, UR4, URZ, UPT ;  /* 0x000000ff0400728c */ /* 0x000fe4000bf45270 */
[----:B------:R-:W-:Y:S02]  /*13b0*/  UISETP.NE.AND UP3, UPT, UR4, 0x1, UPT ;  /* 0x000000010400788c */ /* 0x000fe4000bf65270 */
[----:B------:R-:W-:Y:S02]  /*13c0*/  UISETP.NE.AND UP0, UPT, UR8, URZ, UP2 ;  /* 0x000000ff0800728c */ /* 0x000fe40009705270 */
[----:B------:R-:W-:Y:S02]  /*13d0*/  USEL UR4, URZ, 0x10, UP3 ;  /* 0x00000010ff047887 */ /* 0x000fe40009800000 */
[----:B------:R-:W-:Y:S02]  /*13e0*/  USEL UR11, URZ, 0x1, UP0 ;  /* 0x00000001ff0b7887 */ /* 0x000fe40008000000 */
[----:B------:R-:W-:-:S02]  /*13f0*/  UISETP.NE.AND UP0, UPT, UR8, URZ, UPT ;  /* 0x000000ff0800728c */ /* 0x000fc4000bf05270 */
[----:B------:R-:W-:Y:S02]  /*1400*/  USEL UR5, URZ, 0x2, UP2 ;  /* 0x00000002ff057887 */ /* 0x000fe40009000000 */
[----:B------:R-:W-:Y:S02]  /*1410*/  USEL UR9, UR4, 0x10, UP0 ;  /* 0x0000001004097887 */ /* 0x000fe40008000000 */
[----:B------:R-:W-:Y:S02]  /*1420*/  UISETP.NE.AND UP0, UPT, UR8, 0x1, UPT ;  /* 0x000000010800788c */ /* 0x000fe4000bf05270 */
[----:B------:R-:W-:Y:S02]  /*1430*/  USEL UR4, URZ, 0x20, UP3 ;  /* 0x00000020ff047887 */ /* 0x000fe40009800000 */
[----:B------:R-:W-:Y:S02]  /*1440*/  UISETP.NE.AND UP1, UPT, UR8, 0x2, UPT ;  /* 0x000000020800788c */ /* 0x000fe4000bf25270 */
[----:B------:R-:W-:-:S02]  /*1450*/  USEL UR6, URZ, 0x4, UP2 ;  /* 0x00000004ff067887 */ /* 0x000fc40009000000 */
[----:B------:R-:W-:Y:S02]  /*1460*/  USEL UR7, UR5, 0x2, UP0 ;  /* 0x0000000205077887 */ /* 0x000fe40008000000 */
[----:B------:R-:W-:Y:S02]  /*1470*/  USEL UR10, UR4, 0x20, UP0 ;  /* 0x00000020040a7887 */ /* 0x000fe40008000000 */
[----:B------:R-:W-:Y:S02]  /*1480*/  UISETP.NE.AND UP0, UPT, UR8, 0x3, UPT ;  /* 0x000000030800788c */ /* 0x000fe4000bf05270 */
[----:B------:R-:W-:Y:S02]  /*1490*/  USEL UR5, URZ, 0x40, UP3 ;  /* 0x00000040ff057887 */ /* 0x000fe40009800000 */
[----:B------:R-:W-:Y:S02]  /*14a0*/  USEL UR8, UR6, 0x4, UP1 ;  /* 0x0000000406087887 */ /* 0x000fe40008800000 */
[----:B------:R-:W-:-:S02]  /*14b0*/  USEL UR4, URZ, 0x8, UP2 ;  /* 0x00000008ff047887 */ /* 0x000fc40009000000 */
[----:B------:R-:W-:Y:S02]  /*14c0*/  UIADD3 UR6, UPT, UPT, UR7, UR9, UR11 ;  /* 0x0000000907067290 */ /* 0x000fe4000fffe00b */
[----:B------:R-:W-:Y:S02]  /*14d0*/  USEL UR7, UR5, 0x40, UP1 ;  /* 0x0000004005077887 */ /* 0x000fe40008800000 */
[----:B------:R-:W-:Y:S02]  /*14e0*/  USEL UR12, URZ, 0x80, UP3 ;  /* 0x00000080ff0c7887 */ /* 0x000fe40009800000 */
[----:B------:R-:W-:Y:S02]  /*14f0*/  USEL UR4, UR4, 0x8, UP0 ;  /* 0x0000000804047887 */ /* 0x000fe40008000000 */
[----:B------:R-:W-:Y:S02]  /*1500*/  UIADD3 UR5, UPT, UPT, UR8, UR10, UR6 ;  /* 0x0000000a08057290 */ /* 0x000fe4000fffe006 */
[----:B------:R-:W-:-:S02]  /*1510*/  USEL UR6, UR12, 0x80, UP0 ;  /* 0x000000800c067887 */ /* 0x000fc40008000000 */
[----:B------:R-:W-:-:S04]  /*1520*/  UIADD3 UR4, UPT, UPT, UR4, UR7, UR5 ;  /* 0x0000000704047290 */ /* 0x000fc8000fffe005 */
[----:B------:R-:W-:-:S06]  /*1530*/  UIADD3 UR4, UPT, UPT, UR4, UR6, URZ ;  /* 0x0000000604047290 */ /* 0x000fcc000fffe0ff */
[----:B------:R-:W-:-:S07]  /*1540*/  IMAD.U32 R0, RZ, RZ, UR4 ;  /* 0x00000004ff007e24 */ /* 0x000fce000f8e00ff */
.L_x_18:
[----:B------:R-:W1:Y:S01]  /*1550*/  S2UR UR44, SR_CTAID.Z ;  /* 0x00000000002c79c3 */ /* 0x000e620000002700 */
[----:B------:R-:W-:Y:S01]  /*1560*/  UISETP.GE.AND UP0, UPT, UR18, 0x1, UPT ;  /* 0x000000011200788c */ /* 0x000fe2000bf06270 */
[----:B------:R-:W-:-:S08]  /*1570*/  UMOV UR31, 0xf ;  /* 0x0000000f001f7882 */ /* 0x000fd00000000000 */
[----:B------:R-:W-:Y:S05]  /*1580*/  BRA.U !UP0, `(.L_x_19) ;  /* 0x0000000108d47547 */ /* 0x000fea000b800000 */
[----:B------:R-:W2:Y:S01]  /*1590*/  LDCU.128 UR12, c[0x0][0xf10] ;  /* 0x0001e200ff0c77ac */ /* 0x000ea20008000c00 */
[----:B------:R-:W3:Y:S01]  /*15a0*/  LDCU UR6, c[0x0][0x370] ;  /* 0x00006e00ff0677ac */ /* 0x000ee20008000800 */
[----:B------:R-:W4:Y:S01]  /*15b0*/  LDCU UR5, c[0x0][0x374] ;  /* 0x00006e80ff0577ac */ /* 0x000f220008000800 */
[----:B------:R-:W1:Y:S01]  /*15c0*/  LDCU UR26, c[0x0][0xf0c] ;  /* 0x0001e180ff1a77ac */ /* 0x000e620008000800 */
[----:B------:R-:W1:Y:S01]  /*15d0*/  LDCU UR4, c[0x0][0xf20] ;  /* 0x0001e400ff0477ac */ /* 0x000e620008000800 */
[----:B------:R-:W1:Y:S01]  /*15e0*/  LDCU.64 UR8, c[0x0][0xf28] ;  /* 0x0001e500ff0877ac */ /* 0x000e620008000a00 */
[----:B--2---:R-:W-:Y:S02]  /*15f0*/  UISETP.NE.AND UP0, UPT, UR14, 0x1, UPT ;  /* 0x000000010e00788c */ /* 0x004fe4000bf05270 */
[----:B----4-:R-:W-:Y:S02]  /*1600*/  UIMAD.WIDE.U32 UR10, UR5, UR15, URZ ;  /* 0x0000000f050a72a5 */ /* 0x010fe4000f8e00ff */
[----:B---3--:R-:W-:-:S02]  /*1610*/  UIMAD.WIDE.U32 UR22, UR6, UR12, URZ ;  /* 0x0000000c061672a5 */ /* 0x008fc4000f8e00ff */
[----:B-1----:R-:W-:Y:S02]  /*1620*/  UISETP.NE.AND UP1, UPT, UR26, 0x1, UPT ;  /* 0x000000011a00788c */ /* 0x002fe4000bf25270 */
[----:B------:R-:W-:Y:S01]  /*1630*/  UISETP.NE.AND UP2, UPT, UR18, 0x1, UPT ;  /* 0x000000011200788c */ /* 0x000fe2000bf45270 */
[----:B------:R-:W-:Y:S02]  /*1640*/  UMOV UR10, UR11 ;  /* 0x0000000b000a7c82 */ /* 0x000fe40008000000 */
[----:B------:R-:W-:Y:S01]  /*1650*/  UMOV UR22, UR23 ;  /* 0x0000001700167c82 */ /* 0x000fe20008000000 */
[----:B------:R-:W-:Y:S02]  /*1660*/  @UP0 USHF.R.U32.HI UR5, URZ, UR4, UR10 ;  /* 0x00000004ff050299 */ /* 0x000fe4000801160a */
[----:B------:R-:W-:Y:S02]  /*1670*/  UIMAD.WIDE.U32 UR24, UR20, UR15, URZ ;  /* 0x0000000f141872a5 */ /* 0x000fe4000f8e00ff */
[----:B------:R-:W-:-:S02]  /*1680*/  UIMAD.WIDE.U32 UR10, UR5, UR8, URZ ;  /* 0x00000008050a72a5 */ /* 0x000fc4000f8e00ff */
[----:B------:R-:W-:Y:S02]  /*1690*/  @UP1 USHF.R.U32.HI UR6, URZ, UR13, UR22 ;  /* 0x0000000dff061299 */ /* 0x000fe40008011616 */
[----:B------:R-:W-:Y:S02]  /*16a0*/  UIMAD.WIDE.U32 UR16, UR19, UR12, URZ ;  /* 0x0000000c131072a5 */ /* 0x000fe4000f8e00ff */
[----:B------:R-:W-:Y:S01]  /*16b0*/  UIMAD.WIDE.U32 UR22, UR6, UR8, URZ ;  /* 0x00000008061672a5 */ /* 0x000fe2000f8e00ff */
[----:B------:R-:W-:Y:S01]  /*16c0*/  UMOV UR24, UR25 ;  /* 0x0000001900187c82 */ /* 0x000fe20008000000 */
[----:B------:R-:W-:Y:S01]  /*16d0*/  UMOV UR10, UR11 ;  /* 0x0000000b000a7c82 */ /* 0x000fe20008000000 */
[----:B------:R-:W-:Y:S02]  /*16e0*/  USHF.R.U32.HI UR24, URZ, UR4, UR24 ;  /* 0x00000004ff187299 */ /* 0x000fe40008011618 */
[----:B------:R-:W-:Y:S02]  /*16f0*/  @UP2 USHF.R.U32.HI UR5, URZ, UR9, UR10 ;  /* 0x00000009ff052299 */ /* 0x000fe4000801160a */
[----:B------:R-:W-:Y:S01]  /*1700*/  UMOV UR7, UR23 ;  /* 0x0000001700077c82 */ /* 0x000fe20008000000 */
[----:B------:R-:W-:Y:S01]  /*1710*/  UMOV UR16, UR17 ;  /* 0x0000001100107c82 */ /* 0x000fe20008000000 */
[----:B------:R-:W-:-:S02]  /*1720*/  @UP2 USHF.R.U32.HI UR6, URZ, UR9, UR7 ;  /* 0x00000009ff062299 */ /* 0x000fc40008011607 */
[----:B------:R-:W-:Y:S02]  /*1730*/  USHF.R.U32.HI UR16, URZ, UR13, UR16 ;  /* 0x0000000dff107299 */ /* 0x000fe40008011610 */
[----:B------:R-:W-:Y:S02]  /*1740*/  USEL UR4, UR20, UR24, !UP0 ;  /* 0x0000001814047287 */ /* 0x000fe4000c000000 */
[----:B------:R-:W-:Y:S02]  /*1750*/  UIMAD UR7, UR5, UR18, URZ ;  /* 0x00000012050772a4 */ /* 0x000fe4000f8e02ff */
[----:B------:R-:W-:Y:S02]  /*1760*/  USEL UR5, UR19, UR16, !UP1 ;  /* 0x0000001013057287 */ /* 0x000fe4000c800000 */
[----:B------:R-:W-:Y:S02]  /*1770*/  UIMAD UR12, UR6, UR18, URZ ;  /* 0x00000012060c72a4 */ /* 0x000fe4000f8e02ff */
[----:B------:R-:W-:-:S02]  /*1780*/  UISETP.GE.AND UP0, UPT, UR4, UR7, UPT ;  /* 0x000000070400728c */ /* 0x000fc4000bf06270 */
[----:B------:R-:W-:Y:S02]  /*1790*/  UIMAD.WIDE.U32 UR10, UR4, UR8, URZ ;  /* 0x00000008040a72a5 */ /* 0x000fe4000f8e00ff */
[----:B------:R-:W-:Y:S02]  /*17a0*/  UISETP.GE.OR UP0, UPT, UR5, UR12, UP0 ;  /* 0x0000000c0500728c */ /* 0x000fe40008706670 */
[----:B------:R-:W-:Y:S02]  /*17b0*/  UIMAD.WIDE.U32 UR12, UR5, UR8, URZ ;  /* 0x00000008050c72a5 */ /* 0x000fe4000f8e00ff */
[----:B------:R-:W-:Y:S01]  /*17c0*/  UIADD3 UR10, UPT, UPT, -UR4, URZ, URZ ;  /* 0x000000ff040a7290 */ /* 0x000fe2000fffe1ff */
[----:B------:R-:W-:Y:S01]  /*17d0*/  UMOV UR8, UR11 ;  /* 0x0000000b00087c82 */ /* 0x000fe20008000000 */
[----:B------:R-:W-:Y:S02]  /*17e0*/  UIADD3 UR11, UPT, UPT, -UR5, URZ, URZ ;  /* 0x000000ff050b7290 */ /* 0x000fe4000fffe1ff */
[----:B------:R-:W-:-:S03]  /*17f0*/  USHF.R.U32.HI UR8, URZ, UR9, UR8 ;  /* 0x00000009ff087299 */ /* 0x000fc60008011608 */
[----:B------:R-:W-:Y:S01]  /*1800*/  @!UP0 UMOV UR7, UR13 ;  /* 0x0000000d00078c82 */ /* 0x000fe20008000000 */
[----:B------:R-:W-:Y:S02]  /*1810*/  UIMAD UR20, UR14, UR10, UR20 ;  /* 0x0000000a0e1472a4 */ /* 0x000fe4000f8e0214 */
[----:B------:R-:W-:Y:S02]  /*1820*/  USEL UR8, UR4, UR8, !UP2 ;  /* 0x0000000804087287 */ /* 0x000fe4000d000000 */
[----:B------:R-:W-:Y:S02]  /*1830*/  @!UP0 USHF.R.U32.HI UR7, URZ, UR9, UR7 ;  /* 0x00000009ff078299 */ /* 0x000fe40008011607 */
[----:B------:R-:W-:Y:S02]  /*1840*/  UIADD3 UR9, UPT, UPT, -UR8, URZ, URZ ;  /* 0x000000ff08097290 */ /* 0x000fe4000fffe1ff */
[----:B------:R-:W-:Y:S02]  /*1850*/  @!UP0 USEL UR7, UR5, UR7, !UP2 ;  /* 0x0000000705078287 */ /* 0x000fe4000d000000 */
[----:B------:R-:W-:-:S02]  /*1860*/  UIMAD UR9, UR18, UR9, UR4 ;  /* 0x00000009120972a4 */ /* 0x000fc4000f8e0204 */
[----:B------:R-:W-:Y:S02]  /*1870*/  @!UP0 UIADD3 UR8, UPT, UPT, UR8, -UR7, URZ ;  /* 0x8000000708088290 */ /* 0x000fe4000fffe0ff */
[----:B------:R-:W-:Y:S02]  /*1880*/  @!UP0 UIMAD UR6, UR9, UR6, UR7 ;  /* 0x00000006090682a4 */ /* 0x000fe4000f8e0207 */
[----:B------:R-:W-:Y:S02]  /*1890*/  @!UP0 UIMAD UR4, UR8, UR18, UR5 ;  /* 0x00000012080482a4 */ /* 0x000fe4000f8e0205 */
[----:B------:R-:W-:Y:S02]  /*18a0*/  UIMAD UR19, UR26, UR11, UR19 ;  /* 0x0000000b1a1372a4 */ /* 0x000fe4000f8e0213 */
[----:B------:R-:W-:Y:S01]  /*18b0*/  UIMAD UR20, UR4, UR14, UR20 ;  /* 0x0000000e041472a4 */ /* 0x000fe2000f8e0214 */
[----:B------:R-:W-:Y:S02]  /*18c0*/  @!UP0 UMOV UR5, UR6 ;  /* 0x0000000600058c82 */ /* 0x000fe40008000000 */
[----:B------:R-:W-:-:S12]  /*18d0*/  UIMAD UR19, UR5, UR26, UR19 ;  /* 0x0000001a051372a4 */ /* 0x000fd8000f8e0213 */
.L_x_19:
[----:B------:R-:W-:Y:S02]  /*18e0*/  UISETP.NE.AND UP0, UPT, UR30, 0x1, UPT ;  /* 0x000000011e00788c */ /* 0x000fe4000bf05270 */
[----:B------:R-:W-:Y:S02]  /*18f0*/  ULOP3.LUT UR46, UR46, 0xffff, URZ, 0xc0, !UPT ;  /* 0x0000ffff2e2e7892 */ /* 0x000fe4000f8ec0ff */
[----:B------:R-:W-:Y:S02]  /*1900*/  ULOP3.LUT UR45, UR45, 0xffff, URZ, 0xc0, !UPT ;  /* 0x0000ffff2d2d7892 */ /* 0x000fe4000f8ec0ff */
[----:B------:R-:W-:Y:S02]  /*1910*/  UISETP.NE.AND UP1, UPT, UR21, 0x2, UPT ;  /* 0x000000021500788c */ /* 0x000fe4000bf25270 */
[----:B------:R-:W-:Y:S02]  /*1920*/  ULOP3.LUT UR48, UR48, 0x800, URZ, 0xc0, !UPT ;  /* 0x0000080030307892 */ /* 0x000fe4000f8ec0ff */
[----:B------:R-:W-:-:S02]  /*1930*/  ULOP3.LUT UR47, UR47, 0x1800, URZ, 0xc0, !UPT ;  /* 0x000018002f2f7892 */ /* 0x000fc4000f8ec0ff */
[----:B------:R-:W-:Y:S02]  /*1940*/  ULOP3.LUT UR52, UR52, 0x100, URZ, 0xc0, !UPT ;  /* 0x0000010034347892 */ /* 0x000fe4000f8ec0ff */
[----:B------:R-:W-:Y:S02]  /*1950*/  ULOP3.LUT UR49, UR49, 0x300, URZ, 0xc0, !UPT ;  /* 0x0000030031317892 */ /* 0x000fe4000f8ec0ff */
[----:B------:R-:W-:Y:S02]  /*1960*/  ULOP3.LUT UR18, UR27, 0x80, URZ, 0xc0, !UPT ;  /* 0x000000801b127892 */ /* 0x000fe4000f8ec0ff */
[----:B------:R-:W-:Y:S02]  /*1970*/  ULOP3.LUT UR10, UR28, 0x80, URZ, 0xc0, !UPT ;  /* 0x000000801c0a7892 */ /* 0x000fe4000f8ec0ff */
[----:B------:R-:W-:Y:S02]  /*1980*/  USHF.L.U32 UR46, UR32, UR46, URZ ;  /* 0x0000002e202e7299 */ /* 0x000fe400080006ff */
[----:B------:R-:W-:Y:S01]  /*1990*/  USHF.L.U32 UR45, UR31, UR45, URZ ;  /* 0x0000002d1f2d7299 */ /* 0x000fe200080006ff */
[----:B------:R-:W-:Y:S11]  /*19a0*/  BRA.U UP0, `(.L_x_20) ;  /* 0x0000000100447547 */ /* 0x000ff6000b800000 */
[----:B------:R-:W2:Y:S01]  /*19b0*/  LDCU.128 UR12, c[0x0][0xf10] ;  /* 0x0001e200ff0c77ac */ /* 0x000ea20008000c00 */
[----:B------:R-:W3:Y:S01]  /*19c0*/  LDCU UR8, c[0x0][0xf0c] ;  /* 0x0001e180ff0877ac */ /* 0x000ee20008000800 */
[----:B------:R-:W4:Y:S01]  /*19d0*/  LDCU UR9, c[0x0][0xf20] ;  /* 0x0001e400ff0977ac */ /* 0x000f220008000800 */
[----:B--2---:R-:W-:Y:S02]  /*19e0*/  UIMAD.WIDE.U32 UR6, UR19, UR12, URZ ;  /* 0x0000000c130672a5 */ /* 0x004fe4000f8e00ff */
[----:B------:R-:W-:Y:S02]  /*19f0*/  UIMAD.WIDE.U32 UR4, UR20, UR15, URZ ;  /* 0x0000000f140472a5 */ /* 0x000fe4000f8e00ff */
[----:B---3--:R-:W-:Y:S02]  /*1a00*/  UISETP.NE.AND UP2, UPT, UR8, 0x1, UPT ;  /* 0x000000010800788c */ /* 0x008fe4000bf45270 */
[----:B------:R-:W-:Y:S01]  /*1a10*/  UISETP.NE.AND UP0, UPT, UR14, 0x1, UPT ;  /* 0x000000010e00788c */ /* 0x000fe2000bf05270 */
[----:B------:R-:W-:-:S02]  /*1a20*/  UMOV UR6, UR7 ;  /* 0x0000000700067c82 */ /* 0x000fc40008000000 */
[----:B------:R-:W-:Y:S01]  /*1a30*/  UMOV UR4, UR5 ;  /* 0x0000000500047c82 */ /* 0x000fe20008000000 */
[----:B------:R-:W-:Y:S02]  /*1a40*/  USHF.R.U32.HI UR13, URZ, UR13, UR6 ;  /* 0x0000000dff0d7299 */ /* 0x000fe40008011606 */
[----:B----4-:R-:W-:Y:S02]  /*1a50*/  USHF.R.U32.HI UR4, URZ, UR9, UR4 ;  /* 0x00000009ff047299 */ /* 0x010fe40008011604 */
[----:B------:R-:W-:Y:S02]  /*1a60*/  USEL UR5, UR19, UR13, !UP2 ;  /* 0x0000000d13057287 */ /* 0x000fe4000d000000 */
[----:B------:R-:W-:-:S04]  /*1a70*/  USEL UR4, UR20, UR4, !UP0 ;  /* 0x0000000414047287 */ /* 0x000fc8000c000000 */
[----:B------:R-:W-:Y:S02]  /*1a80*/  UIADD3 UR6, UPT, UPT, UR5, -UR4, URZ ;  /* 0x8000000405067290 */ /* 0x000fe4000fffe0ff */
[----:B------:R-:W-:Y:S02]  /*1a90*/  UIADD3 UR4, UPT, UPT, -UR5, UR4, URZ ;  /* 0x0000000405047290 */ /* 0x000fe4000fffe1ff */
[----:B------:R-:W-:Y:S02]  /*1aa0*/  UIMAD UR20, UR6, UR14, UR20 ;  /* 0x0000000e061472a4 */ /* 0x000fe4000f8e0214 */
[----:B------:R-:W-:-:S12]  /*1ab0*/  UIMAD UR19, UR4, UR8, UR19 ;  /* 0x00000008041372a4 */ /* 0x000fd8000f8e0213 */
.L_x_20:
[----:B------:R-:W-:Y:S05]  /*1ac0*/  BRA.U !UP6, `(.L_x_21) ;  /* 0x000000010e0c7547 */ /* 0x000fea000b800000 */
[----:B------:R-:W-:Y:S01]  /*1ad0*/  UCGABAR_WAIT ;  /* 0x0000000000007dc7 */ /* 0x000fe20008000000 */
[----:B------:R-:W-:Y:S01]  /*1ae0*/  CCTL.IVALL ;  /* 0x00000000ff00798f */ /* 0x000fe20002000000 */
[----:B------:R-:W-:Y:S05]  /*1af0*/  BRA `(.L_x_22) ;  /* 0x0000000000047947 */ /* 0x000fea0003800000 */
.L_x_21:
[----:B------:R-:W-:Y:S06]  /*1b00*/  BAR.SYNC.DEFER_BLOCKING 0x0 ;  /* 0x0000000000007b1d */ /* 0x000fec0000010000 */
.L_x_22:
[----:B------:R-:W-:Y:S05]  /*1b10*/  BRA.U UP1, `(.L_x_23) ;  /* 0x0000001901dc7547 */ /* 0x000fea000b800000 */
[----:B------:R-:W2:Y:S01]  /*1b20*/  LDCU UR7, c[0x0][0x38c] ;  /* 0x00007180ff0777ac */ /* 0x000ea20008000800 */
[----:B------:R-:W3:Y:S01]  /*1b30*/  S2UR UR9, SR_CgaCtaId ;  /* 0x00000000000979c3 */ /* 0x000ee20000008800 */
[----:B------:R-:W-:Y:S01]  /*1b40*/  PLOP3.LUT P2, PT, PT, PT, UP4, 0x80, 0x8 ;  /* 0x000000000008781c */ /* 0x000fe20003f4f048 */
[----:B------:R-:W-:Y:S01]  /*1b50*/  IMAD.MOV.U32 R12, RZ, RZ, 0x1 ;  /* 0x00000001ff0c7424 */ /* 0x000fe200078e00ff */
[----:B------:R-:W-:Y:S01]  /*1b60*/  UMOV UR8, 0x400 ;  /* 0x0000040000087882 */ /* 0x000fe20000000000 */
[----:B------:R-:W-:Y:S01]  /*1b70*/  UISETP.NE.AND UP1, UPT, UR21, URZ, UPT ;  /* 0x000000ff1500728c */ /* 0x000fe2000bf25270 */
[----:B------:R-:W-:Y:S01]  /*1b80*/  ISETP.EQ.OR P3, PT, R2, RZ, P4 ;  /* 0x000000ff0200720c */ /* 0x000fe20002762670 */
[----:B------:R-:W-:Y:S01]  /*1b90*/  USHF.L.U32 UR5, UR29, 0x6, URZ ;  /* 0x000000061d057899 */ /* 0x000fe200080006ff */
[----:B------:R-:W-:Y:S02]  /*1ba0*/  PLOP3.LUT P2, PT, P2, PT, PT, 0x8, 0x80 ;  /* 0x000000000080781c */ /* 0x000fe4000174e170 */
[----:B------:R-:W-:Y:S01]  /*1bb0*/  CS2R R10, SRZ ;  /* 0x00000000000a7805 */ /* 0x000fe2000001ff00 */
[----:B------:R-:W-:Y:S01]  /*1bc0*/  IMAD.MOV.U32 R9, RZ, RZ, RZ ;  /* 0x000000ffff097224 */ /* 0x000fe200078e00ff */
[----:B------:R-:W4:Y:S01]  /*1bd0*/  LDCU UR58, c[0x0][0x370] ;  /* 0x00006e00ff3a77ac */ /* 0x000f220008000800 */
[----:B------:R-:W-:Y:S01]  /*1be0*/  IMAD.MOV.U32 R8, RZ, RZ, 0x1 ;  /* 0x00000001ff087424 */ /* 0x000fe200078e00ff */
[----:B------:R-:W-:Y:S01]  /*1bf0*/  USEL UR38, UR62, 0x2, UP1 ;  /* 0x000000023e267887 */ /* 0x000fe20008800000 */
[----:B------:R-:W1:Y:S01]  /*1c00*/  LDCU.64 UR30, c[0x0][0x348] ;  /* 0x00006900ff1e77ac */ /* 0x000e620008000a00 */
[----:B--2---:R-:W-:-:S02]  /*1c10*/  UIADD3 UR6, UPT, UPT, UR7, 0x3f, URZ ;  /* 0x0000003f07067890 */ /* 0x004fc4000fffe0ff */
[----:B------:R-:W-:Y:S02]  /*1c20*/  UIADD3 UR64, UPT, UPT, UR7, 0x7e, URZ ;  /* 0x0000007e07407890 */ /* 0x000fe4000fffe0ff */
[----:B------:R-:W-:Y:S02]  /*1c30*/  USHF.R.S32.HI UR4, URZ, 0x1f, UR6 ;  /* 0x0000001fff047899 */ /* 0x000fe40008011406 */
[----:B------:R-:W-:Y:S02]  /*1c40*/  UIADD3 UR7, UPT, UPT, UR7, -0x1, URZ ;  /* 0xffffffff07077890 */ /* 0x000fe4000fffe0ff */
[----:B------:R-:W-:Y:S02]  /*1c50*/  ULEA.HI UR4, UR4, UR6, URZ, 0x6 ;  /* 0x0000000604047291 */ /* 0x000fe4000f8f30ff */
[----:B------:R-:W-:Y:S02]  /*1c60*/  UISETP.GE.U32.AND UP2, UPT, UR7, -0x7f, UPT ;  /* 0xffffff810700788c */ /* 0x000fe4000bf46070 */
[----:B------:R-:W-:-:S02]  /*1c70*/  USHF.R.S32.HI UR60, URZ, 0x6, UR4 ;  /* 0x00000006ff3c7899 */ /* 0x000fc40008011404 */
[----:B---3--:R-:W-:Y:S02]  /*1c80*/  ULEA UR6, UR9, UR8, 0x18 ;  /* 0x0000000809067291 */ /* 0x008fe4000f8ec0ff */
[----:B------:R-:W-:Y:S02]  /*1c90*/  UISETP.LT.U32.AND UP0, UPT, UR60, 0xe, UPT ;  /* 0x0000000e3c00788c */ /* 0x000fe4000bf01070 */
[----:B------:R-:W-:Y:S02]  /*1ca0*/  USHF.R.U32.HI UR63, URZ, 0x9, UR49 ;  /* 0x00000009ff3f7899 */ /* 0x000fe40008011631 */
[----:B------:R-:W-:Y:S01]  /*1cb0*/  USEL UR59, UR60, 0xe, UP0 ;  /* 0x0000000e3c3b7887 */ /* 0x000fe20008000000 */
[----:B------:R-:W2:Y:S03]  /*1cc0*/  LDCU UR57, c[0x0][0x374] ;  /* 0x00006e80ff3977ac */ /* 0x000ea60008000800 */
[----:B------:R-:W-:-:S02]  /*1cd0*/  UIADD3 UR37, UPT, UPT, UR59, -0x1, URZ ;  /* 0xffffffff3b257890 */ /* 0x000fc4000fffe0ff */
[----:B------:R-:W-:Y:S02]  /*1ce0*/  @UP2 UIADD3 UR37, UPT, UPT, UR59, URZ, URZ ;  /* 0x000000ff3b252290 */ /* 0x000fe4000fffe0ff */
[----:B------:R-:W-:Y:S02]  /*1cf0*/  ULOP3.LUT UR61, UR5, 0x40, URZ, 0xe2, !UPT ;  /* 0x00000040053d7892 */ /* 0x000fe4000f8ee2ff */
[----:B------:R-:W-:Y:S02]  /*1d00*/  UIADD3 UR54, UPT, UPT, UR6, 0x32400, UR52 ;  /* 0x0003240006367890 */ /* 0x000fe4000fffe034 */
[----:B------:R-:W-:Y:S02]  /*1d10*/  UIADD3 UR53, UPT, UPT, UR6, 0x34000, UR49 ;  /* 0x0003400006357890 */ /* 0x000fe4000fffe031 */
[----:B------:R-:W-:Y:S02]  /*1d20*/  UIADD3 UR62, UPT, UPT, UR60, -UR59, URZ ;  /* 0x8000003b3c3e7290 */ /* 0x000fe4000fffe0ff */
[----:B------:R-:W-:Y:S01]  /*1d30*/  UIADD3 UR37, UPT, UPT, UR37, 0x1, URZ ;  /* 0x0000000125257890 */ /* 0x000fe2000fffe0ff */
[----:B-1--4-:R-:W-:-:S11]  /*1d40*/  UMOV UR7, URZ ;  /* 0x000000ff00077c82 */ /* 0x012fd60008000000 */
.L_x_47:
[----:B-1----:R-:W1:Y:S02]  /*1d50*/  S2UR UR4, SR_CgaCtaId ;  /* 0x00000000000479c3 */ /* 0x002e640000008800 */
[----:B-1----:R-:W-:-:S09]  /*1d60*/  UISETP.NE.AND UP0, UPT, UR4, URZ, UPT ;  /* 0x000000ff0400728c */ /* 0x002fd2000bf05270 */
[----:B---3--:R-:W-:Y:S05]  /*1d70*/  BRA.U UP0, `(.L_x_24) ;  /* 0x0000000100287547 */ /* 0x008fea000b800000 */
[----:B------:R-:W-:Y:S02]  /*1d80*/  LEA R0, R9, UR6, 0x3 ;  /* 0x0000000609007c11 */ /* 0x000fe4000f8e18ff */
[----:B------:R-:W-:-:S04]  /*1d90*/  SHF.L.U32 R3, R8, 0x1f, RZ ;  /* 0x0000001f08037819 */ /* 0x000fc800000006ff */
[----:B------:R-:W1:Y:S02]  /*1da0*/  SYNCS.PHASECHK.TRANS64.TRYWAIT P0, [R0+URZ+0x170], R3 ;  /* 0x00017003000075a7 */ /* 0x000e6400080011ff */
[----:B-1----:R-:W-:Y:S05]  /*1db0*/  @!P0 BRA `(.L_x_25) ;  /* 0x0000011400348947 */ /* 0x002fea0003800000 */
.L_x_205:
[----:B------:R3:W-:Y:S01]  /*1dc0*/  SYNCS.ARRIVE.TRANS64.A1T0 RZ, [R0+URZ+0x160], RZ ;  /* 0x000160ff00ff79a7 */ /* 0x0007e200081000ff */
[----:B------:R-:W-:-:S05]  /*1dd0*/  VIADD R9, R9, 0x1 ;  /* 0x0000000109097836 */ /* 0x000fca0000000000 */
[----:B------:R-:W-:-:S04]  /*1de0*/  ISETP.NE.AND P0, PT, R9, 0x2, PT ;  /* 0x000000020900780c */ /* 0x000fc80003f05270 */
[----:B-1----:R-:W-:Y:S02]  /*1df0*/  SEL R3, RZ, 0x1, P0 ;  /* 0x00000001ff037807 */ /* 0x002fe40000000000 */
[----:B------:R-:W-:Y:S02]  /*1e00*/  SEL R9, R9, RZ, P0 ;  /* 0x000000ff09097207 */ /* 0x000fe40000000000 */
[----:B------:R-:W-:Y:S02]  /*1e10*/  LOP3.LUT R8, R8, R3, RZ, 0x3c, !PT ;  /* 0x0000000308087212 */ /* 0x000fe400078e3cff */
.L_x_24:
[----:B------:R-:W-:Y:S01]  /*1e20*/  ULEA UR4, UR7, UR6, 0x3 ;  /* 0x0000000607047291 */ /* 0x000fe2000f8e18ff */
[----:B---3--:R-:W-:Y:S01]  /*1e30*/  SHF.L.U32 R0, R12, 0x1f, RZ ;  /* 0x0000001f0c007819 */ /* 0x008fe200000006ff */
[----:B------:R-:W-:Y:S02]  /*1e40*/  UISETP.GE.U32.AND UP0, UPT, UR64, 0x7f, UPT ;  /* 0x0000007f4000788c */ /* 0x000fe4000bf06070 */
[----:B------:R-:W-:Y:S02]  /*1e50*/  ULEA UR35, UR20, UR65, 0x2 ;  /* 0x0000004114237291 */ /* 0x000fe4000f8e10ff */
[----:B------:R-:W-:Y:S02]  /*1e60*/  ULEA UR43, UR19, UR61, 0x7 ;  /* 0x0000003d132b7291 */ /* 0x000fe4000f8e38ff */
[----:B------:R-:W-:Y:S01]  /*1e70*/  ULEA UR11, UR20, UR63, 0x1 ;  /* 0x0000003f140b7291 */ /* 0x000fe2000f8e08ff */
[----:B------:R1:W3:Y:S01]  /*1e80*/  SYNCS.PHASECHK.TRANS64.TRYWAIT P1, [UR4+0x70], R0 ;  /* 0x00007000ff0075a7 */ /* 0x0002e20008021104 */
[----:B------:R-:W-:Y:S01]  /*1e90*/  USHF.L.U32 UR35, UR35, 0x6, URZ ;  /* 0x0000000623237899 */ /* 0x000fe200080006ff */
[----:B------:R-:W-:Y:S01]  /*1ea0*/  UMOV UR28, URZ ;  /* 0x000000ff001c7c82 */ /* 0x000fe20008000000 */
[----:B------:R-:W-:Y:S10]  /*1eb0*/  BRA.U !UP0, `(.L_x_26) ;  /* 0x0000000508107547 */ /* 0x000ff4000b800000 */
[----:B------:R-:W-:Y:S01]  /*1ec0*/  UMOV UR4, UR7 ;  /* 0x0000000700047c82 */ /* 0x000fe20008000000 */
[----:B------:R-:W-:-:S05]  /*1ed0*/  UMOV UR20, URZ ;  /* 0x000000ff00147c82 */ /* 0x000fca0008000000 */
.L_x_34:
[----:B------:R-:W-:Y:S01]  /*1ee0*/  ULEA UR41, UR4, UR6, 0x3 ;  /* 0x0000000604297291 */ /* 0x000fe2000f8e18ff */
[----:B---3--:R-:W-:Y:S01]  /*1ef0*/  @!P4 MOV R2, 0x3600 ;  /* 0x000036000002c802 */ /* 0x008fe20000000f00 */
[----:B--23--:R-:W-:Y:S10]  /*1f00*/  @P1 BRA `(.L_x_27) ;  /* 0x00000000000c1947 */ /* 0x00cff40003800000 */
[----:B------:R-:W-:-:S04]  /*1f10*/  SHF.L.U32 R3, R12, 0x1f, RZ ;  /* 0x0000001f0c037819 */ /* 0x000fc800000006ff */
[----:B------:R-:W3:Y:S02]  /*1f20*/  SYNCS.PHASECHK.TRANS64.TRYWAIT P0, [UR41+0x70], R3 ;  /* 0x00007003ff0075a7 */ /* 0x000ee40008001129 */
[----:B---3--:R-:W-:Y:S05]  /*1f30*/  @!P0 BRA `(.L_x_28) ;  /* 0x0000011000e88947 */ /* 0x008fea0003800000 */
.L_x_27:
[----:B------:R3:W-:Y:S01]  /*1f40*/  @!P4 SYNCS.ARRIVE.TRANS64 RZ, [UR41], R2 ;  /* 0x00000002ffffc9a7 */ /* 0x0007e20008000029 */
[----:B------:R-:W-:-:S04]  /*1f50*/  ULOP3.LUT UR5, UR38, 0x2, URZ, 0xfc, !UPT ;  /* 0x0000000226057892 */ /* 0x000fc8000f8efcff */
[----:B------:R-:W-:-:S09]  /*1f60*/  UISETP.NE.AND UP0, UPT, UR5, 0x2, UPT ;  /* 0x000000020500788c */ /* 0x000fd2000bf05270 */
[----:B------:R-:W-:Y:S05]  /*1f70*/  BRA.U UP0, `(.L_x_29) ;  /* 0x0000000100047547 */ /* 0x000fea000b800000 */
[----:B--2---:R-:W-:Y:S05]  /*1f80*/  BPT.TRAP 0x1 ;  /* 0x000000040000795c */ /* 0x004fea0000300000 */
.L_x_29:
[----:B------:R-:W-:Y:S04]  /*1f90*/  BSSY.RECONVERGENT B0, `(.L_x_30) ;  /* 0x0000003000007945 */ /* 0x000fe80003800200 */
[----:B------:R-:W-:Y:S05]  /*1fa0*/  @P3 BRA `(.L_x_31) ;  /* 0x0000000000043947 */ /* 0x000fea0003800000 */
[----:B--2---:R-:W-:Y:S05]  /*1fb0*/  BPT.TRAP 0x1 ;  /* 0x000000040000795c */ /* 0x004fea0000300000 */
.L_x_31:
[----:B--2---:R-:W-:Y:S05]  /*1fc0*/  BSYNC.RECONVERGENT B0 ;  /* 0x0000000000007941 */ /* 0x004fea0003800200 */
.L_x_30:
[----:B------:R-:W-:Y:S01]  /*1fd0*/  UIADD3 UR5, UPT, UPT, UR4, 0x1, URZ ;  /* 0x0000000104057890 */ /* 0x000fe2000fffe0ff */
[----:B------:R-:W-:Y:S01]  /*1fe0*/  BSSY.RECONVERGENT B0, `(.L_x_32) ;  /* 0x000002c000007945 */ /* 0x000fe20003800200 */
[----:B------:R-:W-:Y:S02]  /*1ff0*/  ELECT P0, URZ, PT ;  /* 0x0000000000ff782f */ /* 0x000fe40003800000 */
[----:B------:R-:W-:-:S04]  /*2000*/  UISETP.NE.AND UP0, UPT, UR5, 0xe, UPT ;  /* 0x0000000e0500788c */ /* 0x000fc8000bf05270 */
[----:B------:R-:W-:Y:S02]  /*2010*/  USEL UR8, URZ, 0x1, UP0 ;  /* 0x00000001ff087887 */ /* 0x000fe40008000000 */
[----:B------:R-:W-:-:S04]  /*2020*/  USEL UR7, UR5, URZ, UP0 ;  /* 0x000000ff05077287 */ /* 0x000fc80008000000 */
[----:B------:R-:W-:Y:S01]  /*2030*/  ULEA UR5, UR7, UR6, 0x3 ;  /* 0x0000000607057291 */ /* 0x000fe2000f8e18ff */
[----:B------:R-:W-:-:S04]  /*2040*/  LOP3.LUT R12, R12, UR8, RZ, 0x3c, !PT ;  /* 0x000000080c0c7c12 */ /* 0x000fc8000f8e3cff */
[----:B-1----:R-:W-:-:S04]  /*2050*/  SHF.L.U32 R0, R12, 0x1f, RZ ;  /* 0x0000001f0c007819 */ /* 0x002fc800000006ff */
[----:B------:R1:W2:Y:S01]  /*2060*/  SYNCS.PHASECHK.TRANS64.TRYWAIT P1, [UR5+0x70], R0 ;  /* 0x00007000ff0075a7 */ /* 0x0002a20008021105 */
[----:B------:R-:W-:Y:S05]  /*2070*/  @!P0 BRA `(.L_x_33) ;  /* 0x0000000000888947 */ /* 0x000fea0003800000 */
[----:B------:R-:W-:Y:S02]  /*2080*/  ULEA UR40, UR4, UR48, 0xc ;  /* 0x0000003004287291 */ /* 0x000fe4000f8e60ff */
[----:B------:R-:W-:Y:S02]  /*2090*/  UIADD3 UR26, UP3, UPT, UR30, 0x80, URZ ;  /* 0x000000801e1a7890 */ /* 0x000fe4000ff7e0ff */
[----:B------:R-:W-:Y:S02]  /*20a0*/  ULEA UR32, UR4, UR47, 0xd ;  /* 0x0000002f04207291 */ /* 0x000fe4000f8e68ff */
[----:B------:R-:W-:Y:S02]  /*20b0*/  UIADD3 UR24, UP2, UPT, UR30, 0x180, URZ ;  /* 0x000001801e187890 */ /* 0x000fe4000ff5e0ff */
[----:B------:R-:W-:Y:S02]  /*20c0*/  ULEA UR16, UR4, UR52, 0x9 ;  /* 0x0000003404107291 */ /* 0x000fe4000f8e48ff */
[----:B------:R-:W-:-:S02]  /*20d0*/  UIADD3 UR22, UP1, UPT, UR30, 0x280, URZ ;  /* 0x000002801e167890 */ /* 0x000fc4000ff3e0ff */
[----:B------:R-:W-:Y:S02]  /*20e0*/  ULEA UR8, UR4, UR49, 0xa ;  /* 0x0000003104087291 */ /* 0x000fe4000f8e50ff */
[----:B------:R-:W-:Y:S02]  /*20f0*/  UIADD3 UR14, UP0, UPT, UR30, 0x380, URZ ;  /* 0x000003801e0e7890 */ /* 0x000fe4000ff1e0ff */
[----:B------:R-:W-:Y:S02]  /*2100*/  USHF.L.U32 UR42, UR20, 0x6, URZ ;  /* 0x00000006142a7899 */ /* 0x000fe400080006ff */
[----:B------:R-:W-:Y:S02]  /*2110*/  UIADD3.X UR27, UPT, UPT, URZ, UR31, URZ, UP3, !UPT ;  /* 0x0000001fff1b7290 */ /* 0x000fe40009ffe4ff */
[----:B------:R-:W-:Y:S02]  /*2120*/  UIADD3 UR40, UPT, UPT, UR6, 0x8400, UR40 ;  /* 0x0000840006287890 */ /* 0x000fe4000fffe028 */
[----:B------:R-:W-:-:S02]  /*2130*/  UPRMT UR28, URZ, 0x5410, UR46 ;  /* 0x00005410ff1c7896 */ /* 0x000fc4000800002e */
[----:B------:R-:W-:Y:S02]  /*2140*/  UIADD3.X UR25, UPT, UPT, URZ, UR31, URZ, UP2, !UPT ;  /* 0x0000001fff197290 */ /* 0x000fe400097fe4ff */
[----:B------:R-:W-:Y:S02]  /*2150*/  UIADD3 UR32, UPT, UPT, UR6, 0x16400, UR32 ;  /* 0x0001640006207890 */ /* 0x000fe4000fffe020 */
[----:B------:R-:W-:Y:S02]  /*2160*/  UPRMT UR5, URZ, 0x5410, UR45 ;  /* 0x00005410ff057896 */ /* 0x000fe4000800002d */
[----:B------:R-:W-:Y:S02]  /*2170*/  UIADD3.X UR23, UPT, UPT, URZ, UR31, URZ, UP1, !UPT ;  /* 0x0000001fff177290 */ /* 0x000fe40008ffe4ff */
[----:B------:R-:W-:Y:S02]  /*2180*/  UIADD3 UR16, UPT, UPT, UR6, 0x32400, UR16 ;  /* 0x0003240006107890 */ /* 0x000fe4000fffe010 */
[----:B------:R-:W-:-:S02]  /*2190*/  UIADD3.X UR15, UPT, UPT, URZ, UR31, URZ, UP0, !UPT ;  /* 0x0000001fff0f7290 */ /* 0x000fc400087fe4ff */
[----:B------:R-:W-:Y:S01]  /*21a0*/  UIADD3 UR8, UPT, UPT, UR6, 0x34000, UR8 ;  /* 0x0003400006087890 */ /* 0x000fe2000fffe008 */
[----:B------:R-:W-:Y:S01]  /*21b0*/  UMOV UR50, 0x0 ;  /* 0x0000000000327882 */ /* 0x000fe20000000000 */
[----:B------:R-:W-:Y:S01]  /*21c0*/  UMOV UR51, 0x10000000 ;  /* 0x1000000000337882 */ /* 0x000fe20000000000 */
[----:B------:R-:W-:Y:S01]  /*21d0*/  UMOV UR33, UR41 ;  /* 0x0000002900217c82 */ /* 0x000fe20008000000 */
[----:B------:R-:W-:Y:S01]  /*21e0*/  UMOV UR36, UR44 ;  /* 0x0000002c00247c82 */ /* 0x000fe20008000000 */
[----:B------:R-:W-:Y:S01]  /*21f0*/  UMOV UR34, UR42 ;  /* 0x0000002a00227c82 */ /* 0x000fe20008000000 */
[----:B------:R-:W-:Y:S01]  /*2200*/  UMOV UR17, UR41 ;  /* 0x0000002900117c82 */ /* 0x000fe20008000000 */
[----:B------:R-:W-:Y:S01]  /*2210*/  UMOV UR21, UR44 ;  /* 0x0000002c00157c82 */ /* 0x000fe20008000000 */
[----:B------:R4:W-:Y:S01]  /*2220*/  UTMALDG.3D.MULTICAST [UR40], [UR26], UR28, desc[UR50] ;  /* 0x000032281a0073b4 */ /* 0x0009e2000801181c */
[----:B------:R-:W-:Y:S01]  /*2230*/  UMOV UR9, UR41 ;  /* 0x0000002900097c82 */ /* 0x000fe20008000000 */
[----:B------:R-:W-:Y:S01]  /*2240*/  UMOV UR12, UR20 ;  /* 0x00000014000c7c82 */ /* 0x000fe20008000000 */
[----:B------:R-:W-:Y:S01]  /*2250*/  UMOV UR13, UR44 ;  /* 0x0000002c000d7c82 */ /* 0x000fe20008000000 */
[----:B------:R4:W-:Y:S01]  /*2260*/  UTMALDG.3D.MULTICAST [UR32], [UR24], UR5, desc[UR50] ;  /* 0x00003220180073b4 */ /* 0x0009e20008011805 */
[----:B------:R4:W-:Y:S01]  /*2270*/  UTMALDG.4D.MULTICAST [UR16], [UR22], UR28, desc[UR50] ;  /* 0x00003210160073b4 */ /* 0x0009e2000801981c */
[----:B------:R4:W-:Y:S02]  /*2280*/  UTMALDG.4D.MULTICAST [UR8], [UR14], UR5, desc[UR50] ;  /* 0x000032080e0073b4 */ /* 0x0009e40008019805 */
[----:B----4-:R-:W-:Y:S01]  /*2290*/  NOP ;  /* 0x0000000000007918 */ /* 0x010fe20000000000 */
.L_x_33:
[----:B------:R-:W-:Y:S05]  /*22a0*/  BSYNC.RECONVERGENT B0 ;  /* 0x0000000000007941 */ /* 0x000fea0003800200 */
.L_x_32:
[----:B------:R-:W-:Y:S01]  /*22b0*/  UIADD3 UR20, UPT, UPT, UR20, 0x1, URZ ;  /* 0x0000000114147890 */ /* 0x000fe2000fffe0ff */
[----:B------:R-:W-:Y:S01]  /*22c0*/  UMOV UR4, UR7 ;  /* 0x0000000700047c82 */ /* 0x000fe20008000000 */
[----:B------:R-:W-:Y:S02]  /*22d0*/  UMOV UR28, UR37 ;  /* 0x00000025001c7c82 */ /* 0x000fe40008000000 */
[----:B------:R-:W-:-:S09]  /*22e0*/  UISETP.NE.AND UP0, UPT, UR20, UR37, UPT ;  /* 0x000000251400728c */ /* 0x000fd2000bf05270 */
[----:B------:R-:W-:Y:S05]  /*22f0*/  BRA.U UP0, `(.L_x_34) ;  /* 0xfffffff900f87547 */ /* 0x000fea000b83ffff */
.L_x_26:
[----:B------:R-:W-:Y:S01]  /*2300*/  ULEA UR4, UR7, UR6, 0x3 ;  /* 0x0000000607047291 */ /* 0x000fe2000f8e18ff */
[----:B-1----:R-:W-:Y:S01]  /*2310*/  SHF.L.U32 R0, R12, 0x1f, RZ ;  /* 0x0000001f0c007819 */ /* 0x002fe200000006ff */
[----:B------:R-:W-:Y:S01]  /*2320*/  @!P2 SYNCS.ARRIVE.TRANS64.A1T0 RZ, [UR6+0x128], RZ ;  /* 0x000128ffffffa9a7 */ /* 0x000fe20008100006 */
[----:B------:R-:W-:-:S06]  /*2330*/  UISETP.GT.AND UP0, UPT, UR60, UR59, UPT ;  /* 0x0000003b3c00728c */ /* 0x000fcc000bf04270 */
[----:B--23--:R1:W2:Y:S03]  /*2340*/  SYNCS.PHASECHK.TRANS64.TRYWAIT P1, [UR4+0x70], R0 ;  /* 0x00007000ff0075a7 */ /* 0x00c2a60008021104 */
[----:B------:R-:W-:Y:S05]  /*2350*/  BRA.U !UP0, `(.L_x_35) ;  /* 0x00000005080c7547 */ /* 0x000fea000b800000 */
[----:B------:R-:W-:Y:S01]  /*2360*/  UIADD3 UR23, UPT, UPT, UR62, UR28, URZ ;  /* 0x0000001c3e177290 */ /* 0x000fe2000fffe0ff */
[----:B------:R-:W-:-:S11]  /*2370*/  UMOV UR4, UR7 ;  /* 0x0000000700047c82 */ /* 0x000fd60008000000 */
.L_x_43:
[----:B------:R-:W-:Y:S01]  /*2380*/  ULEA UR41, UR4, UR6, 0x3 ;  /* 0x0000000604297291 */ /* 0x000fe2000f8e18ff */
[----:B--2---:R-:W-:Y:S01]  /*2390*/  @!P4 MOV R2, 0x3600 ;  /* 0x000036000002c802 */ /* 0x004fe20000000f00 */
[----:B--23--:R-:W-:Y:S10]  /*23a0*/  @P1 BRA `(.L_x_36) ;  /* 0x00000000000c1947 */ /* 0x00cff40003800000 */
[----:B------:R-:W-:-:S04]  /*23b0*/  SHF.L.U32 R3, R12, 0x1f, RZ ;  /* 0x0000001f0c037819 */ /* 0x000fc800000006ff */
[----:B------:R-:W2:Y:S02]  /*23c0*/  SYNCS.PHASECHK.TRANS64.TRYWAIT P0, [UR41+0x70], R3 ;  /* 0x00007003ff0075a7 */ /* 0x000ea40008001129 */
[----:B--2---:R-:W-:Y:S05]  /*23d0*/  @!P0 BRA `(.L_x_37) ;  /* 0x0000010c00d88947 */ /* 0x004fea0003800000 */
.L_x_36:
[----:B------:R2:W-:Y:S01]  /*23e0*/  @!P4 SYNCS.ARRIVE.TRANS64 RZ, [UR41], R2 ;  /* 0x00000002ffffc9a7 */ /* 0x0005e20008000029 */
[----:B------:R-:W-:-:S04]  /*23f0*/  ULOP3.LUT UR5, UR38, 0x2, URZ, 0xfc, !UPT ;  /* 0x0000000226057892 */ /* 0x000fc8000f8efcff */
[----:B------:R-:W-:-:S09]  /*2400*/  UISETP.NE.AND UP0, UPT, UR5, 0x2, UPT ;  /* 0x000000020500788c */ /* 0x000fd2000bf05270 */
[----:B------:R-:W-:Y:S05]  /*2410*/  BRA.U UP0, `(.L_x_38) ;  /* 0x0000000100047547 */ /* 0x000fea000b800000 */
[----:B------:R-:W-:Y:S05]  /*2420*/  BPT.TRAP 0x1 ;  /* 0x000000040000795c */ /* 0x000fea0000300000 */
.L_x_38:
[----:B------:R-:W-:Y:S04]  /*2430*/  BSSY.RECONVERGENT B0, `(.L_x_39) ;  /* 0x0000003000007945 */ /* 0x000fe80003800200 */
[----:B------:R-:W-:Y:S05]  /*2440*/  @P3 BRA `(.L_x_40) ;  /* 0x0000000000043947 */ /* 0x000fea0003800000 */
[----:B------:R-:W-:Y:S05]  /*2450*/  BPT.TRAP 0x1 ;  /* 0x000000040000795c */ /* 0x000fea0000300000 */
.L_x_40:
[----:B------:R-:W-:Y:S05]  /*2460*/  BSYNC.RECONVERGENT B0 ;  /* 0x0000000000007941 */ /* 0x000fea0003800200 */
.L_x_39:
        /* <DEDUP_REMOVED lines=9> */
[----:B------:R1:W3:Y:S01]  /*2500*/  SYNCS.PHASECHK.TRANS64.TRYWAIT P1, [UR5+0x70], R0 ;  /* 0x00007000ff0075a7 */ /* 0x0002e20008021105 */
[----:B------:R-:W-:Y:S05]  /*2510*/  @!P0 BRA `(.L_x_42) ;  /* 0x0000000000888947 */ /* 0x000fea0003800000 */
[----:B------:R-:W-:Y:S02]  /*2520*/  ULEA UR40, UR4, UR48, 0xc ;  /* 0x0000003004287291 */ /* 0x000fe4000f8e60ff */
[----:B------:R-:W-:Y:S02]  /*2530*/  UIADD3 UR14, UP3, UPT, UR30, 0x80, URZ ;  /* 0x000000801e0e7890 */ /* 0x000fe4000ff7e0ff */
[----:B------:R-:W-:Y:S02]  /*2540*/  ULEA UR32, UR4, UR47, 0xd ;  /* 0x0000002f04207291 */ /* 0x000fe4000f8e68ff */
[----:B------:R-:W-:Y:S02]  /*2550*/  UIADD3 UR12, UP2, UPT, UR30, 0x180, URZ ;  /* 0x000001801e0c7890 */ /* 0x000fe4000ff5e0ff */
[----:B------:R-:W-:Y:S02]  /*2560*/  UIADD3 UR20, UP1, UPT, UR30, 0x280, URZ ;  /* 0x000002801e147890 */ /* 0x000fe4000ff3e0ff */
[----:B------:R-:W-:-:S02]  /*2570*/  UIADD3 UR16, UP0, UPT, UR30, 0x380, URZ ;  /* 0x000003801e107890 */ /* 0x000fc4000ff1e0ff */
[----:B------:R-:W-:Y:S02]  /*2580*/  USHF.L.U32 UR42, UR28, 0x6, URZ ;  /* 0x000000061c2a7899 */ /* 0x000fe400080006ff */
[----:B------:R-:W-:Y:S02]  /*2590*/  UIADD3.X UR15, UPT, UPT, URZ, UR31, URZ, UP3, !UPT ;  /* 0x0000001fff0f7290 */ /* 0x000fe40009ffe4ff */
[----:B------:R-:W-:Y:S02]  /*25a0*/  UIADD3 UR40, UPT, UPT, UR6, 0x8400, UR40 ;  /* 0x0000840006287890 */ /* 0x000fe4000fffe028 */
[----:B------:R-:W-:Y:S02]  /*25b0*/  UPRMT UR22, URZ, 0x5410, UR46 ;  /* 0x00005410ff167896 */ /* 0x000fe4000800002e */
[----:B------:R-:W-:Y:S02]  /*25c0*/  UIADD3 UR32, UPT, UPT, UR6, 0x16400, UR32 ;  /* 0x0001640006207890 */ /* 0x000fe4000fffe020 */
[----:B------:R-:W-:-:S02]  /*25d0*/  UIADD3.X UR13, UPT, UPT, URZ, UR31, URZ, UP2, !UPT ;  /* 0x0000001fff0d7290 */ /* 0x000fc400097fe4ff */
[----:B------:R-:W-:Y:S02]  /*25e0*/  UPRMT UR5, URZ, 0x5410, UR45 ;  /* 0x00005410ff057896 */ /* 0x000fe4000800002d */
[----:B------:R-:W-:Y:S02]  /*25f0*/  ULEA UR24, UR4, UR54, 0x9 ;  /* 0x0000003604187291 */ /* 0x000fe4000f8e48ff */
[----:B------:R-:W-:Y:S02]  /*2600*/  UIADD3.X UR21, UPT, UPT, URZ, UR31, URZ, UP1, !UPT ;  /* 0x0000001fff157290 */ /* 0x000fe40008ffe4ff */
[----:B------:R-:W-:Y:S02]  /*2610*/  ULEA UR8, UR4, UR53, 0xa ;  /* 0x0000003504087291 */ /* 0x000fe4000f8e50ff */
[----:B------:R-:W-:Y:S01]  /*2620*/  UIADD3.X UR17, UPT, UPT, URZ, UR31, URZ, UP0, !UPT ;  /* 0x0000001fff117290 */ /* 0x000fe200087fe4ff */
[----:B------:R-:W-:Y:S01]  /*2630*/  UMOV UR50, 0x0 ;  /* 0x0000000000327882 */ /* 0x000fe20000000000 */
[----:B------:R-:W-:Y:S01]  /*2640*/  UMOV UR51, 0x10000000 ;  /* 0x1000000000337882 */ /* 0x000fe20000000000 */
[----:B------:R-:W-:Y:S01]  /*2650*/  UMOV UR33, UR41 ;  /* 0x0000002900217c82 */ /* 0x000fe20008000000 */
[----:B------:R-:W-:Y:S01]  /*2660*/  UMOV UR36, UR44 ;  /* 0x0000002c00247c82 */ /* 0x000fe20008000000 */
[----:B------:R-:W-:Y:S01]  /*2670*/  UMOV UR34, UR42 ;  /* 0x0000002a00227c82 */ /* 0x000fe20008000000 */
[----:B------:R-:W-:Y:S01]  /*2680*/  UTMALDG.3D.MULTICAST [UR40], [UR14], UR22, desc[UR50] ;  /* 0x000032280e0073b4 */ /* 0x000fe20008011816 */
[----:B------:R-:W-:Y:S01]  /*2690*/  UMOV UR25, UR41 ;  /* 0x0000002900197c82 */ /* 0x000fe20008000000 */
[----:B------:R-:W-:Y:S01]  /*26a0*/  UMOV UR26, UR18 ;  /* 0x00000012001a7c82 */ /* 0x000fe20008000000 */
[----:B------:R-:W-:Y:S01]  /*26b0*/  UMOV UR27, UR19 ;  /* 0x00000013001b7c82 */ /* 0x000fe20008000000 */
[----:B------:R-:W-:Y:S01]  /*26c0*/  UMOV UR29, UR44 ;  /* 0x0000002c001d7c82 */ /* 0x000fe20008000000 */
[----:B------:R-:W-:Y:S01]  /*26d0*/  UMOV UR9, UR41 ;  /* 0x0000002900097c82 */ /* 0x000fe20008000000 */
[----:B------:R4:W-:Y:S01]  /*26e0*/  UTMALDG.3D.MULTICAST [UR32], [UR12], UR5, desc[UR50] ;  /* 0x000032200c0073b4 */ /* 0x0009e20008011805 */
[----:B------:R1:W-:Y:S01]  /*26f0*/  UTMALDG.4D.MULTICAST [UR24], [UR20], UR22, desc[UR50] ;  /* 0x00003218140073b4 */ /* 0x0003e20008019816 */
[----:B----4-:R-:W-:Y:S01]  /*2700*/  UMOV UR12, UR28 ;  /* 0x0000001c000c7c82 */ /* 0x010fe20008000000 */
[----:B------:R-:W-:-:S02]  /*2710*/  UMOV UR13, UR44 ;  /* 0x0000002c000d7c82 */ /* 0x000fc40008000000 */
[----:B------:R1:W-:Y:S02]  /*2720*/  UTMALDG.4D.MULTICAST [UR8], [UR16], UR5, desc[UR50] ;  /* 0x00003208100073b4 */ /* 0x0003e40008019805 */
[----:B-1----:R-:W-:Y:S01]  /*2730*/  NOP ;  /* 0x0000000000007918 */ /* 0x002fe20000000000 */
.L_x_42:
[----:B------:R-:W-:Y:S05]  /*2740*/  BSYNC.RECONVERGENT B0 ;  /* 0x0000000000007941 */ /* 0x000fea0003800200 */
.L_x_41:
[----:B------:R-:W-:Y:S01]  /*2750*/  UIADD3 UR28, UPT, UPT, UR28, 0x1, URZ ;  /* 0x000000011c1c7890 */ /* 0x000fe2000fffe0ff */
[----:B------:R-:W-:-:S03]  /*2760*/  UMOV UR4, UR7 ;  /* 0x0000000700047c82 */ /* 0x000fc60008000000 */
[----:B------:R-:W-:-:S09]  /*2770*/  UISETP.NE.AND UP0, UPT, UR28, UR23, UPT ;  /* 0x000000171c00728c */ /* 0x000fd2000bf05270 */
[----:B------:R-:W-:Y:S05]  /*2780*/  BRA.U UP0, `(.L_x_43) ;  /* 0xfffffff900fc7547 */ /* 0x000fea000b83ffff */
.L_x_35:
[C---:B------:R-:W-:Y:S01]  /*2790*/  LEA R3, R11.reuse, UR6, 0x3 ;  /* 0x000000060b037c11 */ /* 0x040fe2000f8e18ff */
[----:B------:R-:W-:Y:S01]  /*27a0*/  NOP ;  /* 0x0000000000007918 */ /* 0x000fe20000000000 */
[----:B-1----:R-:W-:Y:S02]  /*27b0*/  SHF.L.U32 R0, R10, 0x1f, RZ ;  /* 0x0000001f0a007819 */ /* 0x002fe400000006ff */
[----:B------:R-:W-:Y:S02]  /*27c0*/  LEA R5, R11, UR6, 0x4 ;  /* 0x000000060b057c11 */ /* 0x000fe4000f8e20ff */
[----:B------:R-:W1:Y:S02]  /*27d0*/  SYNCS.PHASECHK.TRANS64.TRYWAIT P0, [R3+URZ+0x130], R0 ;  /* 0x00013000030075a7 */ /* 0x000e6400080011ff */
[----:B-1----:R-:W-:Y:S05]  /*27e0*/  @!P0 BRA `(.L_x_44) ;  /* 0x0000010800ec8947 */ /* 0x002fea0003800000 */
.L_x_208:
[----:B------:R-:W4:Y:S01]  /*27f0*/  LDS.128 R4, [R5+0x190] ;  /* 0x0001900005047984 */ /* 0x000f220000000c00 */
[----:B------:R-:W-:Y:S01]  /*2800*/  UISETP.GE.AND UP0, UPT, UR39, 0x1, UPT ;  /* 0x000000012700788c */ /* 0x000fe2000bf06270 */
[----:B------:R-:W-:Y:S01]  /*2810*/  @!PT LDS RZ, [RZ] ;  /* 0x00000000fffff984 */ /* 0x000fe20000000800 */
[----:B------:R-:W-:Y:S01]  /*2820*/  @!PT LDS RZ, [RZ] ;  /* 0x00000000fffff984 */ /* 0x000fe20000000800 */
[----:B------:R-:W-:Y:S01]  /*2830*/  @!PT LDS RZ, [RZ] ;  /* 0x00000000fffff984 */ /* 0x000fe20000000800 */
[----:B------:R-:W-:Y:S01]  /*2840*/  @!PT LDS RZ, [RZ] ;  /* 0x00000000fffff984 */ /* 0x000fe20000000800 */
[----:B------:R1:W-:Y:S06]  /*2850*/  MEMBAR.ALL.CTA ;  /* 0x0000000000007992 */ /* 0x0003ec0000008000 */
[----:B-1----:R-:W1:Y:S01]  /*2860*/  FENCE.VIEW.ASYNC.S ;  /* 0x00000000000073c6 */ /* 0x002e620000000000 */
[----:B----4-:R-:W-:-:S13]  /*2870*/  LOP3.LUT P0, RZ, R6, 0x1, RZ, 0xc0, !PT ;  /* 0x0000000106ff7812 */ /* 0x010fda000780c0ff */
[----:B-1----:R-:W-:Y:S01]  /*2880*/  VOTEU.ANY UP1, P0 ;  /* 0x0000000000ff7886 */ /* 0x002fe20000020100 */
[----:B------:R-:W-:-:S13]  /*2890*/  PLOP3.LUT P0, PT, PT, PT, UP1, 0x80, 0x8 ;  /* 0x000000000008781c */ /* 0x000fda0003f0f018 */
[----:B------:R-:W-:Y:S02]  /*28a0*/  @P0 LOP3.LUT R0, R5, 0xffff, RZ, 0xc0, !PT ;  /* 0x0000ffff05000812 */ /* 0x000fe400078ec0ff */
[----:B--2---:R-:W-:Y:S02]  /*28b0*/  @P0 MOV R2, R4 ;  /* 0x0000000400020202 */ /* 0x004fe40000000f00 */
[----:B------:R-:W-:Y:S01]  /*28c0*/  @P0 R2UR UR5, R0 ;  /* 0x00000000000502ca */ /* 0x000fe200000e0000 */
[----:B------:R-:W-:Y:S01]  /*28d0*/  VIADD R0, R3, 0x140 ;  /* 0x0000014003007836 */ /* 0x000fe20000000000 */
[----:B------:R-:W-:Y:S02]  /*28e0*/  @P0 SHF.R.U32.HI R4, RZ, 0x10, R5 ;  /* 0x00000010ff040819 */ /* 0x000fe40000011605 */
[----:B------:R-:W-:Y:S02]  /*28f0*/  @P0 R2UR UR8, R2 ;  /* 0x00000000020802ca */ /* 0x000fe400000e0000 */
[----:B------:R-:W-:-:S02]  /*2900*/  PRMT R0, RZ, 0x654, R0 ;  /* 0x00000654ff007816 */ /* 0x000fc40000000000 */
[----:B------:R-:W-:Y:S02]  /*2910*/  @P0 R2UR UR4, R4 ;  /* 0x00000000040402ca */ /* 0x000fe400000e0000 */
[----:B------:R1:W-:Y:S03]  /*2920*/  SYNCS.ARRIVE.TRANS64.RED.A1T0 RZ, [R0+URZ], RZ ;  /* 0x000000ff00ff79a7 */ /* 0x0003e600081004ff */
[----:B------:R-:W-:-:S04]  /*2930*/  @UP1 UMOV UR55, UR5 ;  /* 0x0000000500371c82 */ /* 0x000fc80008000000 */
[----:B------:R-:W-:-:S04]  /*2940*/  @UP1 UMOV UR56, UR8 ;  /* 0x0000000800381c82 */ /* 0x000fc80008000000 */
[----:B------:R-:W-:Y:S01]  /*2950*/  @UP1 UMOV UR44, UR4 ;  /* 0x00000004002c1c82 */ /* 0x000fe20008000000 */
[----:B------:R-:W-:Y:S05]  /*2960*/  BRA.U !UP0, `(.L_x_45) ;  /* 0x0000000108d47547 */ /* 0x000fea000b800000 */
[----:B------:R-:W2:Y:S01]  /*2970*/  LDCU.128 UR20, c[0x0][0xf10] ;  /* 0x0001e200ff1477ac */ /* 0x000ea20008000c00 */
[----:B------:R-:W4:Y:S01]  /*2980*/  LDCU UR11, c[0x0][0xf20] ;  /* 0x0001e400ff0b77ac */ /* 0x000f220008000800 */
[----:B------:R-:W3:Y:S01]  /*2990*/  LDCU UR19, c[0x0][0xf0c] ;  /* 0x0001e180ff1377ac */ /* 0x000ee20008000800 */
[----:B------:R-:W1:Y:S01]  /*29a0*/  LDCU.64 UR12, c[0x0][0xf28] ;  /* 0x0001e500ff0c77ac */ /* 0x000e620008000a00 */
[----:B------:R-:W-:Y:S02]  /*29b0*/  UISETP.NE.AND UP3, UPT, UR39, 0x1, UPT ;  /* 0x000000012700788c */ /* 0x000fe4000bf65270 */
[----:B--2---:R-:W-:Y:S02]  /*29c0*/  UIMAD.WIDE.U32 UR8, UR57, UR23, URZ ;  /* 0x00000017390872a5 */ /* 0x004fe4000f8e00ff */
[----:B------:R-:W-:Y:S02]  /*29d0*/  UIMAD.WIDE.U32 UR4, UR58, UR20, URZ ;  /* 0x000000143a0472a5 */ /* 0x000fe4000f8e00ff */
[----:B------:R-:W-:-:S02]  /*29e0*/  UISETP.NE.AND UP0, UPT, UR22, 0x1, UPT ;  /* 0x000000011600788c */ /* 0x000fc4000bf05270 */
[----:B------:R-:W-:Y:S01]  /*29f0*/  UIMAD.WIDE.U32 UR24, UR55, UR23, URZ ;  /* 0x00000017371872a5 */ /* 0x000fe2000f8e00ff */
[----:B------:R-:W-:Y:S02]  /*2a00*/  UMOV UR8, UR9 ;  /* 0x0000000900087c82 */ /* 0x000fe40008000000 */
[----:B------:R-:W-:Y:S01]  /*2a10*/  UMOV UR4, UR5 ;  /* 0x0000000500047c82 */ /* 0x000fe20008000000 */
[----:B----4-:R-:W-:Y:S02]  /*2a20*/  USHF.R.U32.HI UR8, URZ, UR11, UR8 ;  /* 0x0000000bff087299 */ /* 0x010fe40008011608 */
[----:B---3--:R-:W-:Y:S02]  /*2a30*/  UISETP.NE.AND UP2, UPT, UR19, 0x1, UPT ;  /* 0x000000011300788c */ /* 0x008fe4000bf45270 */
[----:B------:R-:W-:Y:S02]  /*2a40*/  USHF.R.U32.HI UR4, URZ, UR21, UR4 ;  /* 0x00000015ff047299 */ /* 0x000fe40008011604 */
[----:B------:R-:W-:-:S02]  /*2a50*/  USEL UR5, UR57, UR8, !UP0 ;  /* 0x0000000839057287 */ /* 0x000fc4000c000000 */
[----:B------:R-:W-:Y:S02]  /*2a60*/  USEL UR8, UR58, UR4, !UP2 ;  /* 0x000000043a087287 */ /* 0x000fe4000d000000 */
[----:B-1----:R-:W-:Y:S01]  /*2a70*/  UIMAD.WIDE.U32 UR14, UR5, UR12, URZ ;  /* 0x0000000c050e72a5 */ /* 0x002fe2000f8e00ff */
[----:B------:R-:W-:Y:S01]  /*2a80*/  UMOV UR4, UR25 ;  /* 0x0000001900047c82 */ /* 0x000fe20008000000 */
[----:B------:R-:W-:Y:S02]  /*2a90*/  UIMAD.WIDE.U32 UR16, UR56, UR20, URZ ;  /* 0x00000014381072a5 */ /* 0x000fe4000f8e00ff */
[----:B------:R-:W-:-:S03]  /*2aa0*/  UIMAD.WIDE.U32 UR24, UR8, UR12, URZ ;  /* 0x0000000c081872a5 */ /* 0x000fc6000f8e00ff */
[----:B------:R-:W-:Y:S01]  /*2ab0*/  UMOV UR14, UR15 ;  /* 0x0000000f000e7c82 */ /* 0x000fe20008000000 */
[----:B------:R-:W-:Y:S02]  /*2ac0*/  USHF.R.U32.HI UR4, URZ, UR11, UR4 ;  /* 0x0000000bff047299 */ /* 0x000fe40008011604 */
[----:B------:R-:W-:Y:S01]  /*2ad0*/  @UP3 USHF.R.U32.HI UR5, URZ, UR13, UR14 ;  /* 0x0000000dff053299 */ /* 0x000fe2000801160e */
[----:B------:R-:W-:Y:S01]  /*2ae0*/  UMOV UR16, UR17 ;  /* 0x0000001100107c82 */ /* 0x000fe20008000000 */
[----:B------:R-:W-:Y:S01]  /*2af0*/  UMOV UR24, UR25 ;  /* 0x0000001900187c82 */ /* 0x000fe20008000000 */
[----:B------:R-:W-:Y:S02]  /*2b00*/  USHF.R.U32.HI UR21, URZ, UR21, UR16 ;  /* 0x00000015ff157299 */ /* 0x000fe40008011610 */
[----:B------:R-:W-:Y:S02]  /*2b10*/  USEL UR4, UR55, UR4, !UP0 ;  /* 0x0000000437047287 */ /* 0x000fe4000c000000 */
[----:B------:R-:W-:-:S02]  /*2b20*/  @UP3 USHF.R.U32.HI UR8, URZ, UR13, UR24 ;  /* 0x0000000dff083299 */ /* 0x000fc40008011618 */
[----:B------:R-:W-:Y:S02]  /*2b30*/  UIMAD UR9, UR39, UR5, URZ ;  /* 0x00000005270972a4 */ /* 0x000fe4000f8e02ff */
[----:B------:R-:W-:Y:S02]  /*2b40*/  USEL UR5, UR56, UR21, !UP2 ;  /* 0x0000001538057287 */ /* 0x000fe4000d000000 */
[----:B------:R-:W-:Y:S02]  /*2b50*/  UIMAD UR11, UR39, UR8, URZ ;  /* 0x00000008270b72a4 */ /* 0x000fe4000f8e02ff */
[----:B------:R-:W-:Y:S02]  /*2b60*/  UISETP.GE.AND UP0, UPT, UR4, UR9, UPT ;  /* 0x000000090400728c */ /* 0x000fe4000bf06270 */
[----:B------:R-:W-:Y:S02]  /*2b70*/  UIMAD.WIDE.U32 UR16, UR4, UR12, URZ ;  /* 0x0000000c041072a5 */ /* 0x000fe4000f8e00ff */
[----:B------:R-:W-:-:S02]  /*2b80*/  UISETP.GE.OR UP0, UPT, UR5, UR11, UP0 ;  /* 0x0000000b0500728c */ /* 0x000fc40008706670 */
[----:B------:R-:W-:Y:S02]  /*2b90*/  UIMAD.WIDE.U32 UR14, UR5, UR12, URZ ;  /* 0x0000000c050e72a5 */ /* 0x000fe4000f8e00ff */
[----:B------:R-:W-:Y:S01]  /*2ba0*/  UIADD3 UR12, UPT, UPT, -UR4, URZ, URZ ;  /* 0x000000ff040c7290 */ /* 0x000fe2000fffe1ff */
[----:B------:R-:W-:Y:S01]  /*2bb0*/  UMOV UR11, UR17 ;  /* 0x00000011000b7c82 */ /* 0x000fe20008000000 */
[----:B------:R-:W-:Y:S02]  /*2bc0*/  UIADD3 UR14, UPT, UPT, -UR5, URZ, URZ ;  /* 0x000000ff050e7290 */ /* 0x000fe4000fffe1ff */
[----:B------:R-:W-:-:S03]  /*2bd0*/  USHF.R.U32.HI UR11, URZ, UR13, UR11 ;  /* 0x0000000dff0b7299 */ /* 0x000fc6000801160b */
[----:B------:R-:W-:Y:S01]  /*2be0*/  @!UP0 UMOV UR9, UR15 ;  /* 0x0000000f00098c82 */ /* 0x000fe20008000000 */
[----:B------:R-:W-:Y:S02]  /*2bf0*/  USEL UR11, UR4, UR11, !UP3 ;  /* 0x0000000b040b7287 */ /* 0x000fe4000d800000 */
[----:B------:R-:W-:Y:S02]  /*2c00*/  @!UP0 USHF.R.U32.HI UR9, URZ, UR13, UR9 ;  /* 0x0000000dff098299 */ /* 0x000fe40008011609 */
[----:B------:R-:W-:Y:S02]  /*2c10*/  UIMAD UR13, UR22, UR12, UR55 ;  /* 0x0000000c160d72a4 */ /* 0x000fe4000f8e0237 */
        /* <DEDUP_REMOVED lines=10> */
.L_x_45:
[----:B------:R-:W2:Y:S02]  /*2cc0*/  LDCU UR4, c[0x0][0xf30] ;  /* 0x0001e600ff0477ac */ /* 0x000ea40008000800 */
[----:B--2---:R-:W-:-:S09]  /*2cd0*/  UISETP.NE.AND UP0, UPT, UR4, 0x1, UPT ;  /* 0x000000010400788c */ /* 0x004fd2000bf05270 */
[----:B------:R-:W-:Y:S05]  /*2ce0*/  BRA.U UP0, `(.L_x_46) ;  /* 0x0000000100447547 */ /* 0x000fea000b800000 */
[----:B------:R-:W2:Y:S01]  /*2cf0*/  LDCU.128 UR12, c[0x0][0xf10] ;  /* 0x0001e200ff0c77ac */ /* 0x000ea20008000c00 */
[----:B------:R-:W4:Y:S01]  /*2d00*/  LDCU UR11, c[0x0][0xf0c] ;  /* 0x0001e180ff0b77ac */ /* 0x000f220008000800 */
[----:B------:R-:W1:Y:S01]  /*2d10*/  LDCU UR16, c[0x0][0xf20] ;  /* 0x0001e400ff1077ac */ /* 0x000e620008000800 */
[----:B--2---:R-:W-:Y:S02]  /*2d20*/  UIMAD.WIDE.U32 UR8, UR56, UR12, URZ ;  /* 0x0000000c380872a5 */ /* 0x004fe4000f8e00ff */
[----:B------:R-:W-:Y:S02]  /*2d30*/  UIMAD.WIDE.U32 UR4, UR55, UR15, URZ ;  /* 0x0000000f370472a5 */ /* 0x000fe4000f8e00ff */
[----:B----4-:R-:W-:Y:S02]  /*2d40*/  UISETP.NE.AND UP2, UPT, UR11, 0x1, UPT ;  /* 0x000000010b00788c */ /* 0x010fe4000bf45270 */
[----:B------:R-:W-:Y:S01]  /*2d50*/  UISETP.NE.AND UP0, UPT, UR14, 0x1, UPT ;  /* 0x000000010e00788c */ /* 0x000fe2000bf05270 */
[----:B------:R-:W-:-:S02]  /*2d60*/  UMOV UR8, UR9 ;  /* 0x0000000900087c82 */ /* 0x000fc40008000000 */
[----:B------:R-:W-:Y:S01]  /*2d70*/  UMOV UR4, UR5 ;  /* 0x0000000500047c82 */ /* 0x000fe20008000000 */
[----:B------:R-:W-:Y:S02]  /*2d80*/  USHF.R.U32.HI UR13, URZ, UR13, UR8 ;  /* 0x0000000dff0d7299 */ /* 0x000fe40008011608 */
[----:B-1----:R-:W-:Y:S02]  /*2d90*/  USHF.R.U32.HI UR4, URZ, UR16, UR4 ;  /* 0x00000010ff047299 */ /* 0x002fe40008011604 */
[----:B------:R-:W-:Y:S02]  /*2da0*/  USEL UR5, UR56, UR13, !UP2 ;  /* 0x0000000d38057287 */ /* 0x000fe4000d000000 */
[----:B------:R-:W-:-:S04]  /*2db0*/  USEL UR4, UR55, UR4, !UP0 ;  /* 0x0000000437047287 */ /* 0x000fc8000c000000 */
[----:B------:R-:W-:Y:S02]  /*2dc0*/  UIADD3 UR8, UPT, UPT, UR5, -UR4, URZ ;  /* 0x8000000405087290 */ /* 0x000fe4000fffe0ff */
[----:B------:R-:W-:Y:S02]  /*2dd0*/  UIADD3 UR4, UPT, UPT, -UR5, UR4, URZ ;  /* 0x0000000405047290 */ /* 0x000fe4000fffe1ff */
[----:B------:R-:W-:Y:S02]  /*2de0*/  UIMAD UR55, UR8, UR14, UR55 ;  /* 0x0000000e083772a4 */ /* 0x000fe4000f8e0237 */
[----:B------:R-:W-:-:S12]  /*2df0*/  UIMAD UR56, UR4, UR11, UR56 ;  /* 0x0000000b043872a4 */ /* 0x000fd8000f8e0238 */
.L_x_46:
[----:B------:R-:W-:Y:S01]  /*2e00*/  VIADD R11, R11, 0x1 ;  /* 0x000000010b0b7836 */ /* 0x000fe20000000000 */
[----:B------:R-:W-:Y:S02]  /*2e10*/  R2UR UR5, R178 ;  /* 0x00000000b20572ca */ /* 0x000fe400000e0000 */
[----:B------:R-:W-:Y:S02]  /*2e20*/  R2UR UR4, R179 ;  /* 0x00000000b30472ca */ /* 0x000fe400000e0000 */
[C---:B------:R-:W-:Y:S02]  /*2e30*/  ISETP.NE.AND P0, PT, R11.reuse, 0x2, PT ;  /* 0x000000020b00780c */ /* 0x040fe40003f05270 */
[----:B------:R-:W-:Y:S02]  /*2e40*/  PLOP3.LUT P2, PT, PT, PT, PT, 0x80, 0x8 ;  /* 0x000000000008781c */ /* 0x000fe40003f4f070 */
[----:B------:R-:W-:Y:S02]  /*2e50*/  SEL R3, RZ, 0x1, P0 ;  /* 0x00000001ff037807 */ /* 0x000fe40000000000 */
[----:B------:R-:W-:-:S02]  /*2e60*/  SEL R11, R11, RZ, P0 ;  /* 0x000000ff0b0b7207 */ /* 0x000fc40000000000 */
[----:B------:R-:W-:Y:S01]  /*2e70*/  LOP3.LUT R10, R10, R3, RZ, 0x3c, !PT ;  /* 0x000000030a0a7212 */ /* 0x000fe200078e3cff */
[----:B------:R-:W-:Y:S02]  /*2e80*/  UIADD3 UR20, UPT, UPT, UR55, UR5, URZ ;  /* 0x0000000537147290 */ /* 0x000fe4000fffe0ff */
[----:B------:R-:W-:Y:S01]  /*2e90*/  UIADD3 UR19, UPT, UPT, UR56, UR4, URZ ;  /* 0x0000000438137290 */ /* 0x000fe2000fffe0ff */
[----:B------:R-:W-:Y:S11]  /*2ea0*/  BRA.U UP1, `(.L_x_47) ;  /* 0xffffffed01a87547 */ /* 0x000ff6000b83ffff */
[----:B------:R-:W-:Y:S01]  /*2eb0*/  UIADD3 UR8, UPT, UPT, UR6, 0x70, URZ ;  /* 0x0000007006087890 */ /* 0x000fe2000fffe0ff */
[----:B------:R-:W-:-:S03]  /*2ec0*/  SHF.L.U32 R3, R12, 0x1f, RZ ;  /* 0x0000001f0c037819 */ /* 0x000fc600000006ff */
[----:B------:R-:W-:-:S09]  /*2ed0*/  ULEA UR4, UR7, UR8, 0x3 ;  /* 0x0000000807047291 */ /* 0x000fd2000f8e18ff */
[----:B------:R-:W2:Y:S02]  /*2ee0*/  SYNCS.PHASECHK.TRANS64.TRYWAIT P0, [UR4], R3 ;  /* 0x00000003ff0075a7 */ /* 0x000ea40008001104 */
[----:B--2---:R-:W-:Y:S05]  /*2ef0*/  @!P0 BRA `(.L_x_48) ;  /* 0x00000104003c8947 */ /* 0x004fea0003800000 */
.L_x_210:
[----:B------:R-:W-:-:S04]  /*2f00*/  UIADD3 UR4, UPT, UPT, UR7, 0x1, URZ ;  /* 0x0000000107047890 */ /* 0x000fc8000fffe0ff */
[----:B------:R-:W-:-:S04]  /*2f10*/  UISETP.NE.AND UP0, UPT, UR4, 0xe, UPT ;  /* 0x0000000e0400788c */ /* 0x000fc8000bf05270 */
[----:B------:R-:W-:Y:S02]  /*2f20*/  USEL UR6, URZ, 0x1, UP0 ;  /* 0x00000001ff067887 */ /* 0x000fe40008000000 */
[----:B------:R-:W-:-:S04]  /*2f30*/  USEL UR4, UR4, URZ, UP0 ;  /* 0x000000ff04047287 */ /* 0x000fc80008000000 */
[----:B------:R-:W-:Y:S01]  /*2f40*/  ULEA UR5, UR4, UR8, 0x3 ;  /* 0x0000000804057291 */ /* 0x000fe2000f8e18ff */
[----:B------:R-:W-:-:S04]  /*2f50*/  LOP3.LUT R2, R12, UR6, RZ, 0x3c, !PT ;  /* 0x000000060c027c12 */ /* 0x000fc8000f8e3cff */
[----:B-1----:R-:W-:-:S04]  /*2f60*/  SHF.L.U32 R3, R2, 0x1f, RZ ;  /* 0x0000001f02037819 */ /* 0x002fc800000006ff */
[----:B------:R-:W1:Y:S02]  /*2f70*/  SYNCS.PHASECHK.TRANS64.TRYWAIT P0, [UR5], R3 ;  /* 0x00000003ff0075a7 */ /* 0x000e640008001105 */
[----:B-1----:R-:W-:Y:S05]  /*2f80*/  @!P0 BRA `(.L_x_49) ;  /* 0x0000010400308947 */ /* 0x002fea0003800000 */
.L_x_212:
        /* <DEDUP_REMOVED lines=9> */
.L_x_214:
        /* <DEDUP_REMOVED lines=9> */
.L_x_216:
        /* <DEDUP_REMOVED lines=9> */
.L_x_218:
        /* <DEDUP_REMOVED lines=9> */
.L_x_220:
        /* <DEDUP_REMOVED lines=9> */
.L_x_222:
        /* <DEDUP_REMOVED lines=9> */
.L_x_224:
        /* <DEDUP_REMOVED lines=9> */
.L_x_226:
        /* <DEDUP_REMOVED lines=9> */
.L_x_228:
        /* <DEDUP_REMOVED lines=9> */
.L_x_230:
        /* <DEDUP_REMOVED lines=9> */
.L_x_232:
        /* <DEDUP_REMOVED lines=9> */
.L_x_234:
[----:B------:R-:W-:-:S04]  /*35c0*/  UIADD3 UR4, UPT, UPT, UR4, 0x1, URZ ;  /* 0x0000000104047890 */ /* 0x000fc8000fffe0ff */
[----:B------:R-:W-:-:S04]  /*35d0*/  UISETP.NE.AND UP0, UPT, UR4, 0xe, UPT ;  /* 0x0000000e0400788c */ /* 0x000fc8000bf05270 */
[----:B------:R-:W-:Y:S02]  /*35e0*/  USEL UR5, URZ, 0x1, UP0 ;  /* 0x00000001ff057887 */ /* 0x000fe40008000000 */
[----:B------:R-:W-:-:S04]  /*35f0*/  USEL UR4, UR4, URZ, UP0 ;  /* 0x000000ff04047287 */ /* 0x000fc80008000000 */
[----:B------:R-:W-:Y:S01]  /*3600*/  ULEA UR4, UR4, UR8, 0x3 ;  /* 0x0000000804047291 */ /* 0x000fe2000f8e18ff */
[----:B-1----:R-:W-:-:S04]  /*3610*/  LOP3.LUT R3, R2, UR5, RZ, 0x3c, !PT ;  /* 0x0000000502037c12 */ /* 0x002fc8000f8e3cff */
[----:B------:R-:W-:Y:S01]  /*3620*/  SHF.L.U32 R3, R3, 0x1f, RZ ;  /* 0x0000001f03037819 */ /* 0x000fe200000006ff */
[----:B------:R-:W-:-:S07]  /*3630*/  IMAD.U32 R0, RZ, RZ, UR4 ;  /* 0x00000004ff007e24 */ /* 0x000fce000f8e00ff */
.L_x_61:
[----:B-1----:R1:W2:Y:S02]  /*3640*/  SYNCS.PHASECHK.TRANS64.TRYWAIT P0, [R0+URZ], R3 ;  /* 0x00000003000075a7 */ /* 0x0022a400080011ff */
[----:B--2---:R-:W-:Y:S05]  /*3650*/  @!P0 NANOSLEEP.SYNCS 0x989680 ;  /* 0x009896800000895d */ /* 0x004fea0003900000 */
[----:B------:R-:W2:Y:S02]  /*3660*/  @!P0 SYNCS.PHASECHK.TRANS64 P0, [R0+URZ], R3 ;  /* 0x00000003000085a7 */ /* 0x000ea400080010ff */
[----:B--2---:R-:W-:Y:S05]  /*3670*/  @P0 EXIT ;  /* 0x000000000000094d */ /* 0x004fea0003800000 */
[----:B------:R-:W-:Y:S05]  /*3680*/  BRA `(.L_x_61) ;  /* 0xfffffffc00ec7947 */ /* 0x000fea000383ffff */
.L_x_23:
[----:B------:R-:W2:Y:S02]  /*3690*/  S2UR UR4, SR_CgaCtaId ;  /* 0x00000000000479c3 */ /* 0x000ea40000008800 */
[----:B--2---:R-:W-:-:S04]  /*36a0*/  UISETP.NE.AND UP0, UPT, UR4, URZ, UPT ;  /* 0x000000ff0400728c */ /* 0x004fc8000bf05270 */
[----:B------:R-:W-:-:S09]  /*36b0*/  UISETP.NE.OR UP0, UPT, UR21, 0x1, UP0 ;  /* 0x000000011500788c */ /* 0x000fd20008705670 */
[----:B------:R-:W-:Y:S05]  /*36c0*/  BRA.U UP0, `(.L_x_62) ;  /* 0x00000005004c7547 */ /* 0x000fea000b800000 */
[----:B------:R-:W2:Y:S01]  /*36d0*/  S2UR UR5, SR_CgaCtaId ;  /* 0x00000000000579c3 */ /* 0x000ea20000008800 */
[----:B------:R-:W-:Y:S01]  /*36e0*/  UMOV UR4, 0x400 ;  /* 0x0000040000047882 */ /* 0x000fe20000000000 */
[----:B------:R-:W-:Y:S01]  /*36f0*/  ISETP.GE.U32.AND P2, PT, R2, 0x8, PT ;  /* 0x000000080200780c */ /* 0x000fe20003f46070 */
[----:B------:R-:W-:Y:S01]  /*3700*/  IMAD.MOV.U32 R12, RZ, RZ, 0x1 ;  /* 0x00000001ff0c7424 */ /* 0x000fe200078e00ff */
[----:B------:R-:W-:Y:S02]  /*3710*/  CS2R R10, SRZ ;  /* 0x00000000000a7805 */ /* 0x000fe4000001ff00 */
[----:B------:R-:W-:Y:S01]  /*3720*/  CS2R R8, SRZ ;  /* 0x0000000000087805 */ /* 0x000fe2000001ff00 */
[----:B--2---:R-:W-:-:S03]  /*3730*/  ULEA UR6, UR5, UR4, 0x18 ;  /* 0x0000000405067291 */ /* 0x004fc6000f8ec0ff */
[----:B------:R-:W-:-:S09]  /*3740*/  UMOV UR5, URZ ;  /* 0x000000ff00057c82 */ /* 0x000fd20008000000 */
.L_x_66:
[----:B------:R-:W-:Y:S02]  /*3750*/  LEA R0, R8, UR6, 0x3 ;  /* 0x0000000608007c11 */ /* 0x000fe4000f8e18ff */
[----:B------:R-:W-:-:S03]  /*3760*/  SHF.L.U32 R5, R9, 0x1f, RZ ;  /* 0x0000001f09057819 */ /* 0x000fc600000006ff */
[----:B------:R-:W-:Y:S01]  /*3770*/  VIADD R4, R0, 0x170 ;  /* 0x0000017000047836 */ /* 0x000fe20000000000 */
[----:B------:R-:W2:Y:S02]  /*3780*/  SYNCS.PHASECHK.TRANS64.TRYWAIT P0, [R0+URZ+0x160], R5 ;  /* 0x00016005000075a7 */ /* 0x000ea400080011ff */
[----:B--2---:R-:W-:Y:S05]  /*3790*/  @!P0 BRA `(.L_x_63) ;  /* 0x00000100004c8947 */ /* 0x004fea0003800000 */
.L_x_235:
[----:B------:R-:W-:Y:S01]  /*37a0*/  ULEA UR4, UR5, UR6, 0x3 ;  /* 0x0000000605047291 */ /* 0x000fe2000f8e18ff */
[----:B------:R-:W-:Y:S02]  /*37b0*/  PRMT R4, RZ, 0x654, R4 ;  /* 0x00000654ff047816 */ /* 0x000fe40000000004 */
[----:B--2---:R-:W-:Y:S01]  /*37c0*/  SHF.L.U32 R5, R12, 0x1f, RZ ;  /* 0x0000001f0c057819 */ /* 0x004fe200000006ff */
[----:B------:R-:W-:Y:S01]  /*37d0*/  UIADD3 UR7, UPT, UPT, UR4, 0x130, URZ ;  /* 0x0000013004077890 */ /* 0x000fe2000fffe0ff */
[----:B------:R2:W-:Y:S05]  /*37e0*/  SYNCS.ARRIVE.TRANS64.RED.A1T0 RZ, [R4+URZ], RZ ;  /* 0x000000ff04ff79a7 */ /* 0x0005ea00081004ff */
[----:B------:R-:W-:Y:S01]  /*37f0*/  IMAD.U32 R7, RZ, RZ, UR7 ;  /* 0x00000007ff077e24 */ /* 0x000fe2000f8e00ff */
[----:B------:R-:W3:Y:S04]  /*3800*/  SYNCS.PHASECHK.TRANS64.TRYWAIT P0, [UR4+0x140], R5 ;  /* 0x00014005ff0075a7 */ /* 0x000ee80008001104 */
[----:B------:R-:W-:Y:S01]  /*3810*/  PRMT R6, R2, 0x654, R7 ;  /* 0x0000065402067816 */ /* 0x000fe20000000007 */
[----:B--2---:R-:W-:Y:S01]  /*3820*/  @!P2 IMAD.MOV.U32 R4, RZ, RZ, 0x10 ;  /* 0x00000010ff04a424 */ /* 0x004fe200078e00ff */
[----:B---3--:R-:W-:Y:S06]  /*3830*/  @!P0 BRA `(.L_x_64) ;  /* 0x0000010000388947 */ /* 0x008fec0003800000 */
.L_x_237:
[----:B------:R-:W-:Y:S01]  /*3840*/  ULEA UR8, UR5, UR6, 0x4 ;  /* 0x0000000605087291 */ /* 0x000fe2000f8e20ff */
[----:B------:R-:W-:Y:S01]  /*3850*/  SEL R3, R6, R3, !P2 ;  /* 0x0000000306037207 */ /* 0x000fe20005000000 */
[----:B------:R-:W-:Y:S01]  /*3860*/  UIADD3 UR9, UPT, UPT, UR4, 0x130, URZ ;  /* 0x0000013004097890 */ /* 0x000fe2000fffe0ff */
[----:B--2---:R-:W-:Y:S01]  /*3870*/  LEA R0, R11, UR6, 0x3 ;  /* 0x000000060b007c11 */ /* 0x004fe2000f8e18ff */
[----:B------:R-:W-:Y:S01]  /*3880*/  UIADD3 UR8, UPT, UPT, UR8, 0x190, URZ ;  /* 0x0000019008087890 */ /* 0x000fe2000fffe0ff */
[----:B------:R-:W-:Y:S01]  /*3890*/  SHF.L.U32 R5, R10, 0x1f, RZ ;  /* 0x0000001f0a057819 */ /* 0x000fe200000006ff */
[----:B------:R2:W-:Y:S01]  /*38a0*/  @!P2 SYNCS.ARRIVE.TRANS64.RED RZ, [R3+URZ], R4 ;  /* 0x0000000403ffa9a7 */ /* 0x0005e200080004ff */
[----:B------:R-:W-:Y:S01]  /*38b0*/  UIADD3 UR4, UPT, UPT, UR5, 0x1, URZ ;  /* 0x0000000105047890 */ /* 0x000fe2000fffe0ff */
[----:B------:R-:W-:-:S03]  /*38c0*/  VIADD R8, R8, 0x1 ;  /* 0x0000000108087836 */ /* 0x000fc60000000000 */
[----:B------:R-:W-:Y:S02]  /*38d0*/  UISETP.NE.AND UP0, UPT, UR4, 0x2, UPT ;  /* 0x000000020400788c */ /* 0x000fe4000bf05270 */
[----:B------:R-:W-:Y:S06]  /*38e0*/  UGETNEXTWORKID.BROADCAST [UR8], [UR9] ;  /* 0x00000000080073ca */ /* 0x000fec0008000100 */
[----:B------:R-:W-:Y:S01]  /*38f0*/  USEL UR7, URZ, 0x1, UP0 ;  /* 0x00000001ff077887 */ /* 0x000fe20008000000 */
[----:B------:R-:W-:Y:S01]  /*3900*/  ISETP.NE.AND P0, PT, R8, 0x2, PT ;  /* 0x000000020800780c */ /* 0x000fe20003f05270 */
[----:B------:R-:W-:Y:S01]  /*3910*/  USEL UR5, UR4, URZ, UP0 ;  /* 0x000000ff04057287 */ /* 0x000fe20008000000 */
[----:B------:R-:W3:Y:S03]  /*3920*/  SYNCS.PHASECHK.TRANS64.TRYWAIT P1, [R0+URZ+0x130], R5 ;  /* 0x00013005000075a7 */ /* 0x000ee600080211ff */
[----:B------:R-:W-:Y:S01]  /*3930*/  LOP3.LUT R12, R12, UR7, RZ, 0x3c, !PT ;  /* 0x000000070c0c7c12 */ /* 0x000fe2000f8e3cff */
[----:B--23--:R-:W-:Y:S07]  /*3940*/  @!P1 BRA `(.L_x_65) ;  /* 0x00000100000c9947 */ /* 0x00cfee0003800000 */
.L_x_238:
[C---:B------:R-:W-:Y:S01]  /*3950*/  LEA R4, R11.reuse, UR6, 0x4 ;  /* 0x000000060b047c11 */ /* 0x040fe2000f8e20ff */
[----:B--2---:R-:W-:Y:S01]  /*3960*/  VIADD R0, R0, 0x140 ;  /* 0x0000014000007836 */ /* 0x004fe20000000000 */
[----:B------:R-:W-:Y:S01]  /*3970*/  SEL R8, R8, RZ, P0 ;  /* 0x000000ff08087207 */ /* 0x000fe20000000000 */
[----:B------:R-:W-:-:S03]  /*3980*/  VIADD R11, R11, 0x1 ;  /* 0x000000010b0b7836 */ /* 0x000fc60000000000 */
[----:B------:R-:W2:Y:S01]  /*3990*/  LDS.128 R4, [R4+0x190] ;  /* 0x0001900004047984 */ /* 0x000ea20000000c00 */
[----:B------:R-:W-:Y:S02]  /*39a0*/  PRMT R0, RZ, 0x654, R0 ;  /* 0x00000654ff007816 */ /* 0x000fe40000000000 */
[C---:B------:R-:W-:Y:S01]  /*39b0*/  ISETP.NE.AND P1, PT, R11.reuse, 0x2, PT ;  /* 0x000000020b00780c */ /* 0x040fe20003f25270 */
[----:B------:R-:W-:Y:S01]  /*39c0*/  @!PT LDS RZ, [RZ] ;  /* 0x00000000fffff984 */ /* 0x000fe20000000800 */
[----:B------:R-:W-:Y:S01]  /*39d0*/  @!PT LDS RZ, [RZ] ;  /* 0x00000000fffff984 */ /* 0x000fe20000000800 */
[----:B------:R-:W-:Y:S01]  /*39e0*/  @!PT LDS RZ, [RZ] ;  /* 0x00000000fffff984 */ /* 0x000fe20000000800 */
[----:B------:R-:W-:Y:S01]  /*39f0*/  @!PT LDS RZ, [RZ] ;  /* 0x00000000fffff984 */ /* 0x000fe20000000800 */
[----:B------:R3:W-:Y:S06]  /*3a00*/  MEMBAR.ALL.CTA ;  /* 0x0000000000007992 */ /* 0x0007ec0000008000 */
[----:B---3--:R-:W3:Y:S01]  /*3a10*/  FENCE.VIEW.ASYNC.S ;  /* 0x00000000000073c6 */ /* 0x008ee20000000000 */
[----:B------:R-:W-:Y:S01]  /*3a20*/  SEL R11, R11, RZ, P1 ;  /* 0x000000ff0b0b7207 */ /* 0x000fe20000800000 */
[----:B---3--:R3:W-:Y:S01]  /*3a30*/  SYNCS.ARRIVE.TRANS64.RED.A1T0 RZ, [R0+URZ], RZ ;  /* 0x000000ff00ff79a7 */ /* 0x0087e200081004ff */
[----:B--2---:R-:W-:-:S02]  /*3a40*/  LOP3.LUT P3, RZ, R6, 0x1, RZ, 0xc0, !PT ;  /* 0x0000000106ff7812 */ /* 0x004fc4000786c0ff */
[----:B------:R-:W-:-:S04]  /*3a50*/  SEL R5, RZ, 0x1, P1 ;  /* 0x00000001ff057807 */ /* 0x000fc80000800000 */
[----:B------:R-:W-:Y:S02]  /*3a60*/  LOP3.LUT R10, R10, R5, RZ, 0x3c, !PT ;  /* 0x000000050a0a7212 */ /* 0x000fe400078e3cff */
[----:B---3--:R-:W-:-:S04]  /*3a70*/  SEL R0, RZ, 0x1, P0 ;  /* 0x00000001ff007807 */ /* 0x008fc80000000000 */
[----:B------:R-:W-:Y:S01]  /*3a80*/  LOP3.LUT R9, R9, R0, RZ, 0x3c, !PT ;  /* 0x0000000009097212 */ /* 0x000fe200078e3cff */
[----:B------:R-:W-:Y:S06]  /*3a90*/  @P3 BRA `(.L_x_66) ;  /* 0xfffffffc002c3947 */ /* 0x000fec000383ffff */
[----:B------:R-:W-:Y:S01]  /*3aa0*/  ULEA UR4, UR5, UR6, 0x3 ;  /* 0x0000000605047291 */ /* 0x000fe2000f8e18ff */
[----:B------:R-:W-:-:S08]  /*3ab0*/  SHF.L.U32 R3, R12, 0x1f, RZ ;  /* 0x0000001f0c037819 */ /* 0x000fd000000006ff */
[----:B------:R-:W2:Y:S02]  /*3ac0*/  SYNCS.PHASECHK.TRANS64 P0, [UR4+0x140], R3 ;  /* 0x00014003ff0075a7 */ /* 0x000ea40008001004 */
[----:B--2---:R-:W-:Y:S05]  /*3ad0*/  @P0 BRA `(.L_x_67) ;  /* 0x0000000000080947 */ /* 0x004fea0003800000 */
[----:B------:R-:W2:Y:S02]  /*3ae0*/  SYNCS.PHASECHK.TRANS64.TRYWAIT P0, [UR4+0x140], R3 ;  /* 0x00014003ff0075a7 */ /* 0x000ea40008001104 */
[----:B--2---:R-:W-:Y:S05]  /*3af0*/  @!P0 BRA `(.L_x_68) ;  /* 0x000000fc00b48947 */ /* 0x004fea0003800000 */
.L_x_67:
[----:B------:R-:W-:-:S04]  /*3b00*/  UIADD3 UR7, UPT, UPT, UR5, 0x1, URZ ;  /* 0x0000000105077890 */ /* 0x000fc8000fffe0ff */
[----:B------:R-:W-:-:S04]  /*3b10*/  UISETP.NE.AND UP0, UPT, UR7, 0x2, UPT ;  /* 0x000000020700788c */ /* 0x000fc8000bf05270 */
[----:B------:R-:W-:Y:S02]  /*3b20*/  USEL UR8, URZ, 0x1, UP0 ;  /* 0x00000001ff087887 */ /* 0x000fe40008000000 */
[----:B------:R-:W-:-:S04]  /*3b30*/  USEL UR7, UR7, URZ, UP0 ;  /* 0x000000ff07077287 */ /* 0x000fc80008000000 */
[----:B------:R-:W-:Y:S01]  /*3b40*/  ULEA UR7, UR7, UR6, 0x3 ;  /* 0x0000000607077291 */ /* 0x000fe2000f8e18ff */
[----:B--2---:R-:W-:-:S04]  /*3b50*/  LOP3.LUT R3, R12, UR8, RZ, 0x3c, !PT ;  /* 0x000000080c037c12 */ /* 0x004fc8000f8e3cff */
[----:B------:R-:W-:-:S04]  /*3b60*/  SHF.L.U32 R0, R3, 0x1f, RZ ;  /* 0x0000001f03007819 */ /* 0x000fc800000006ff */
[----:B------:R-:W2:Y:S02]  /*3b70*/  SYNCS.PHASECHK.TRANS64 P0, [UR7+0x140], R0 ;  /* 0x00014000ff0075a7 */ /* 0x000ea40008001007 */
[----:B-12---:R-:W-:Y:S05]  /*3b80*/  @P0 EXIT ;  /* 0x000000000000094d */ /* 0x006fea0003800000 */
[----:B------:R-:W-:Y:S02]  /*3b90*/  SHF.L.U32 R3, R3, 0x1f, RZ ;  /* 0x0000001f03037819 */ /* 0x000fe400000006ff */
[----:B------:R-:W-:-:S07]  /*3ba0*/  MOV R0, UR7 ;  /* 0x0000000700007c02 */ /* 0x000fce0008000f00 */
.L_x_69:
[----:B-1----:R1:W2:Y:S02]  /*3bb0*/  SYNCS.PHASECHK.TRANS64.TRYWAIT P0, [R0+URZ+0x140], R3 ;  /* 0x00014003000075a7 */ /* 0x0022a400080011ff */
[----:B--2---:R-:W-:Y:S05]  /*3bc0*/  @!P0 NANOSLEEP.SYNCS 0x989680 ;  /* 0x009896800000895d */ /* 0x004fea0003900000 */
[----:B------:R-:W2:Y:S02]  /*3bd0*/  @!P0 SYNCS.PHASECHK.TRANS64 P0, [R0+URZ+0x140], R3 ;  /* 0x00014003000085a7 */ /* 0x000ea400080010ff */
[----:B--2---:R-:W-:Y:S05]  /*3be0*/  @P0 EXIT ;  /* 0x000000000000094d */ /* 0x004fea0003800000 */
[----:B------:R-:W-:Y:S05]  /*3bf0*/  BRA `(.L_x_69) ;  /* 0xfffffffc00ec7947 */ /* 0x000fea000383ffff */
.L_x_62:
[----:B------:R-:W-:Y:S05]  /*3c00*/  BRA.U UP5, `(.L_x_70) ;  /* 0x0000001105ac7547 */ /* 0x000fea000b800000 */
[----:B------:R-:W2:Y:S01]  /*3c10*/  S2UR UR7, SR_CgaCtaId ;  /* 0x00000000000779c3 */ /* 0x000ea20000008800 */
[----:B------:R-:W-:Y:S01]  /*3c20*/  UMOV UR4, 0x40 ;  /* 0x0000004000047882 */ /* 0x000fe20000000000 */
[----:B------:R-:W-:Y:S01]  /*3c30*/  NOP ;  /* 0x0000000000007918 */ /* 0x000fe20000000000 */
[----:B------:R-:W-:Y:S01]  /*3c40*/  UMOV UR6, 0x400 ;  /* 0x0000040000067882 */ /* 0x000fe20000000000 */
[----:B--2---:R-:W-:Y:S02]  /*3c50*/  ULEA UR5, UR7, UR4, 0x18 ;  /* 0x0000000407057291 */ /* 0x004fe4000f8ec0ff */
[----:B------:R-:W-:-:S07]  /*3c60*/  ULEA UR6, UR7, UR6, 0x18 ;  /* 0x0000000607067291 */ /* 0x000fce000f8ec0ff */
[----:B------:R-:W2:Y:S02]  /*3c70*/  LDS.U8 R2, [UR5+0x1c] ;  /* 0x00001c05ff027984 */ /* 0x000ea40008000000 */
[----:B--2---:R-:W-:-:S13]  /*3c80*/  ISETP.NE.AND P0, PT, R2, RZ, PT ;  /* 0x000000ff0200720c */ /* 0x004fda0003f05270 */
[----:B------:R-:W-:Y:S05]  /*3c90*/  @P0 BRA `(.L_x_71) ;  /* 0x0000000000580947 */ /* 0x000fea0003800000 */
[----:B------:R-:W-:-:S13]  /*3ca0*/  ELECT P0, URZ, PT ;  /* 0x0000000000ff782f */ /* 0x000fda0003800000 */
[----:B------:R-:W-:Y:S05]  /*3cb0*/  @!P0 BRA `(.L_x_72) ;  /* 0x0000000000608947 */ /* 0x000fea0003800000 */
[----:B------:R-:W-:Y:S01]  /*3cc0*/  UMOV UR4, 0x10 ;  /* 0x0000001000047882 */ /* 0x000fe20000000000 */
[----:B------:R-:W-:Y:S01]  /*3cd0*/  HFMA2 R2, -RZ, RZ, 0, 5.9604644775390625e-08 ;  /* 0x00000001ff027431 */ /* 0x000fe200000001ff */
[----:B------:R-:W-:-:S03]  /*3ce0*/  MOV R3, 0xffff ;  /* 0x0000ffff00037802 */ /* 0x000fc60000000f00 */
[----:B------:R-:W-:Y:S04]  /*3cf0*/  DEPBAR.LE SB2, 0x36 ;  /* 0x0000ad800000791a */ /* 0x000fe80000000000 */
[----:B------:R-:W2:Y:S02]  /*3d00*/  UTCATOMSWS.FIND_AND_SET.ALIGN UP0, UR4, UR4 ;  /* 0x00000004000475e3 */ /* 0x000ea40008000800 */
[----:B--2---:R-:W-:Y:S01]  /*3d10*/  MOV R4, UR4 ;  /* 0x0000000400047c02 */ /* 0x004fe20008000f00 */
[----:B------:R-:W-:Y:S06]  /*3d20*/  BRA.U UP0, `(.L_x_73) ;  /* 0x0000000100187547 */ /* 0x000fec000b800000 */
.L_x_74:
[----:B------:R-:W-:Y:S05]  /*3d30*/  NANOSLEEP 0x64 ;  /* 0x000000640000795d */ /* 0x000fea0003800000 */
[----:B------:R-:W-:-:S05]  /*3d40*/  UMOV UR4, 0x10 ;  /* 0x0000001000047882 */ /* 0x000fca0000000000 */
[----:B------:R-:W-:Y:S04]  /*3d50*/  DEPBAR.LE SB2, 0x36 ;  /* 0x0000ad800000791a */ /* 0x000fe80000000000 */
[----:B------:R-:W2:Y:S02]  /*3d60*/  UTCATOMSWS.FIND_AND_SET.ALIGN UP0, UR4, UR4 ;  /* 0x00000004000475e3 */ /* 0x000ea40008000800 */
[----:B--2---:R-:W-:Y:S01]  /*3d70*/  MOV R4, UR4 ;  /* 0x0000000400047c02 */ /* 0x004fe20008000f00 */
[----:B------:R-:W-:Y:S05]  /*3d80*/  BRA.U !UP0, `(.L_x_74) ;  /* 0xfffffffd08e87547 */ /* 0x000fea000b83ffff */
.L_x_73:
[-C--:B------:R-:W-:Y:S02]  /*3d90*/  SHF.L.U32 R3, R3, R4.reuse, RZ ;  /* 0x0000000403037219 */ /* 0x080fe400000006ff */
[----:B------:R-:W-:Y:S01]  /*3da0*/  SHF.L.U32 R2, R2, R4, RZ ;  /* 0x0000000402027219 */ /* 0x000fe200000006ff */
[----:B------:R-:W-:Y:S02]  /*3db0*/  IMAD.SHL.U32 R4, R4, 0x20, RZ ;  /* 0x0000002004047824 */ /* 0x000fe400078e00ff */
[----:B------:R2:W-:Y:S04]  /*3dc0*/  ATOMS.OR RZ, [UR5+0x14], R3 ;  /* 0x00001403ffff798c */ /* 0x0005e8000b000005 */
[----:B------:R2:W-:Y:S04]  /*3dd0*/  ATOMS.OR RZ, [UR5+0x18], R2 ;  /* 0x00001802ffff798c */ /* 0x0005e8000b000005 */
[----:B------:R2:W-:Y:S01]  /*3de0*/  STS [UR6+0x1b0], R4 ;  /* 0x0001b004ff007988 */ /* 0x0005e20008000806 */
[----:B------:R-:W-:Y:S05]  /*3df0*/  BRA `(.L_x_72) ;  /* 0x0000000000107947 */ /* 0x000fea0003800000 */
.L_x_71:
[----:B------:R-:W-:-:S05]  /*3e00*/  MOV R2, 0xffffffff ;  /* 0xffffffff00027802 */ /* 0x000fca0000000f00 */
[----:B------:R2:W-:Y:S02]  /*3e10*/  STS [UR6+0x1b0], R2 ;  /* 0x0001b002ff007988 */ /* 0x0005e40008000806 */
[----:B--2---:R-:W-:Y:S02]  /*3e20*/  MOV R2, 0x3e40 ;  /* 0x00003e4000027802 */ /* 0x004fe40000000f00 */
[----:B-1---5:R-:W-:Y:S05]  /*3e30*/  CALL.REL.NOINC `($__internal_1_$__cuda_sm10x_tcgen05_guardrail_trap_phase_invalid_during_alloc) ;  /* 0x0000010400707944 */ /* 0x022fea0003c00000 */
.L_x_72:
[----:B------:R-:W-:Y:S05]  /*3e40*/  WARPSYNC.ALL ;  /* 0x0000000000007948 */ /* 0x000fea0003800000 */
[----:B------:R-:W3:Y:S01]  /*3e50*/  S2R R8, SR_CgaCtaId ;  /* 0x0000000000087919 */ /* 0x000ee20000008800 */
[----:B--2---:R-:W-:Y:S01]  /*3e60*/  MOV R3, 0x400 ;  /* 0x0000040000037802 */ /* 0x004fe20000000f00 */
[----:B------:R-:W-:Y:S01]  /*3e70*/  NOP ;  /* 0x0000000000007918 */ /* 0x000fe20000000000 */
[----:B------:R-:W-:Y:S08]  /*3e80*/  BAR.ARV 0x6, 0xa0 ;  /* 0x0182800000007b1d */ /* 0x000ff00000002000 */
[----:B------:R-:W2:Y:S01]  /*3e90*/  LDC R2, c[0x0][0x38c] ;  /* 0x0000e300ff027b82 */ /* 0x000ea20000000800 */
[----:B------:R-:W-:-:S02]  /*3ea0*/  CS2R R16, SRZ ;  /* 0x0000000000107805 */ /* 0x000fc4000001ff00 */
[----:B------:R-:W-:Y:S01]  /*3eb0*/  CS2R R14, SRZ ;  /* 0x00000000000e7805 */ /* 0x000fe2000001ff00 */
[----:B------:R-:W-:Y:S01]  /*3ec0*/  UMOV UR10, 0x1 ;  /* 0x00000001000a7882 */ /* 0x000fe20000000000 */
[----:B------:R-:W-:Y:S01]  /*3ed0*/  UMOV UR24, URZ ;  /* 0x000000ff00187c82 */ /* 0x000fe20008000000 */
[----:B------:R-:W-:Y:S01]  /*3ee0*/  UMOV UR18, URZ ;  /* 0x000000ff00127c82 */ /* 0x000fe20008000000 */
[----:B---3--:R-:W-:-:S05]  /*3ef0*/  LEA R8, R8, R3, 0x18 ;  /* 0x0000000308087211 */ /* 0x008fca00078ec0ff */
[----:B------:R-:W3:Y:S01]  /*3f00*/  LDS R4, [R8+0x1b0] ;  /* 0x0001b00008047984 */ /* 0x000ee20000000800 */
[----:B--2---:R-:W-:Y:S02]  /*3f10*/  VIADD R2, R2, 0x3f ;  /* 0x0000003f02027836 */ /* 0x004fe40000000000 */
[C---:B------:R-:W-:Y:S02]  /*3f20*/  VIADD R10, R8.reuse, 0x8400 ;  /* 0x00008400080a7836 */ /* 0x040fe40000000000 */
[C---:B------:R-:W-:Y:S01]  /*3f30*/  VIADD R11, R8.reuse, 0x16400 ;  /* 0x00016400080b7836 */ /* 0x040fe20000000000 */
[----:B------:R-:W-:Y:S01]  /*3f40*/  SHF.R.S32.HI R3, RZ, 0x1f, R2 ;  /* 0x0000001fff037819 */ /* 0x000fe20000011402 */
[C---:B------:R-:W-:Y:S01]  /*3f50*/  VIADD R12, R8.reuse, 0x32400 ;  /* 0x00032400080c7836 */ /* 0x040fe20000000000 */
[----:B------:R-:W-:Y:S01]  /*3f60*/  SHF.R.U32.HI R10, RZ, 0x4, R10 ;  /* 0x00000004ff0a7819 */ /* 0x000fe2000001160a */
[----:B------:R-:W-:Y:S01]  /*3f70*/  VIADD R13, R8, 0x34000 ;  /* 0x00034000080d7836 */ /* 0x000fe20000000000 */
[----:B------:R-:W-:-:S02]  /*3f80*/  LEA.HI R3, R3, R2, RZ, 0x6 ;  /* 0x0000000203037211 */ /* 0x000fc400078f30ff */
[----:B------:R-:W-:Y:S02]  /*3f90*/  SHF.R.U32.HI R11, RZ, 0x4, R11 ;  /* 0x00000004ff0b7819 */ /* 0x000fe4000001160b */
[----:B------:R-:W-:Y:S02]  /*3fa0*/  SHF.R.U32.HI R12, RZ, 0x4, R12 ;  /* 0x00000004ff0c7819 */ /* 0x000fe4000001160c */
[----:B------:R-:W-:Y:S02]  /*3fb0*/  SHF.R.U32.HI R13, RZ, 0x4, R13 ;  /* 0x00000004ff0d7819 */ /* 0x000fe4000001160d */
[----:B------:R-:W-:Y:S02]  /*3fc0*/  SHF.R.S32.HI R3, RZ, 0x6, R3 ;  /* 0x00000006ff037819 */ /* 0x000fe40000011403 */
[----:B------:R-:W-:Y:S02]  /*3fd0*/  LOP3.LUT R10, R10, 0x3fff, RZ, 0xc0, !PT ;  /* 0x00003fff0a0a7812 */ /* 0x000fe400078ec0ff */
[----:B------:R-:W-:Y:S01]  /*3fe0*/  LOP3.LUT R11, R11, 0x3fff, RZ, 0xc0, !PT ;  /* 0x00003fff0b0b7812 */ /* 0x000fe200078ec0ff */
[----:B------:R-:W-:Y:S01]  /*3ff0*/  VIADD R18, R3, 0xffffffff ;  /* 0xffffffff03127836 */ /* 0x000fe20000000000 */
[----:B------:R-:W-:-:S02]  /*4000*/  LOP3.LUT R12, R12, 0x3fff, RZ, 0xc0, !PT ;  /* 0x00003fff0c0c7812 */ /* 0x000fc400078ec0ff */
[----:B------:R-:W-:Y:S02]  /*4010*/  LOP3.LUT R13, R13, 0x3fff, RZ, 0xc0, !PT ;  /* 0x00003fff0d0d7812 */ /* 0x000fe400078ec0ff */
[----:B------:R-:W-:Y:S02]  /*4020*/  LOP3.LUT R10, R10, 0x10000, RZ, 0xfc, !PT ;  /* 0x000100000a0a7812 */ /* 0x000fe400078efcff */
[----:B------:R-:W-:Y:S02]  /*4030*/  LOP3.LUT R11, R11, 0x10000, RZ, 0xfc, !PT ;  /* 0x000100000b0b7812 */ /* 0x000fe400078efcff */
[----:B------:R-:W-:Y:S02]  /*4040*/  LOP3.LUT R12, R12, 0x10000, RZ, 0xfc, !PT ;  /* 0x000100000c0c7812 */ /* 0x000fe400078efcff */
[----:B------:R-:W-:Y:S02]  /*4050*/  LOP3.LUT R13, R13, 0x10000, RZ, 0xfc, !PT ;  /* 0x000100000d0d7812 */ /* 0x000fe400078efcff */
[----:B---3--:R-:W-:-:S13]  /*4060*/  R2UR UR14, R4 ;  /* 0x00000000040e72ca */ /* 0x008fda00000e0000 */
[----:B------:R-:W-:Y:S02]  /*4070*/  UIADD3 UR22, UPT, UPT, UR14, 0x1c0, URZ ;  /* 0x000001c00e167890 */ /* 0x000fe4000fffe0ff */
[----:B------:R-:W-:Y:S02]  /*4080*/  UIADD3 UR23, UPT, UPT, UR14, 0x1c4, URZ ;  /* 0x000001c40e177890 */ /* 0x000fe4000fffe0ff */
[----:B------:R-:W-:Y:S02]  /*4090*/  USHF.R.U32.HI UR5, URZ, 0x11, UR22 ;  /* 0x00000011ff057899 */ /* 0x000fe40008011616 */
[----:B------:R-:W-:Y:S02]  /*40a0*/  USHF.R.U32.HI UR4, URZ, 0x1a, UR23 ;  /* 0x0000001aff047899 */ /* 0x000fe40008011617 */
[----:B------:R-:W-:Y:S02]  /*40b0*/  ULOP3.LUT UR5, UR5, 0x6000, URZ, 0xc0, !UPT ;  /* 0x0000600005057892 */ /* 0x000fe4000f8ec0ff */
[----:B------:R-:W-:-:S02]  /*40c0*/  ULOP3.LUT UR4, UR4, 0x30, URZ, 0xc0, !UPT ;  /* 0x0000003004047892 */ /* 0x000fc4000f8ec0ff */
[----:B------:R-:W-:Y:S02]  /*40d0*/  ULOP3.LUT UR5, UR5, 0x840, URZ, 0xfc, !UPT ;  /* 0x0000084005057892 */ /* 0x000fe4000f8efcff */
[----:B------:R-:W-:-:S04]  /*40e0*/  ULOP3.LUT UR4, UR4, 0x480, URZ, 0xfc, !UPT ;  /* 0x0000048004047892 */ /* 0x000fc8000f8efcff */
[----:B------:R-:W-:-:S07]  /*40f0*/  UPRMT UR25, UR4, 0x5410, UR5 ;  /* 0x0000541004197896 */ /* 0x000fce0008000005 */
[----:B------:R-:W-:-:S05]  /*4100*/  UMOV UR19, UR25 ;  /* 0x0000001900137c82 */ /* 0x000fca0008000000 */
.L_x_84:
[C---:B--2---:R-:W-:Y:S01]  /*4110*/  IMAD R9, R17.reuse, 0x8, R8 ;  /* 0x0000000811097824 */ /* 0x044fe200078e0208 */
[----:B------:R-:W-:Y:S02]  /*4120*/  SHF.L.U32 R2, R16, 0x1f, RZ ;  /* 0x0000001f10027819 */ /* 0x000fe400000006ff */
[----:B------:R-:W-:Y:S02]  /*4130*/  LEA R4, R17, R8, 0x4 ;  /* 0x0000000811047211 */ /* 0x000fe400078e20ff */
[----:B------:R-:W2:Y:S02]  /*4140*/  SYNCS.PHASECHK.TRANS64.TRYWAIT P0, [R9+URZ+0x130], R2 ;  /* 0x00013002090075a7 */ /* 0x000ea400080011ff */
[----:B--23--:R-:W-:Y:S05]  /*4150*/  @!P0 BRA `(.L_x_75) ;  /* 0x000000f800348947 */ /* 0x00cfea0003800000 */
.L_x_240:
[----:B------:R-:W3:Y:S01]  /*4160*/  LDS.128 R4, [R4+0x190] ;  /* 0x0001900004047984 */ /* 0x000ee20000000c00 */
[----:B--2---:R-:W2:Y:S01]  /*4170*/  LDC R2, c[0x0][0x38c] ;  /* 0x0000e300ff027b82 */ /* 0x004ea20000000800 */
[----:B------:R-:W-:Y:S01]  /*4180*/  VIADD R9, R9, 0x140 ;  /* 0x0000014009097836 */ /* 0x000fe20000000000 */
[----:B------:R-:W-:Y:S01]  /*4190*/  ULOP3.LUT UR21, UR10, 0x1, URZ, 0x3c, !UPT ;  /* 0x000000010a157892 */ /* 0x000fe2000f8e3cff */
[----:B------:R-:W-:Y:S01]  /*41a0*/  @!PT LDS RZ, [RZ] ;  /* 0x00000000fffff984 */ /* 0x000fe20000000800 */
[----:B------:R-:W-:Y:S01]  /*41b0*/  @!PT LDS RZ, [RZ] ;  /* 0x00000000fffff984 */ /* 0x000fe20000000800 */
[----:B------:R-:W-:Y:S01]  /*41c0*/  @!PT LDS RZ, [RZ] ;  /* 0x00000000fffff984 */ /* 0x000fe20000000800 */
[----:B------:R-:W-:Y:S01]  /*41d0*/  @!PT LDS RZ, [RZ] ;  /* 0x00000000fffff984 */ /* 0x000fe20000000800 */
[----:B------:R4:W-:Y:S06]  /*41e0*/  MEMBAR.ALL.CTA ;  /* 0x0000000000007992 */ /* 0x0009ec0000008000 */
[----:B----4-:R-:W4:Y:S01]  /*41f0*/  FENCE.VIEW.ASYNC.S ;  /* 0x00000000000073c6 */ /* 0x010f220000000000 */
[----:B------:R-:W-:Y:S01]  /*4200*/  UMOV UR17, URZ ;  /* 0x000000ff00117c82 */ /* 0x000fe20008000000 */
[----:B------:R-:W-:Y:S01]  /*4210*/  VIADD R17, R17, 0x1 ;  /* 0x0000000111117836 */ /* 0x000fe20000000000 */
[----:B------:R-:W-:Y:S01]  /*4220*/  PRMT R9, RZ, 0x654, R9 ;  /* 0x00000654ff097816 */ /* 0x000fe20000000009 */
[----:B------:R-:W-:Y:S01]  /*4230*/  UIMAD UR20, UR21, 0xc0, UR14 ;  /* 0x000000c0151478a4 */ /* 0x000fe2000f8e020e */
[----:B--2---:R-:W-:-:S02]  /*4240*/  ISETP.GE.AND P1, PT, R2, 0x1, PT ;  /* 0x000000010200780c */ /* 0x004fc40003f26270 */
[----:B----4-:R2:W-:Y:S01]  /*4250*/  SYNCS.ARRIVE.TRANS64.RED.A1T0 RZ, [R9+URZ], RZ ;  /* 0x000000ff09ff79a7 */ /* 0x0105e200081004ff */
[----:B---3--:R-:W-:Y:S01]  /*4260*/  LOP3.LUT P0, RZ, R6, 0x1, RZ, 0xc0, !PT ;  /* 0x0000000106ff7812 */ /* 0x008fe2000780c0ff */
[----:B------:R-:W-:Y:S02]  /*4270*/  HFMA2 R4, -RZ, RZ, 0, 5.9604644775390625e-08 ;  /* 0x00000001ff047431 */ /* 0x000fe400000001ff */
[----:B------:R-:W-:-:S07]  /*4280*/  IMAD.MOV.U32 R6, RZ, RZ, R3 ;  /* 0x000000ffff067224 */ /* 0x000fce00078e0003 */
[----:B------:R-:W-:Y:S05]  /*4290*/  @!P1 BRA `(.L_x_76) ;  /* 0x00000004000c9947 */ /* 0x000fea0003800000 */
[----:B------:R-:W-:Y:S02]  /*42a0*/  LEA R4, R15, R8, 0x3 ;  /* 0x000000080f047211 */ /* 0x000fe400078e18ff */
[----:B------:R-:W-:-:S04]  /*42b0*/  SHF.L.U32 R5, R14, 0x1f, RZ ;  /* 0x0000001f0e057819 */ /* 0x000fc800000006ff */
[----:B------:R-:W3:Y:S02]  /*42c0*/  SYNCS.PHASECHK.TRANS64.TRYWAIT P1, [R4+URZ], R5 ;  /* 0x00000005040075a7 */ /* 0x000ee400080211ff */
[----:B---3--:R-:W-:Y:S05]  /*42d0*/  @P1 BRA `(.L_x_77) ;  /* 0x0000000000081947 */ /* 0x008fea0003800000 */
[----:B------:R-:W3:Y:S02]  /*42e0*/  SYNCS.PHASECHK.TRANS64.TRYWAIT P1, [R4+URZ], R5 ;  /* 0x00000005040075a7 */ /* 0x000ee400080211ff */
[----:B---3--:R-:W-:Y:S05]  /*42f0*/  @!P1 BRA `(.L_x_78) ;  /* 0x000000f400e09947 */ /* 0x008fea0003800000 */
.L_x_77:
[----:B------:R-:W-:Y:S02]  /*4300*/  ELECT P3, URZ, PT ;  /* 0x0000000000ff782f */ /* 0x000fe40003860000 */
[----:B------:R-:W-:Y:S01]  /*4310*/  ISETP.GE.U32.AND P1, PT, R2, 0x41, PT ;  /* 0x000000410200780c */ /* 0x000fe20003f26070 */
[----:B------:R-:W-:-:S05]  /*4320*/  IMAD.U32 R2, RZ, RZ, UR10 ;  /* 0x0000000aff027e24 */ /* 0x000fca000f8e00ff */
[----:B--2---:R-:W-:Y:S01]  /*4330*/  SHF.L.U32 R9, R2, 0x1f, RZ ;  /* 0x0000001f02097819 */ /* 0x004fe200000006ff */
[----:B------:R-:W-:-:S04]  /*4340*/  IMAD R2, R15, 0x200, R11 ;  /* 0x000002000f027824 */ /* 0x000fc800078e020b */
[C---:B---3--:R-:W-:Y:S02]  /*4350*/  @P3 IMAD R5, R15.reuse, 0x20, R12 ;  /* 0x000000200f053824 */ /* 0x048fe400078e020c */
[----:B------:R-:W-:Y:S02]  /*4360*/  @P3 IMAD R6, R15, 0x40, R13 ;  /* 0x000000400f063824 */ /* 0x000fe400078e020d */
[----:B------:R-:W-:Y:S01]  /*4370*/  @P3 IMAD.MOV.U32 R7, RZ, RZ, 0x4008 ;  /* 0x00004008ff073424 */ /* 0x000fe200078e00ff */
[----:B------:R-:W-:Y:S01]  /*4380*/  @P3 R2UR UR6, R5 ;  /* 0x00000000050632ca */ /* 0x000fe200000e0000 */
[C---:B------:R-:W-:Y:S01]  /*4390*/  @P3 VIADD R5, R6.reuse, 0x20 ;  /* 0x0000002006053836 */ /* 0x040fe20000000000 */
[----:B------:R-:W-:Y:S01]  /*43a0*/  @P3 R2UR UR4, R6 ;  /* 0x00000000060432ca */ /* 0x000fe200000e0000 */
[----:B------:R-:W-:Y:S01]  /*43b0*/  @P3 IMAD.MOV.U32 R21, RZ, RZ, 0x4008 ;  /* 0x00004008ff153424 */ /* 0x000fe200078e00ff */
[----:B------:R-:W-:Y:S01]  /*43c0*/  @P3 R2UR UR9, R7 ;  /* 0x00000000070932ca */ /* 0x000fe200000e0000 */
[----:B------:R-:W-:Y:S01]  /*43d0*/  @P3 IMAD.MOV.U32 R23, RZ, RZ, 0x4008 ;  /* 0x00004008ff173424 */ /* 0x000fe200078e00ff */
[----:B------:R-:W-:Y:S01]  /*43e0*/  @P3 R2UR UR5, R5 ;  /* 0x00000000050532ca */ /* 0x000fe200000e0000 */
[----:B------:R-:W-:-:S02]  /*43f0*/  VIADD R5, R15, 0x1 ;  /* 0x000000010f057836 */ /* 0x000fc40000000000 */
[----:B------:R-:W-:Y:S01]  /*4400*/  IMAD R15, R15, 0x100, R10 ;  /* 0x000001000f0f7824 */ /* 0x000fe200078e020a */
[----:B------:R-:W-:Y:S02]  /*4410*/  @P3 R2UR UR7, R23 ;  /* 0x00000000170732ca */ /* 0x000fe400000e0000 */
[----:B------:R-:W-:Y:S01]  /*4420*/  ISETP.NE.AND P2, PT, R5, 0xe, PT ;  /* 0x0000000e0500780c */ /* 0x000fe20003f45270 */
[----:B------:R-:W-:Y:S02]  /*4430*/  IMAD.U32 R6, RZ, RZ, UR6 ;  /* 0x00000006ff067e24 */ /* 0x000fe4000f8e00ff */
[----:B------:R-:W-:Y:S01]  /*4440*/  IMAD.U32 R20, RZ, RZ, UR4 ;  /* 0x00000004ff147e24 */ /* 0x000fe2000f8e00ff */
[----:B------:R-:W-:Y:S02]  /*4450*/  SEL R7, RZ, 0x1, P2 ;  /* 0x00000001ff077807 */ /* 0x000fe40001000000 */
[----:B------:R-:W-:Y:S01]  /*4460*/  @P3 R2UR UR8, R6 ;  /* 0x00000000060832ca */ /* 0x000fe200000e0000 */
[----:B------:R-:W-:Y:S01]  /*4470*/  IMAD.U32 R22, RZ, RZ, UR5 ;  /* 0x00000005ff167e24 */ /* 0x000fe2000f8e00ff */
[----:B------:R-:W-:-:S02]  /*4480*/  @P3 R2UR UR4, R20 ;  /* 0x00000000140432ca */ /* 0x000fc400000e0000 */
[----:B------:R-:W-:Y:S02]  /*4490*/  @P3 R2UR UR5, R21 ;  /* 0x00000000150532ca */ /* 0x000fe400000e0000 */
[----:B------:R-:W-:Y:S02]  /*44a0*/  @P3 R2UR UR6, R22 ;  /* 0x00000000160632ca */ /* 0x000fe400000e0000 */
[----:B------:R-:W-:Y:S02]  /*44b0*/  SEL R5, R5, RZ, P2 ;  /* 0x000000ff05057207 */ /* 0x000fe40001000000 */
[----:B------:R-:W-:-:S03]  /*44c0*/  LOP3.LUT R14, R14, R7, RZ, 0x3c, !PT ;  /* 0x000000070e0e7212 */ /* 0x000fc600078e3cff */
[----:B------:R-:W-:Y:S01]  /*44d0*/  @P1 IMAD R7, R5, 0x8, R8 ;  /* 0x0000000805071824 */ /* 0x000fe200078e0208 */
[----:B------:R-:W-:-:S04]  /*44e0*/  @P1 SHF.L.U32 R6, R14, 0x1f, RZ ;  /* 0x0000001f0e061819 */ /* 0x000fc800000006ff */
[----:B------:R2:W3:Y:S01]  /*44f0*/  @P1 SYNCS.PHASECHK.TRANS64.TRYWAIT P4, [R7+URZ], R6 ;  /* 0x00000006070015a7 */ /* 0x0004e200080811ff */
[----:B------:R2:W-:Y:S01]  /*4500*/  UTCCP.T.S.4x32dp128bit tmem[UR14+0x1c0], gdesc[UR8] ;  /* 0x0001c0080e0079e7 */ /* 0x0005e20009100000 */
[----:B------:R2:W-:Y:S01]  /*4510*/  UTCCP.T.S.4x32dp128bit tmem[UR14+0x1c4], gdesc[UR4] ;  /* 0x0001c4040e0079e7 */ /* 0x0005e20009100000 */
[----:B------:R2:W-:Y:S01]  /*4520*/  UTCCP.T.S.4x32dp128bit tmem[UR14+0x1c8], gdesc[UR6] ;  /* 0x0001c8060e0079e7 */ /* 0x0005e20009100000 */
[----:B------:R-:W4:Y:S02]  /*4530*/  SYNCS.PHASECHK.TRANS64.TRYWAIT P2, [R8+URZ+0x158], R9 ;  /* 0x00015809080075a7 */ /* 0x000f2400080411ff */
[----:B--234-:R-:W-:Y:S05]  /*4540*/  @!P2 BRA `(.L_x_79) ;  /* 0x000000f40060a947 */ /* 0x01cfea0003800000 */
.L_x_241:
[----:B------:R-:W-:Y:S02]  /*4550*/  R2UR UR5, R2 ;  /* 0x00000000020572ca */ /* 0x000fe400000e0000 */
[----:B------:R-:W-:Y:S02]  /*4560*/  ELECT P3, URZ, PT ;  /* 0x0000000000ff782f */ /* 0x000fe40003860000 */
[----:B------:R-:W-:Y:S02]  /*4570*/  R2UR UR4, R15 ;  /* 0x000000000f0472ca */ /* 0x000fe400000e0000 */
[----:B------:R-:W-:Y:S01]  /*4580*/  ELECT P2, URZ, PT ;  /* 0x0000000000ff782f */ /* 0x000fe20003840000 */
[----:B------:R-:W-:Y:S01]  /*4590*/  IMAD.MOV.U32 R15, RZ, RZ, R5 ;  /* 0x000000ffff0f7224 */ /* 0x000fe200078e0005 */
[----:B------:R-:W-:-:S05]  /*45a0*/  UMOV UR17, 0x1 ;  /* 0x0000000100117882 */ /* 0x000fca0000000000 */
[----:B------:R-:W-:-:S04]  /*45b0*/  IMAD.U32 R20, RZ, RZ, UR5 ;  /* 0x00000005ff147e24 */ /* 0x000fc8000f8e00ff */
[----:B------:R-:W-:Y:S02]  /*45c0*/  IMAD.U32 R6, RZ, RZ, UR4 ;  /* 0x00000004ff067e24 */ /* 0x000fe4000f8e00ff */
[----:B------:R-:W-:Y:S01]  /*45d0*/  @P2 LOP3.LUT R2, R0, 0xffff, RZ, 0xc0, !PT ;  /* 0x0000ffff00022812 */ /* 0x000fe200078ec0ff */
[----:B------:R-:W-:Y:S01]  /*45e0*/  @P3 IMAD.MOV.U32 R21, RZ, RZ, -0x3fffbff0 ;  /* 0xc0004010ff153424 */ /* 0x000fe200078e00ff */
[----:B------:R-:W-:Y:S01]  /*45f0*/  @P3 R2UR UR6, R20 ;  /* 0x00000000140632ca */ /* 0x000fe200000e0000 */
[----:B------:R-:W-:Y:S01]  /*4600*/  @P3 IMAD.MOV.U32 R7, RZ, RZ, -0x3fffbff0 ;  /* 0xc0004010ff073424 */ /* 0x000fe200078e00ff */
[----:B------:R-:W-:Y:S01]  /*4610*/  @P3 R2UR UR4, R6 ;  /* 0x00000000060432ca */ /* 0x000fe200000e0000 */
[----:B------:R-:W-:Y:S01]  /*4620*/  @P2 VIADD R4, R4, 0x70 ;  /* 0x0000007004042836 */ /* 0x000fe20000000000 */
[----:B------:R-:W-:Y:S01]  /*4630*/  @P3 R2UR UR7, R21 ;  /* 0x00000000150732ca */ /* 0x000fe200000e0000 */
[----:B------:R-:W-:Y:S01]  /*4640*/  IMAD.MOV.U32 R6, RZ, RZ, R18 ;  /* 0x000000ffff067224 */ /* 0x000fe200078e0012 */
[----:B------:R-:W-:-:S02]  /*4650*/  @P3 R2UR UR5, R7 ;  /* 0x00000000070532ca */ /* 0x000fc400000e0000 */
[----:B------:R-:W-:Y:S01]  /*4660*/  @P2 R2UR UR9, R4 ;  /* 0x00000000040922ca */ /* 0x000fe200000e0000 */
[----:B------:R-:W-:Y:S01]  /*4670*/  IMAD.MOV.U32 R4, RZ, RZ, 0x1 ;  /* 0x00000001ff047424 */ /* 0x000fe200078e00ff */
[----:B------:R-:W-:Y:S02]  /*4680*/  @P2 R2UR UR8, R2 ;  /* 0x00000000020822ca */ /* 0x000fe400000e0000 */
[----:B------:R-:W-:-:S07]  /*4690*/  @P1 SEL R4, RZ, 0x1, !P4 ;  /* 0x00000001ff041807 */ /* 0x000fce0006000000 */
[----:B------:R3:W-:Y:S04]  /*46a0*/  UTCOMMA.4X gdesc[UR4], gdesc[UR6], tmem[UR20], tmem[UR24], idesc[UR25], tmem[UR22], !UPT ;  /* 0x80161806040075ea */ /* 0x0007e8000f800014 */
[----:B------:R3:W-:Y:S01]  /*46b0*/  UTCBAR.MULTICAST [UR9], URZ, UR8 ;  /* 0x000000ff090073e9 */ /* 0x0007e20008000808 */
[----:B------:R-:W-:Y:S01]  /*46c0*/  NOP ;  /* 0x0000000000007918 */ /* 0x000fe20000000000 */
.L_x_76:
[----:B------:R-:W-:-:S13]  /*46d0*/  ISETP.GE.AND P1, PT, R6, 0x1, PT ;  /* 0x000000010600780c */ /* 0x000fda0003f26270 */
[----:B------:R-:W-:Y:S05]  /*46e0*/  @!P1 BRA `(.L_x_80) ;  /* 0x0000000400109947 */ /* 0x000fea0003800000 */
[----:B------:R-:W-:Y:S02]  /*46f0*/  IADD3 R6, PT, PT, R6, -0x1, RZ ;  /* 0xffffffff06067810 */ /* 0x000fe40007ffe0ff */
[----:B------:R-:W-:-:S07]  /*4700*/  MOV R7, R15 ;  /* 0x0000000f00077202 */ /* 0x000fce0000000f00 */
.L_x_83:
[----:B------:R-:W-:Y:S01]  /*4710*/  ISETP.NE.AND P3, PT, R4, RZ, PT ;  /* 0x000000ff0400720c */ /* 0x000fe20003f65270 */
[C---:B------:R-:W-:Y:S01]  /*4720*/  VIADD R15, R7.reuse, 0x1 ;  /* 0x00000001070f7836 */ /* 0x040fe20000000000 */
[----:B------:R-:W-:Y:S01]  /*4730*/  ISETP.NE.AND P1, PT, R6, RZ, PT ;  /* 0x000000ff0600720c */ /* 0x000fe20003f25270 */
[----:B------:R-:W-:Y:S03]  /*4740*/  IMAD R4, R7, 0x8, R8 ;  /* 0x0000000807047824 */ /* 0x000fe600078e0208 */
[C---:B------:R-:W-:Y:S04]  /*4750*/  ISETP.NE.AND P2, PT, R15.reuse, 0xe, PT ;  /* 0x0000000e0f00780c */ /* 0x040fe80003f45270 */
[----:B------:R-:W-:Y:S02]  /*4760*/  SEL R15, R15, RZ, P2 ;  /* 0x000000ff0f0f7207 */ /* 0x000fe40001000000 */
[----:B--2---:R-:W-:Y:S01]  /*4770*/  SEL R9, RZ, 0x1, P2 ;  /* 0x00000001ff097807 */ /* 0x004fe20001000000 */
[----:B------:R-:W-:Y:S06]  /*4780*/  @P3 BRA `(.L_x_81) ;  /* 0x00000000000c3947 */ /* 0x000fec0003800000 */
[----:B------:R-:W-:Y:S04]  /*4790*/  SHF.L.U32 R5, R14, 0x1f, RZ ;  /* 0x0000001f0e057819 */ /* 0x000fe800000006ff */
[----:B------:R-:W2:Y:S02]  /*47a0*/  SYNCS.PHASECHK.TRANS64.TRYWAIT P2, [R4+URZ], R5 ;  /* 0x00000005040075a7 */ /* 0x000ea400080411ff */
[----:B--2---:R-:W-:Y:S05]  /*47b0*/  @!P2 BRA `(.L_x_82) ;  /* 0x000000f000d8a947 */ /* 0x004fea0003800000 */
.L_x_81:
[----:B------:R-:W-:Y:S01]  /*47c0*/  LOP3.LUT R14, R14, R9, RZ, 0x3c, !PT ;  /* 0x000000090e0e7212 */ /* 0x000fe200078e3cff */
[----:B--2---:R-:W-:Y:S01]  /*47d0*/  @P1 IMAD R5, R15, 0x8, R8 ;  /* 0x000000080f051824 */ /* 0x004fe200078e0208 */
[----:B------:R-:W-:Y:S01]  /*47e0*/  UISETP.NE.U32.AND UP0, UPT, UR17, URZ, UPT ;  /* 0x000000ff1100728c */ /* 0x000fe2000bf05070 */
[----:B------:R-:W-:Y:S01]  /*47f0*/  IMAD R9, R7, 0x200, R11 ;  /* 0x0000020007097824 */ /* 0x000fe200078e020b */
[----:B------:R-:W-:Y:S02]  /*4800*/  @P1 SHF.L.U32 R2, R14, 0x1f, RZ ;  /* 0x0000001f0e021819 */ /* 0x000fe400000006ff */
[----:B------:R-:W-:Y:S02]  /*4810*/  ELECT P4, URZ, PT ;  /* 0x0000000000ff782f */ /* 0x000fe40003880000 */
[----:B------:R-:W-:Y:S02]  /*4820*/  ELECT P3, URZ, PT ;  /* 0x0000000000ff782f */ /* 0x000fe40003860000 */
[----:B---3--:R-:W-:Y:S01]  /*4830*/  R2UR UR4, R9 ;  /* 0x00000000090472ca */ /* 0x008fe200000e0000 */
[----:B------:R-:W2:Y:S01]  /*4840*/  @P1 SYNCS.PHASECHK.TRANS64.TRYWAIT P5, [R5+URZ], R2 ;  /* 0x00000002050015a7 */ /* 0x000ea200080a11ff */
[----:B------:R-:W-:Y:S01]  /*4850*/  ELECT P2, URZ, PT ;  /* 0x0000000000ff782f */ /* 0x000fe20003840000 */
[----:B------:R-:W-:Y:S06]  /*4860*/  UMOV UR17, 0x1 ;  /* 0x0000000100117882 */ /* 0x000fec0000000000 */
[C---:B------:R-:W-:Y:S02]  /*4870*/  @P4 IMAD R9, R7.reuse, 0x40, R13 ;  /* 0x0000004007094824 */ /* 0x040fe400078e020d */
[----:B------:R-:W-:Y:S02]  /*4880*/  @P4 IMAD R19, R7, 0x20, R12 ;  /* 0x0000002007134824 */ /* 0x000fe400078e020c */
[----:B------:R-:W-:Y:S01]  /*4890*/  IMAD.U32 R22, RZ, RZ, UR4 ;  /* 0x00000004ff167e24 */ /* 0x000fe2000f8e00ff */
[----:B------:R-:W-:Y:S01]  /*48a0*/  @P4 R2UR UR5, R9 ;  /* 0x00000000090542ca */ /* 0x000fe200000e0000 */
[----:B------:R-:W-:Y:S01]  /*48b0*/  @P3 IMAD.MOV.U32 R23, RZ, RZ, -0x3fffbff0 ;  /* 0xc0004010ff173424 */ /* 0x000fe200078e00ff */
[----:B------:R-:W-:Y:S01]  /*48c0*/  @P4 R2UR UR6, R19 ;  /* 0x00000000130642ca */ /* 0x000fe200000e0000 */
[----:B------:R-:W-:Y:S01]  /*48d0*/  @P4 VIADD R9, R9, 0x20 ;  /* 0x0000002009094836 */ /* 0x000fe20000000000 */
[----:B------:R-:W-:Y:S01]  /*48e0*/  @P3 R2UR UR12, R22 ;  /* 0x00000000160c32ca */ /* 0x000fe200000e0000 */
[----:B------:R-:W-:Y:S01]  /*48f0*/  IMAD R7, R7, 0x100, R10 ;  /* 0x0000010007077824 */ /* 0x000fe200078e020a */
[----:B------:R-:W-:Y:S01]  /*4900*/  @P3 R2UR UR13, R23 ;  /* 0x00000000170d32ca */ /* 0x000fe200000e0000 */
[----:B------:R-:W-:Y:S01]  /*4910*/  @P4 IMAD.MOV.U32 R21, RZ, RZ, 0x4008 ;  /* 0x00004008ff154424 */ /* 0x000fe200078e00ff */
[----:B------:R-:W-:Y:S01]  /*4920*/  @P4 R2UR UR7, R9 ;  /* 0x00000000090742ca */ /* 0x000fe200000e0000 */
[----:B------:R-:W-:Y:S01]  /*4930*/  @P2 VIADD R4, R4, 0x70 ;  /* 0x0000007004042836 */ /* 0x000fe20000000000 */
[----:B------:R-:W-:Y:S01]  /*4940*/  R2UR UR8, R7 ;  /* 0x00000000070872ca */ /* 0x000fe200000e0000 */
[----:B------:R-:W-:Y:S01]  /*4950*/  @P4 IMAD.MOV.U32 R25, RZ, RZ, 0x4008 ;  /* 0x00004008ff194424 */ /* 0x000fe200078e00ff */
[----:B------:R-:W-:Y:S01]  /*4960*/  @P4 R2UR UR11, R21 ;  /* 0x00000000150b42ca */ /* 0x000fe200000e0000 */
[----:B------:R-:W-:Y:S01]  /*4970*/  IMAD.U32 R24, RZ, RZ, UR5 ;  /* 0x00000005ff187e24 */ /* 0x000fe2000f8e00ff */
[----:B------:R-:W-:Y:S01]  /*4980*/  @P2 R2UR UR16, R4 ;  /* 0x00000000041022ca */ /* 0x000fe200000e0000 */
[----:B------:R-:W-:Y:S01]  /*4990*/  IMAD.U32 R20, RZ, RZ, UR6 ;  /* 0x00000006ff147e24 */ /* 0x000fe2000f8e00ff */
[----:B------:R-:W-:Y:S01]  /*49a0*/  @P2 LOP3.LUT R4, R0, 0xffff, RZ, 0xc0, !PT ;  /* 0x0000ffff00042812 */ /* 0x000fe200078ec0ff */
[----:B------:R-:W-:Y:S01]  /*49b0*/  @P4 IMAD.MOV.U32 R23, RZ, RZ, 0x4008 ;  /* 0x00004008ff174424 */ /* 0x000fe200078e00ff */
[----:B------:R-:W-:Y:S01]  /*49c0*/  @P4 R2UR UR6, R24 ;  /* 0x00000000180642ca */ /* 0x000fe200000e0000 */
[----:B------:R-:W-:Y:S01]  /*49d0*/  @P3 IMAD.MOV.U32 R21, RZ, RZ, -0x3fffbff0 ;  /* 0xc0004010ff153424 */ /* 0x000fe200078e00ff */
[----:B------:R-:W-:Y:S01]  /*49e0*/  @P4 R2UR UR10, R20 ;  /* 0x00000000140a42ca */ /* 0x000fe200000e0000 */
[----:B------:R-:W-:Y:S01]  /*49f0*/  IMAD.U32 R22, RZ, RZ, UR7 ;  /* 0x00000007ff167e24 */ /* 0x000fe2000f8e00ff */
[----:B------:R-:W-:Y:S01]  /*4a00*/  @P4 R2UR UR7, R25 ;  /* 0x00000000190742ca */ /* 0x000fe200000e0000 */
[----:B------:R-:W-:Y:S01]  /*4a10*/  IMAD.U32 R20, RZ, RZ, UR8 ;  /* 0x00000008ff147e24 */ /* 0x000fe2000f8e00ff */
[----:B------:R-:W-:Y:S01]  /*4a20*/  @P4 R2UR UR9, R23 ;  /* 0x00000000170942ca */ /* 0x000fe200000e0000 */
[----:B------:R-:W-:Y:S01]  /*4a30*/  IMAD.MOV.U32 R7, RZ, RZ, R15 ;  /* 0x000000ffff077224 */ /* 0x000fe200078e000f */
[----:B------:R-:W-:Y:S02]  /*4a40*/  @P4 R2UR UR8, R22 ;  /* 0x00000000160842ca */ /* 0x000fe400000e0000 */
[----:B------:R-:W-:Y:S02]  /*4a50*/  @P3 R2UR UR4, R20 ;  /* 0x00000000140432ca */ /* 0x000fe400000e0000 */
[----:B------:R-:W-:Y:S02]  /*4a60*/  @P3 R2UR UR5, R21 ;  /* 0x00000000150532ca */ /* 0x000fe400000e0000 */
[----:B------:R-:W-:Y:S01]  /*4a70*/  @P2 R2UR UR15, R4 ;  /* 0x00000000040f22ca */ /* 0x000fe200000e0000 */
[C---:B------:R-:W-:Y:S01]  /*4a80*/  VIADD R4, R6.reuse, 0x1 ;  /* 0x0000000106047836 */ /* 0x040fe20000000000 */
[----:B------:R4:W-:Y:S01]  /*4a90*/  UTCCP.T.S.4x32dp128bit tmem[UR14+0x1c0], gdesc[UR10] ;  /* 0x0001c00a0e0079e7 */ /* 0x0009e20009100000 */
[----:B------:R4:W-:Y:S01]  /*4aa0*/  UTCCP.T.S.4x32dp128bit tmem[UR14+0x1c4], gdesc[UR6] ;  /* 0x0001c4060e0079e7 */ /* 0x0009e20009100000 */
[----:B------:R-:W-:Y:S02]  /*4ab0*/  VIADD R6, R6, 0xffffffff ;  /* 0xffffffff06067836 */ /* 0x000fe40000000000 */
[----:B------:R-:W-:Y:S01]  /*4ac0*/  ISETP.GT.U32.AND P2, PT, R4, 0x1, PT ;  /* 0x000000010400780c */ /* 0x000fe20003f44070 */
[----:B------:R4:W-:Y:S01]  /*4ad0*/  UTCCP.T.S.4x32dp128bit tmem[UR14+0x1c8], gdesc[UR8] ;  /* 0x0001c8080e0079e7 */ /* 0x0009e20009100000 */
[----:B------:R-:W-:Y:S03]  /*4ae0*/  IMAD.MOV.U32 R4, RZ, RZ, 0x1 ;  /* 0x00000001ff047424 */ /* 0x000fe600078e00ff */
[----:B------:R4:W-:Y:S02]  /*4af0*/  UTCOMMA.4X gdesc[UR4], gdesc[UR12], tmem[UR20], tmem[UR18], idesc[UR19], tmem[UR22], UP0 ;  /* 0x8016120c040075ea */ /* 0x0009e40008000014 */
[----:B------:R4:W-:Y:S01]  /*4b00*/  UTCBAR.MULTICAST [UR16], URZ, UR15 ;  /* 0x000000ff100073e9 */ /* 0x0009e2000800080f */
[----:B--2---:R-:W-:Y:S05]  /*4b10*/  @P1 SEL R4, RZ, 0x1, !P5 ;  /* 0x00000001ff041807 */ /* 0x004fea0006800000 */
[----:B----4-:R-:W-:Y:S05]  /*4b20*/  @P2 BRA `(.L_x_83) ;  /* 0xfffffff800f82947 */ /* 0x010fea000383ffff */
.L_x_80:
[----:B------:R-:W-:Y:S01]  /*4b30*/  ELECT P1, URZ, PT ;  /* 0x0000000000ff782f */ /* 0x000fe20003820000 */
[----:B------:R-:W-:-:S12]  /*4b40*/  UMOV UR10, UR21 ;  /* 0x00000015000a7c82 */ /* 0x000fd80008000000 */
[----:B------:R-:W-:-:S05]  /*4b50*/  @P1 VIADD R2, R8, 0x150 ;  /* 0x0000015008021836 */ /* 0x000fca0000000000 */
[----:B---3--:R-:W-:Y:S02]  /*4b60*/  @P1 R2UR UR4, R2 ;  /* 0x00000000020412ca */ /* 0x008fe400000e0000 */
[----:B------:R-:W-:-:S04]  /*4b70*/  ISETP.NE.AND P1, PT, R17, 0x2, PT ;  /* 0x000000021100780c */ /* 0x000fc80003f25270 */
[----:B------:R-:W-:Y:S02]  /*4b80*/  SEL R5, RZ, 0x1, P1 ;  /* 0x00000001ff057807 */ /* 0x000fe40000800000 */
[----:B------:R-:W-:Y:S02]  /*4b90*/  SEL R17, R17, RZ, P1 ;  /* 0x000000ff11117207 */ /* 0x000fe40000800000 */
[----:B------:R-:W-:-:S03]  /*4ba0*/  LOP3.LUT R16, R16, R5, RZ, 0x3c, !PT ;  /* 0x0000000510107212 */ /* 0x000fc600078e3cff */
[----:B------:R3:W-:Y:S01]  /*4bb0*/  UTCBAR [UR4], URZ ;  /* 0x000000ff040073e9 */ /* 0x0007e200080000ff */
[----:B------:R-:W-:Y:S05]  /*4bc0*/  @P0 BRA `(.L_x_84) ;  /* 0xfffffff400500947 */ /* 0x000fea000383ffff */
[----:B------:R-:W4:Y:S01]  /*4bd0*/  S2UR UR6, SR_CgaCtaId ;  /* 0x00000000000679c3 */ /* 0x000f220000008800 */
[----:B------:R-:W-:Y:S01]  /*4be0*/  ELECT P0, URZ, PT ;  /* 0x0000000000ff782f */ /* 0x000fe20003800000 */
[----:B------:R-:W-:Y:S01]  /*4bf0*/  IMAD.MOV.U32 R0, RZ, RZ, 0x1 ;  /* 0x00000001ff007424 */ /* 0x000fe200078e00ff */
[----:B---3--:R-:W-:Y:S01]  /*4c00*/  UMOV UR4, 0x40 ;  /* 0x0000004000047882 */ /* 0x008fe20000000000 */
[----:B------:R-:W-:-:S04]  /*4c10*/  SHF.L.U32 R3, RZ, 0x1f, RZ ;  /* 0x0000001fff037819 */ /* 0x000fc800000006ff */
[----:B------:R-:W-:Y:S01]  /*4c20*/  UVIRTCOUNT.DEALLOC.SMPOOL 0x80 ;  /* 0x000000800000784c */ /* 0x000fe20000000000 */
[----:B----4-:R-:W-:-:S09]  /*4c30*/  ULEA UR6, UR6, UR4, 0x18 ;  /* 0x0000000406067291 */ /* 0x010fd2000f8ec0ff */
[----:B------:R3:W-:Y:S01]  /*4c40*/  @P0 STS.U8 [UR6+0x1c], R0 ;  /* 0x00001c00ff000988 */ /* 0x0007e20008000006 */
[----:B------:R-:W4:Y:S02]  /*4c50*/  SYNCS.PHASECHK.TRANS64.TRYWAIT P0, [R8+URZ+0x180], R3 ;  /* 0x00018003080075a7 */ /* 0x000f2400080011ff */
[----:B---34-:R-:W-:Y:S05]  /*4c60*/  @!P0 BRA `(.L_x_85) ;  /* 0x000000ec00c08947 */ /* 0x018fea0003800000 */
.L_x_242:
[----:B------:R-:W-:Y:S01]  /*4c70*/  NOP ;  /* 0x0000000000007918 */ /* 0x000fe20000000000 */
[----:B------:R-:W4:Y:S01]  /*4c80*/  LDS R0, [UR6+0x14] ;  /* 0x00001406ff007984 */ /* 0x000f220008000800 */
[----:B------:R-:W-:Y:S01]  /*4c90*/  ULOP3.LUT UR4, UR14, 0xffff, URZ, 0xc0, !UPT ;  /* 0x0000ffff0e047892 */ /* 0x000fe2000f8ec0ff */
[----:B------:R-:W-:Y:S01]  /*4ca0*/  UMOV UR5, 0xffff ;  /* 0x0000ffff00057882 */ /* 0x000fe20000000000 */
[----:B------:R-:W-:Y:S02]  /*4cb0*/  UMOV UR7, 0x1 ;  /* 0x0000000100077882 */ /* 0x000fe40000000000 */
[----:B------:R-:W-:-:S04]  /*4cc0*/  USHF.R.U32.HI UR4, URZ, 0x5, UR4 ;  /* 0x00000005ff047899 */ /* 0x000fc80008011604 */
[----:B------:R-:W-:Y:S02]  /*4cd0*/  USHF.L.U32 UR5, UR5, UR4, URZ ;  /* 0x0000000405057299 */ /* 0x000fe400080006ff */
[----:B------:R-:W-:-:S04]  /*4ce0*/  USHF.L.U32 UR4, UR7, UR4, URZ ;  /* 0x0000000407047299 */ /* 0x000fc800080006ff */
[----:B----4-:R-:W-:-:S04]  /*4cf0*/  LOP3.LUT R0, R0, UR5, RZ, 0xc0, !PT ;  /* 0x0000000500007c12 */ /* 0x010fc8000f8ec0ff */
[----:B------:R-:W-:-:S13]  /*4d00*/  ISETP.NE.AND P0, PT, R0, UR5, PT ;  /* 0x0000000500007c0c */ /* 0x000fda000bf05270 */
[----:B------:R-:W-:Y:S05]  /*4d10*/  @P0 BRA `(.L_x_86) ;  /* 0x0000000000580947 */ /* 0x000fea0003800000 */
[----:B------:R-:W4:Y:S02]  /*4d20*/  LDS R0, [UR6+0x18] ;  /* 0x00001806ff007984 */ /* 0x000f240008000800 */
[----:B----4-:R-:W-:-:S04]  /*4d30*/  LOP3.LUT R0, R0, UR4, RZ, 0xc0, !PT ;  /* 0x0000000400007c12 */ /* 0x010fc8000f8ec0ff */
[----:B------:R-:W-:-:S13]  /*4d40*/  ISETP.NE.AND P0, PT, R0, UR4, PT ;  /* 0x0000000400007c0c */ /* 0x000fda000bf05270 */
[----:B------:R-:W-:Y:S05]  /*4d50*/  @P0 BRA `(.L_x_87) ;  /* 0x00000000003c0947 */ /* 0x000fea0003800000 */
[----:B------:R-:W4:Y:S01]  /*4d60*/  S2R R2, SR_LANEID ;  /* 0x0000000000027919 */ /* 0x000f220000000000 */
[----:B------:R-:W-:Y:S01]  /*4d70*/  ULOP3.LUT UR5, URZ, UR5, URZ, 0x33, !UPT ;  /* 0x00000005ff057292 */ /* 0x000fe2000f8e33ff */
[----:B------:R-:W-:Y:S01]  /*4d80*/  LOP3.LUT R4, RZ, UR4, RZ, 0x33, !PT ;  /* 0x00000004ff047c12 */ /* 0x000fe2000f8e33ff */
[----:B------:R-:W-:Y:S02]  /*4d90*/  VOTEU.ANY UR4, UPT, PT ;  /* 0x0000000000047886 */ /* 0x000fe400038e0100 */
[----:B------:R-:W-:Y:S01]  /*4da0*/  UFLO.U32 UR4, UR4 ;  /* 0x00000004000472bd */ /* 0x000fe200080e0000 */
[----:B------:R-:W1:Y:S01]  /*4db0*/  REDUX UR7, R4 ;  /* 0x00000000040773c4 */ /* 0x000e620000000000 */
[----:B------:R-:W-:-:S06]  /*4dc0*/  IMAD.U32 R0, RZ, RZ, UR5 ;  /* 0x00000005ff007e24 */ /* 0x000fcc000f8e00ff */
[----:B------:R1:W-:Y:S01]  /*4dd0*/  UTCATOMSWS.AND URZ, UR5 ;  /* 0x0000000500ff79e3 */ /* 0x0003e20008000000 */
[----:B------:R-:W3:Y:S01]  /*4de0*/  REDUX UR8, R0 ;  /* 0x00000000000873c4 */ /* 0x000ee20000000000 */
[----:B----4-:R-:W-:Y:S01]  /*4df0*/  ISETP.EQ.U32.AND P0, PT, R2, UR4, PT ;  /* 0x0000000402007c0c */ /* 0x010fe2000bf02070 */
[----:B-1----:R-:W-:Y:S01]  /*4e00*/  IMAD.U32 R2, RZ, RZ, UR7 ;  /* 0x00000007ff027e24 */ /* 0x002fe2000f8e00ff */
[----:B---3--:R-:W-:-:S11]  /*4e10*/  MOV R3, UR8 ;  /* 0x0000000800037c02 */ /* 0x008fd60008000f00 */
[----:B------:R1:W-:Y:S04]  /*4e20*/  @P0 ATOMS.AND RZ, [UR6+0x14], R3 ;  /* 0x00001403ffff098c */ /* 0x0003e8000a800006 */
[----:B------:R1:W-:Y:S01]  /*4e30*/  @P0 ATOMS.AND RZ, [UR6+0x18], R2 ;  /* 0x00001802ffff098c */ /* 0x0003e2000a800006 */
[----:B------:R-:W-:Y:S05]  /*4e40*/  BRA `(.L_x_88) ;  /* 0x0000000000147947 */ /* 0x000fea0003800000 */
.L_x_87:
[----:B------:R-:W-:Y:S02]  /*4e50*/  MOV R2, 0x4e70 ;  /* 0x00004e7000027802 */ /* 0x000fe40000000f00 */
[----:B-123-5:R-:W-:Y:S05]  /*4e60*/  CALL.REL.NOINC `($__internal_0_$__cuda_sm10x_tcgen05_guardrail_trap_col_being_dealloced_not_returned_by_alloc) ;  /* 0x000000f400587944 */ /* 0x02efea0003c00000 */
[----:B------:R-:W-:Y:S05]  /*4e70*/  BRA `(.L_x_88) ;  /* 0x0000000000087947 */ /* 0x000fea0003800000 */
.L_x_86:
[----:B------:R-:W-:Y:S02]  /*4e80*/  MOV R2, 0x4ea0 ;  /* 0x00004ea000027802 */ /* 0x000fe40000000f00 */
[----:B-123-5:R-:W-:Y:S05]  /*4e90*/  CALL.REL.NOINC `($__internal_2_$__cuda_sm10x_tcgen05_guardrail_trap_unallocated_columns_being_dealloced) ;  /* 0x000000f400647944 */ /* 0x02efea0003c00000 */
.L_x_88:
[----:B------:R-:W-:Y:S01]  /*4ea0*/  NOP ;  /* 0x0000000000007918 */ /* 0x000fe20000000000 */
[----:B------:R-:W-:Y:S05]  /*4eb0*/  EXIT ;  /* 0x000000000000794d */ /* 0x000fea0003800000 */
.L_x_70:
[----:B------:R-:W-:-:S09]  /*4ec0*/  UISETP.NE.OR UP0, UPT, UR21, 0x3, !UP4 ;  /* 0x000000031500788c */ /* 0x000fd2000e705670 */
[----:B------:R-:W-:Y:S05]  /*4ed0*/  BRA.U UP0, `(.L_x_89) ;  /* 0x0000001900bc7547 */ /* 0x000fea000b800000 */
[----:B------:R-:W2:Y:S01]  /*4ee0*/  S2UR UR10, SR_CgaCtaId ;  /* 0x00000000000a79c3 */ /* 0x000ea20000008800 */
[----:B------:R-:W3:Y:S01]  /*4ef0*/  LDCU UR54, c[0x0][0x370] ;  /* 0x00006e00ff3677ac */ /* 0x000ee20008000800 */
[----:B------:R-:W-:Y:S01]  /*4f00*/  HFMA2 R14, -RZ, RZ, 0, 0 ;  /* 0x00000000ff0e7431 */ /* 0x000fe200000001ff */
[----:B------:R-:W-:Y:S01]  /*4f10*/  MOV R13, RZ ;  /* 0x000000ff000d7202 */ /* 0x000fe20000000f00 */
[----:B------:R-:W-:Y:S01]  /*4f20*/  HFMA2 R7, -RZ, RZ, 0, 0.0078125 ;  /* 0x00002000ff077431 */ /* 0x000fe200000001ff */
[----:B------:R-:W3:Y:S03]  /*4f30*/  LDCU.128 UR64, c[0x0][0xf10] ;  /* 0x0001e200ff4077ac */ /* 0x000ee60008000c00 */
[----:B------:R-:W4:Y:S01]  /*4f40*/  LDC.64 R16, c[0x0][0x348] ;  /* 0x0000d200ff107b82 */ /* 0x000f220000000a00 */
[----:B------:R-:W1:Y:S01]  /*4f50*/  LDCU UR53, c[0x0][0x374] ;  /* 0x00006e80ff3577ac */ /* 0x000e620008000800 */
[----:B------:R-:W2:Y:S06]  /*4f60*/  LDCU UR15, c[0x0][0xf0c] ;  /* 0x0001e180ff0f77ac */ /* 0x000eac0008000800 */
[----:B------:R-:W4:Y:S01]  /*4f70*/  LDC.64 R2, c[0x0][0xc88] ;  /* 0x00032200ff027b82 */ /* 0x000f220000000a00 */
[----:B------:R-:W4:Y:S01]  /*4f80*/  LDCU UR63, c[0x0][0xf20] ;  /* 0x0001e400ff3f77ac */ /* 0x000f220008000800 */
[----:B------:R-:W4:Y:S06]  /*4f90*/  LDCU UR4, c[0x0][0xf30] ;  /* 0x0001e600ff0477ac */ /* 0x000f2c0008000800 */
[----:B------:R-:W4:Y:S01]  /*4fa0*/  LDC.64 R4, c[0x0][0xc90] ;  /* 0x00032400ff047b82 */ /* 0x000f220000000a00 */
[----:B------:R-:W-:Y:S01]  /*4fb0*/  UMOV UR21, 0x400 ;  /* 0x0000040000157882 */ /* 0x000fe20000000000 */
[----:B---3--:R-:W-:-:S02]  /*4fc0*/  UIMAD.WIDE.U32 UR6, UR54, UR64, URZ ;  /* 0x00000040360672a5 */ /* 0x008fc4000f8e00ff */
[----:B-1----:R-:W-:Y:S02]  /*4fd0*/  UIMAD.WIDE.U32 UR8, UR53, UR67, URZ ;  /* 0x00000043350872a5 */ /* 0x002fe4000f8e00ff */
[----:B--2---:R-:W-:Y:S02]  /*4fe0*/  ULEA UR21, UR10, UR21, 0x18 ;  /* 0x000000150a157291 */ /* 0x004fe4000f8ec0ff */
[----:B------:R-:W-:Y:S02]  /*4ff0*/  UPLOP3.LUT UP1, UPT, UPT, UPT, UPT, 0x40, 0x4 ;  /* 0x000000000004789c */ /* 0x000fe40003f2e870 */
[----:B------:R-:W-:Y:S02]  /*5000*/  UIADD3 UR57, UPT, UPT, UR21, 0xe0, URZ ;  /* 0x000000e015397890 */ /* 0x000fe4000fffe0ff */
[----:B------:R-:W-:Y:S02]  /*5010*/  UIADD3 UR49, UPT, UPT, UR21, 0xe8, URZ ;  /* 0x000000e815317890 */ /* 0x000fe4000fffe0ff */
[----:B------:R-:W-:-:S02]  /*5020*/  UIADD3 UR41, UPT, UPT, UR21, 0xf0, URZ ;  /* 0x000000f015297890 */ /* 0x000fc4000fffe0ff */
[----:B------:R-:W-:Y:S01]  /*5030*/  UIADD3 UR33, UPT, UPT, UR21, 0xf8, URZ ;  /* 0x000000f815217890 */ /* 0x000fe2000fffe0ff */
[----:B------:R-:W-:Y:S01]  /*5040*/  UMOV UR6, UR7 ;  /* 0x0000000700067c82 */ /* 0x000fe20008000000 */
[----:B------:R-:W-:Y:S01]  /*5050*/  UMOV UR5, UR9 ;  /* 0x0000000900057c82 */ /* 0x000fe20008000000 */
[----:B------:R-:W-:Y:S02]  /*5060*/  UISETP.GE.AND UP0, UPT, UR39, 0x1, UPT ;  /* 0x000000012700788c */ /* 0x000fe4000bf06270 */
[----:B------:R-:W-:Y:S01]  /*5070*/  UISETP.NE.AND UP4, UPT, UR39, 0x1, UPT ;  /* 0x000000012700788c */ /* 0x000fe2000bf85270 */
[----:B------:R-:W1:Y:S01]  /*5080*/  LDCU.64 UR22, c[0x0][0xf28] ;  /* 0x0001e500ff1677ac */ /* 0x000e620008000a00 */
[----:B------:R-:W-:Y:S02]  /*5090*/  UISETP.NE.AND UP6, UPT, UR15, 0x1, UPT ;  /* 0x000000010f00788c */ /* 0x000fe4000bfc5270 */
[----:B------:R-:W-:Y:S02]  /*50a0*/  UISETP.NE.AND UP5, UPT, UR66, 0x1, UPT ;  /* 0x000000014200788c */ /* 0x000fe4000bfa5270 */
[----:B------:R-:W-:-:S02]  /*50b0*/  USHF.R.U32.HI UR61, URZ, UR65, UR6 ;  /* 0x00000041ff3d7299 */ /* 0x000fc40008011606 */
[----:B------:R-:W-:Y:S02]  /*50c0*/  UPRMT UR46, UR10, 0x654, UR57 ;  /* 0x000006540a2e7896 */ /* 0x000fe40008000039 */
[----:B------:R-:W-:Y:S02]  /*50d0*/  UPRMT UR45, UR10, 0x654, UR49 ;  /* 0x000006540a2d7896 */ /* 0x000fe40008000031 */
[----:B------:R-:W-:Y:S02]  /*50e0*/  UPRMT UR38, UR10, 0x654, UR41 ;  /* 0x000006540a267896 */ /* 0x000fe40008000029 */
[----:B------:R-:W-:Y:S02]  /*50f0*/  UPRMT UR37, UR10, 0x654, UR33 ;  /* 0x000006540a257896 */ /* 0x000fe40008000021 */
[----:B----4-:R-:W-:Y:S02]  /*5100*/  USHF.R.U32.HI UR55, URZ, UR63, UR5 ;  /* 0x0000003fff377299 */ /* 0x010fe40008011605 */
[----:B------:R-:W-:Y:S01]  /*5110*/  UISETP.NE.AND UP3, UPT, UR4, 0x1, UPT ;  /* 0x000000010400788c */ /* 0x000fe2000bf65270 */
[----:B-1----:R-:W-:-:S10]  /*5120*/  UMOV UR29, URZ ;  /* 0x000000ff001d7c82 */ /* 0x002fd40008000000 */
.L_x_104:
[C---:B------:R-:W-:Y:S02]  /*5130*/  LEA R12, R14.reuse, UR21, 0x3 ;  /* 0x000000150e0c7c11 */ /* 0x040fe4000f8e18ff */
[----:B------:R-:W-:Y:S02]  /*5140*/  SHF.L.U32 R9, R13, 0x1f, RZ ;  /* 0x0000001f0d097819 */ /* 0x000fe400000006ff */
[----:B------:R-:W-:Y:S02]  /*5150*/  LEA R10, R14, UR21, 0x4 ;  /* 0x000000150e0a7c11 */ /* 0x000fe4000f8e20ff */
[----:B------:R-:W1:Y:S02]  /*5160*/  SYNCS.PHASECHK.TRANS64.TRYWAIT P0, [R12+URZ+0x130], R9 ;  /* 0x000130090c0075a7 */ /* 0x000e6400080011ff */
[----:B-12---:R-:W-:Y:S05]  /*5170*/  @!P0 BRA `(.L_x_90) ;  /* 0x000000e800908947 */ /* 0x006fea0003800000 */
.L_x_243:
[----:B-1----:R-:W1:Y:S01]  /*5180*/  LDS.128 R8, [R10+0x190] ;  /* 0x000190000a087984 */ /* 0x002e620000000c00 */
[----:B------:R-:W-:Y:S01]  /*5190*/  UISETP.GE.AND UP0, UPT, UR39, 0x1, UPT ;  /* 0x000000012700788c */ /* 0x000fe2000bf06270 */
[----:B------:R-:W-:Y:S01]  /*51a0*/  @!PT LDS RZ, [RZ] ;  /* 0x00000000fffff984 */ /* 0x000fe20000000800 */
[----:B------:R-:W-:Y:S01]  /*51b0*/  @!PT LDS RZ, [RZ] ;  /* 0x00000000fffff984 */ /* 0x000fe20000000800 */
[----:B------:R-:W-:Y:S01]  /*51c0*/  @!PT LDS RZ, [RZ] ;  /* 0x00000000fffff984 */ /* 0x000fe20000000800 */
[----:B------:R-:W-:Y:S01]  /*51d0*/  @!PT LDS RZ, [RZ] ;  /* 0x00000000fffff984 */ /* 0x000fe20000000800 */
[----:B------:R2:W-:Y:S06]  /*51e0*/  MEMBAR.ALL.CTA ;  /* 0x0000000000007992 */ /* 0x0005ec0000008000 */
[----:B--2---:R-:W2:Y:S01]  /*51f0*/  FENCE.VIEW.ASYNC.S ;  /* 0x00000000000073c6 */ /* 0x004ea20000000000 */
[----:B-1----:R-:W-:Y:S11]  /*5200*/  LOP3.LUT P0, RZ, R10, 0x1, RZ, 0xc0, !PT ;  /* 0x000000010aff7812 */ /* 0x002ff6000780c0ff */
[----:B------:R-:W-:Y:S02]  /*5210*/  @!UPT UIADD3 URZ, UPT, UPT, URZ, URZ, URZ ;  /* 0x000000fffffff290 */ /* 0x000fe4000fffe0ff */
[----:B--2---:R-:W-:Y:S01]  /*5220*/  VOTEU.ANY UP2, P0 ;  /* 0x0000000000ff7886 */ /* 0x004fe20000040100 */
[----:B------:R-:W-:Y:S11]  /*5230*/  PLOP3.LUT P0, PT, PT, PT, UP2, 0x80, 0x8 ;  /* 0x000000000008781c */ /* 0x000ff60003f0f028 */
[----:B------:R-:W-:Y:S02]  /*5240*/  @!UPT UIADD3 URZ, UPT, UPT, URZ, URZ, URZ ;  /* 0x000000fffffff290 */ /* 0x000fe4000fffe0ff */
[----:B------:R-:W-:Y:S02]  /*5250*/  @P0 SHF.R.U32.HI R0, RZ, 0x10, R9 ;  /* 0x00000010ff000819 */ /* 0x000fe40000011609 */
[----:B------:R-:W-:Y:S02]  /*5260*/  @P0 MOV R6, R8 ;  /* 0x0000000800060202 */ /* 0x000fe40000000f00 */
[----:B------:R-:W-:Y:S01]  /*5270*/  @P0 R2UR UR4, R0 ;  /* 0x00000000000402ca */ /* 0x000fe200000e0000 */
[----:B------:R-:W-:Y:S01]  /*5280*/  VIADD R0, R12, 0x140 ;  /* 0x000001400c007836 */ /* 0x000fe20000000000 */
[----:B------:R-:W-:Y:S02]  /*5290*/  @P0 LOP3.LUT R8, R9, 0xffff, RZ, 0xc0, !PT ;  /* 0x0000ffff09080812 */ /* 0x000fe400078ec0ff */
[----:B------:R-:W-:Y:S02]  /*52a0*/  @P0 R2UR UR6, R6 ;  /* 0x00000000060602ca */ /* 0x000fe400000e0000 */
[----:B------:R-:W-:Y:S02]  /*52b0*/  PRMT R0, RZ, 0x654, R0 ;  /* 0x00000654ff007816 */ /* 0x000fe40000000000 */
[----:B------:R-:W-:Y:S02]  /*52c0*/  @P0 R2UR UR5, R8 ;  /* 0x00000000080502ca */ /* 0x000fe400000e0000 */
[----:B------:R1:W-:Y:S03]  /*52d0*/  SYNCS.ARRIVE.TRANS64.RED.A1T0 RZ, [R0+URZ], RZ ;  /* 0x000000ff00ff79a7 */ /* 0x0003e600081004ff */
[----:B------:R-:W-:Y:S04]  /*52e0*/  @UP2 UMOV UR47, UR4 ;  /* 0x00000004002f2c82 */ /* 0x000fe80008000000 */
[----:B------:R-:W-:Y:S04]  /*52f0*/  @UP2 UMOV UR14, UR6 ;  /* 0x00000006000e2c82 */ /* 0x000fe80008000000 */
[----:B------:R-:W-:Y:S01]  /*5300*/  @UP2 UMOV UR13, UR5 ;  /* 0x00000005000d2c82 */ /* 0x000fe20008000000 */
[----:B------:R-:W-:Y:S05]  /*5310*/  BRA.U !UP0, `(.L_x_91) ;  /* 0x0000000108a47547 */ /* 0x000fea000b800000 */
[----:B------:R-:W-:Y:S02]  /*5320*/  UIMAD.WIDE.U32 UR16, UR13, UR67, URZ ;  /* 0x000000430d1072a5 */ /* 0x000fe4000f8e00ff */
[----:B------:R-:W-:Y:S02]  /*5330*/  UIMAD.WIDE.U32 UR24, UR14, UR64, URZ ;  /* 0x000000400e1872a5 */ /* 0x000fe4000f8e00ff */
[----:B------:R-:W-:Y:S02]  /*5340*/  USEL UR4, UR53, UR55, !UP5 ;  /* 0x0000003735047287 */ /* 0x000fe4000e800000 */
[----:B------:R-:W-:Y:S02]  /*5350*/  USEL UR7, UR54, UR61, !UP6 ;  /* 0x0000003d36077287 */ /* 0x000fe4000f000000 */
[----:B------:R-:W-:Y:S02]  /*5360*/  UIMAD.WIDE.U32 UR8, UR4, UR22, URZ ;  /* 0x00000016040872a5 */ /* 0x000fe4000f8e00ff */
[----:B------:R-:W-:Y:S01]  /*5370*/  UIMAD.WIDE.U32 UR10, UR7, UR22, URZ ;  /* 0x00000016070a72a5 */ /* 0x000fe2000f8e00ff */
[----:B------:R-:W-:Y:S02]  /*5380*/  UMOV UR5, UR17 ;  /* 0x0000001100057c82 */ /* 0x000fe40008000000 */
[----:B------:R-:W-:Y:S03]  /*5390*/  USHF.R.U32.HI UR6, URZ, UR63, UR5 ;  /* 0x0000003fff067299 */ /* 0x000fe60008011605 */
[----:B------:R-:W-:Y:S01]  /*53a0*/  UMOV UR5, UR25 ;  /* 0x0000001900057c82 */ /* 0x000fe20008000000 */
[----:B------:R-:W-:Y:S02]  /*53b0*/  USEL UR6, UR13, UR6, !UP5 ;  /* 0x000000060d067287 */ /* 0x000fe4000e800000 */
[----:B------:R-:W-:Y:S03]  /*53c0*/  USHF.R.U32.HI UR12, URZ, UR65, UR5 ;  /* 0x00000041ff0c7299 */ /* 0x000fe60008011605 */
[----:B------:R-:W-:Y:S02]  /*53d0*/  UMOV UR5, UR9 ;  /* 0x0000000900057c82 */ /* 0x000fe40008000000 */
[----:B------:R-:W-:Y:S03]  /*53e0*/  @UP4 USHF.R.U32.HI UR4, URZ, UR23, UR5 ;  /* 0x00000017ff044299 */ /* 0x000fe60008011605 */
[----:B------:R-:W-:Y:S01]  /*53f0*/  UMOV UR5, UR11 ;  /* 0x0000000b00057c82 */ /* 0x000fe20008000000 */
[----:B------:R-:W-:Y:S02]  /*5400*/  UIMAD UR4, UR39, UR4, URZ ;  /* 0x00000004270472a4 */ /* 0x000fe4000f8e02ff */
[----:B------:R-:W-:Y:S02]  /*5410*/  @UP4 USHF.R.U32.HI UR7, URZ, UR23, UR5 ;  /* 0x00000017ff074299 */ /* 0x000fe40008011605 */
[----:B------:R-:W-:Y:S02]  /*5420*/  UIMAD.WIDE.U32 UR10, UR6, UR22, URZ ;  /* 0x00000016060a72a5 */ /* 0x000fe4000f8e00ff */
[----:B------:R-:W-:Y:S02]  /*5430*/  USEL UR5, UR14, UR12, !UP6 ;  /* 0x0000000c0e057287 */ /* 0x000fe4000f000000 */
[----:B------:R-:W-:Y:S02]  /*5440*/  UIMAD UR8, UR39, UR7, URZ ;  /* 0x00000007270872a4 */ /* 0x000fe4000f8e02ff */
[----:B------:R-:W-:Y:S03]  /*5450*/  UISETP.GE.AND UP0, UPT, UR6, UR4, UPT ;  /* 0x000000040600728c */ /* 0x000fe6000bf06270 */
[----:B------:R-:W-:Y:S01]  /*5460*/  UMOV UR4, UR11 ;  /* 0x0000000b00047c82 */ /* 0x000fe20008000000 */
[----:B------:R-:W-:Y:S02]  /*5470*/  UISETP.GE.OR UP0, UPT, UR5, UR8, UP0 ;  /* 0x000000080500728c */ /* 0x000fe40008706670 */
[----:B------:R-:W-:Y:S02]  /*5480*/  USHF.R.U32.HI UR4, URZ, UR23, UR4 ;  /* 0x00000017ff047299 */ /* 0x000fe40008011604 */
[----:B------:R-:W-:Y:S02]  /*5490*/  UIMAD.WIDE.U32 UR8, UR5, UR22, URZ ;  /* 0x00000016050872a5 */ /* 0x000fe4000f8e00ff */
[----:B------:R-:W-:Y:S04]  /*54a0*/  USEL UR10, UR6, UR4, !UP4 ;  /* 0x00000004060a7287 */ /* 0x000fe8000e000000 */
[----:B------:R-:W-:Y:S01]  /*54b0*/  UIADD3 UR11, UPT, UPT, -UR10, URZ, URZ ;  /* 0x000000ff0a0b7290 */ /* 0x000fe2000fffe1ff */
[----:B------:R-:W-:Y:S02]  /*54c0*/  @!UP0 UMOV UR4, UR9 ;  /* 0x0000000900048c82 */ /* 0x000fe40008000000 */
[----:B------:R-:W-:Y:S02]  /*54d0*/  @!UP0 USHF.R.U32.HI UR4, URZ, UR23, UR4 ;  /* 0x00000017ff048299 */ /* 0x000fe40008011604 */
[----:B------:R-:W-:Y:S02]  /*54e0*/  UIMAD UR8, UR39, UR11, UR6 ;  /* 0x0000000b270872a4 */ /* 0x000fe4000f8e0206 */
[----:B------:R-:W-:Y:S04]  /*54f0*/  @!UP0 USEL UR4, UR5, UR4, !UP4 ;  /* 0x0000000405048287 */ /* 0x000fe8000e000000 */
[----:B------:R-:W-:Y:S02]  /*5500*/  @!UP0 UIMAD UR7, UR7, UR8, UR4 ;  /* 0x00000008070782a4 */ /* 0x000fe4000f8e0204 */
[----:B------:R-:W-:Y:S02]  /*5510*/  @!UP0 UIADD3 UR9, UPT, UPT, UR10, -UR4, URZ ;  /* 0x800000040a098290 */ /* 0x000fe4000fffe0ff */
[----:B------:R-:W-:Y:S02]  /*5520*/  UIADD3 UR8, UPT, UPT, -UR6, URZ, URZ ;  /* 0x000000ff06087290 */ /* 0x000fe4000fffe1ff */
[----:B------:R-:W-:Y:S02]  /*5530*/  UIADD3 UR4, UPT, UPT, -UR5, URZ, URZ ;  /* 0x000000ff05047290 */ /* 0x000fe4000fffe1ff */
[----:B------:R-:W-:Y:S03]  /*5540*/  @!UP0 UIMAD UR6, UR9, UR39, UR5 ;  /* 0x00000027090682a4 */ /* 0x000fe6000f8e0205 */
[----:B------:R-:W-:Y:S01]  /*5550*/  @!UP0 UMOV UR5, UR7 ;  /* 0x0000000700058c82 */ /* 0x000fe20008000000 */
[----:B------:R-:W-:Y:S02]  /*5560*/  UIMAD UR7, UR15, UR4, UR14 ;  /* 0x000000040f0772a4 */ /* 0x000fe4000f8e020e */
[----:B------:R-:W-:Y:S02]  /*5570*/  UIMAD UR4, UR66, UR8, UR13 ;  /* 0x00000008420472a4 */ /* 0x000fe4000f8e020d */
[----:B------:R-:W-:Y:S02]  /*5580*/  UIMAD UR14, UR5, UR15, UR7 ;  /* 0x0000000f050e72a4 */ /* 0x000fe4000f8e0207 */
[----:B------:R-:W-:Y:S11]  /*5590*/  UIMAD UR13, UR6, UR66, UR4 ;  /* 0x00000042060d72a4 */ /* 0x000ff6000f8e0204 */
[----:B------:R-:W-:Y:S01]  /*55a0*/  @!UPT UIADD3 URZ, UPT, UPT, URZ, URZ, URZ ;  /* 0x000000fffffff290 */ /* 0x000fe2000fffe0ff */
.L_x_91:
[----:B------:R-:W2:Y:S01]  /*55b0*/  @!UP3 LDCU.128 UR8, c[0x0][0xf10] ;  /* 0x0001e200ff08b7ac */ /* 0x000ea20008000c00 */
[----:B------:R-:W-:Y:S01]  /*55c0*/  IMAD.MOV.U32 R10, RZ, RZ, 0x1 ;  /* 0x00000001ff0a7424 */ /* 0x000fe200078e00ff */
[C---:B------:R-:W-:Y:S02]  /*55d0*/  ISETP.NE.U32.AND P1, PT, R4.reuse, RZ, PT ;  /* 0x000000ff0400720c */ /* 0x040fe40003f25070 */
[----:B------:R-:W-:Y:S02]  /*55e0*/  ISETP.NE.U32.AND P0, PT, R4, RZ, PT ;  /* 0x000000ff0400720c */ /* 0x000fe40003f05070 */
[C---:B------:R-:W-:Y:S01]  /*55f0*/  ISETP.NE.AND.EX P1, PT, R5.reuse, RZ, PT, P1 ;  /* 0x000000ff0500720c */ /* 0x040fe20003f25310 */
[----:B------:R-:W3:Y:S01]  /*5600*/  @!UP3 LDCU UR5, c[0x0][0xf0c] ;  /* 0x0001e180ff05b7ac */ /* 0x000ee20008000800 */
[----:B------:R-:W-:Y:S02]  /*5610*/  ISETP.NE.AND.EX P0, PT, R5, RZ, PT, P0 ;  /* 0x000000ff0500720c */ /* 0x000fe40003f05300 */
[----:B------:R-:W-:Y:S01]  /*5620*/  SHF.L.U32 R10, R10, 0x1f, RZ ;  /* 0x0000001f0a0a7819 */ /* 0x000fe200000006ff */
[----:B------:R-:W4:Y:S01]  /*5630*/  @!UP3 LDCU UR4, c[0x0][0xf20] ;  /* 0x0001e400ff04b7ac */ /* 0x000f220008000800 */
[----:B------:R-:W-:Y:S02]  /*5640*/  USHF.L.U32 UR17, UR20, 0x8, URZ ;  /* 0x0000000814117899 */ /* 0x000fe400080006ff */
[----:B--2---:R-:W-:Y:S02]  /*5650*/  UIMAD.WIDE.U32 UR6, UR14, UR8, URZ ;  /* 0x000000080e0672a5 */ /* 0x004fe4000f8e00ff */
[----:B------:R-:W-:Y:S02]  /*5660*/  USHF.L.U32 UR59, UR19, 0x7, URZ ;  /* 0x00000007133b7899 */ /* 0x000fe400080006ff */
[----:B------:R-:W-:Y:S02]  /*5670*/  @!UP3 USHF.R.U32.HI UR7, URZ, UR9, UR7 ;  /* 0x00000009ff07b299 */ /* 0x000fe40008011607 */
[----:B------:R-:W-:Y:S02]  /*5680*/  UIMAD.WIDE.U32 UR8, UR13, UR11, URZ ;  /* 0x0000000b0d0872a5 */ /* 0x000fe4000f8e00ff */
[----:B---3--:R-:W-:Y:S04]  /*5690*/  @!UP3 UISETP.NE.AND UP0, UPT, UR5, 0x1, UPT ;  /* 0x000000010500b88c */ /* 0x008fe8000bf05270 */
[----:B------:R-:W-:Y:S02]  /*56a0*/  @!UP3 USEL UR7, UR14, UR7, !UP0 ;  /* 0x000000070e07b287 */ /* 0x000fe4000c000000 */
[----:B------:R-:W-:Y:S01]  /*56b0*/  @!UP3 UISETP.NE.AND UP0, UPT, UR10, 0x1, UPT ;  /* 0x000000010a00b88c */ /* 0x000fe2000bf05270 */
[----:B------:R-:W-:Y:S02]  /*56c0*/  @!UP3 UMOV UR6, UR9 ;  /* 0x000000090006bc82 */ /* 0x000fe40008000000 */
[----:B----4-:R-:W-:Y:S04]  /*56d0*/  @!UP3 USHF.R.U32.HI UR6, URZ, UR4, UR6 ;  /* 0x00000004ff06b299 */ /* 0x010fe80008011606 */
[----:B------:R-:W-:Y:S04]  /*56e0*/  @!UP3 USEL UR6, UR13, UR6, !UP0 ;  /* 0x000000060d06b287 */ /* 0x000fe8000c000000 */
[----:B------:R-:W-:Y:S02]  /*56f0*/  @!UP3 UIADD3 UR4, UPT, UPT, -UR7, UR6, URZ ;  /* 0x000000060704b290 */ /* 0x000fe4000fffe1ff */
[----:B------:R-:W-:Y:S02]  /*5700*/  @!UP3 UIADD3 UR6, UPT, UPT, UR7, -UR6, URZ ;  /* 0x800000060706b290 */ /* 0x000fe4000fffe0ff */
[----:B------:R-:W-:Y:S02]  /*5710*/  @!UP3 UIMAD UR14, UR4, UR5, UR14 ;  /* 0x00000005040eb2a4 */ /* 0x000fe4000f8e020e */
[----:B------:R-:W-:Y:S01]  /*5720*/  @!UP3 UIMAD UR13, UR6, UR10, UR13 ;  /* 0x0000000a060db2a4 */ /* 0x000fe2000f8e020d */
[----:B------:R-:W-:Y:S11]  /*5730*/  BRA.U UP1, `(.L_x_92) ;  /* 0x0000000101107547 */ /* 0x000ff6000b800000 */
[----:B-1----:R-:W-:Y:S04]  /*5740*/  MOV R0, UR62 ;  /* 0x0000003e00007c02 */ /* 0x002fe80008000f00 */
[----:B------:R-:W-:Y:S04]  /*5750*/  SHF.L.U32 R9, R0, 0x1f, RZ ;  /* 0x0000001f00097819 */ /* 0x000fe800000006ff */
[----:B------:R-:W1:Y:S02]  /*5760*/  SYNCS.PHASECHK.TRANS64.TRYWAIT P2, [UR21+0x128], R9 ;  /* 0x00012809ff0075a7 */ /* 0x000e640008041115 */
[----:B-1----:R-:W-:Y:S05]  /*5770*/  @!P2 BRA `(.L_x_93) ;  /* 0x000000e40024a947 */ /* 0x002fea0003800000 */
.L_x_92:
[----:B------:R-:W-:Y:S05]  /*5780*/  @!P1 BRA `(.L_x_94) ;  /* 0x0000000000309947 */ /* 0x000fea0003800000 */
[----:B------:R-:W-:Y:S01]  /*5790*/  ISETP.NE.U32.AND P1, PT, R2, RZ, PT ;  /* 0x000000ff0200720c */ /* 0x000fe20003f25070 */
[----:B------:R-:W2:Y:S01]  /*57a0*/  LDCU.64 UR4, c[0x0][0x358] ;  /* 0x00006b00ff0477ac */ /* 0x000ea20008000a00 */
[----:B------:R-:W-:Y:S02]  /*57b0*/  IMAD.MOV.U32 R176, RZ, RZ, 0x1 ;  /* 0x00000001ffb07424 */ /* 0x000fe400078e00ff */
[----:B------:R-:W-:Y:S11]  /*57c0*/  ISETP.NE.AND.EX P1, PT, R3, RZ, PT, P1 ;  /* 0x000000ff0300720c */ /* 0x000ff60003f25310 */
[----:B------:R-:W-:Y:S02]  /*57d0*/  @!UPT UIADD3 URZ, UPT, UPT, URZ, URZ, URZ ;  /* 0x000000fffffff290 */ /* 0x000fe4000fffe0ff */
[----:B-1----:R-:W1:Y:S01]  /*57e0*/  @P1 LDC.64 R8, c[0x0][0xc88] ;  /* 0x00032200ff081b82 */ /* 0x002e620000000a00 */
[----:B------:R-:W-:Y:S04]  /*57f0*/  @P1 IMAD R0, R4, UR44, RZ ;  /* 0x0000002c04001c24 */ /* 0x000fe8000f8e02ff */
[----:B-1----:R-:W-:Y:S04]  /*5800*/  @P1 IMAD.WIDE R8, R0, 0x4, R8 ;  /* 0x0000000400081825 */ /* 0x002fe800078e0208 */
[----:B------:R-:W-:Y:S01]  /*5810*/  HFMA2 R0, -RZ, RZ, 0, 5.9604644775390625e-08 ;  /* 0x00000001ff007431 */ /* 0x000fe200000001ff */
[----:B--2--5:R2:W5:Y:S04]  /*5820*/  @P1 LDG.E R133, desc[UR4][R8.64] ;  /* 0x0000000408851981 */ /* 0x024568000c1e1900 */
[----:B------:R-:W-:Y:S01]  /*5830*/  @!P1 PRMT R176, R0, 0x7610, R176 ;  /* 0x0000761000b09816 */ /* 0x000fe200000000b0 */
[----:B--2---:R-:W3:Y:S06]  /*5840*/  @!P1 LDC R133, c[0x0][0xc80] ;  /* 0x00032000ff859b82 */ /* 0x004eec0000000800 */
.L_x_94:
[----:B---3-5:R-:W-:Y:S01]  /*5850*/  @!P0 FSETP.EQ.AND P1, PT, R133, RZ, PT ;  /* 0x000000ff8500820b */ /* 0x028fe20003f22000 */
[----:B------:R-:W-:Y:S01]  /*5860*/  @!UPT UIADD3 URZ, UPT, UPT, URZ, URZ, URZ ;  /* 0x000000fffffff290 */ /* 0x000fe2000fffe0ff */
[----:B------:R-:W-:Y:S11]  /*5870*/  @!P0 BRA `(.L_x_95) ;  /* 0x0000000000188947 */ /* 0x000ff60003800000 */
[----:B------:R-:W-:Y:S02]  /*5880*/  LOP3.LUT P0, RZ, R176, 0xff, RZ, 0xc0, !PT ;  /* 0x000000ffb0ff7812 */ /* 0x000fe4000780c0ff */
[----:B------:R-:W-:Y:S04]  /*5890*/  ISETP.NE.U32.AND P1, PT, R2, RZ, PT ;  /* 0x000000ff0200720c */ /* 0x000fe80003f25070 */
[----:B------:R-:W-:Y:S04]  /*58a0*/  ISETP.NE.AND.EX P1, PT, R3, RZ, PT, P1 ;  /* 0x000000ff0300720c */ /* 0x000fe80003f25310 */
[----:B------:R-:W-:Y:S03]  /*58b0*/  PLOP3.LUT P1, PT, P1, PT, PT, 0x8, 0x80 ;  /* 0x000000000080781c */ /* 0x000fe60000f2e170 */
[----:B------:R-:W-:Y:S11]  /*58c0*/  @P0 FSETP.EQ.AND P1, PT, R133, RZ, PT ;  /* 0x000000ff8500020b */ /* 0x000ff60003f22000 */
[----:B------:R-:W-:Y:S02]  /*58d0*/  @!UPT UIADD3 URZ, UPT, UPT, URZ, URZ, URZ ;  /* 0x000000fffffff290 */ /* 0x000fe4000fffe0ff */
.L_x_95:
[----:B------:R-:W2:Y:S01]  /*58e0*/  SYNCS.PHASECHK.TRANS64.TRYWAIT P2, [UR21+0x100], R10 ;  /* 0x0001000aff0075a7 */ /* 0x000ea20008041115 */
[----:B------:R-:W-:Y:S01]  /*58f0*/  ELECT P0, URZ, PT ;  /* 0x0000000000ff782f */ /* 0x000fe20003800000 */
[----:B------:R-:W-:Y:S02]  /*5900*/  ULOP3.LUT UP0, UR19, UR29, 0x1, URZ, 0xc0, !UPT ;  /* 0x000000011d137892 */ /* 0x000fe4000f80c0ff */
[----:B------:R-:W-:Y:S01]  /*5910*/  UIADD3 UR18, UPT, UPT, UR17, 0x60, URZ ;  /* 0x0000006011127890 */ /* 0x000fe2000fffe0ff */
[----:B------:R-:W-:Y:S06]  /*5920*/  PLOP3.LUT P1, PT, P1, P0, PT, 0xf2, 0x2f ;  /* 0x00000000002f781c */ /* 0x000fec0000f21e72 */
[----:B------:R-:W-:Y:S02]  /*5930*/  UMOV UR58, UR18 ;  /* 0x00000012003a7c82 */ /* 0x000fe40008000000 */
[----:B------:R-:W-:Y:S05]  /*5940*/  @UP0 UIADD3 UR58, UPT, UPT, UR17, URZ, URZ ;  /* 0x000000ff113a0290 */ /* 0x000fea000fffe0ff */
[----:B------:R-:W-:Y:S05]  /*5950*/  @!P1 IADD3 R6, P0, PT, R16, 0x980, RZ ;  /* 0x0000098010069810 */ /* 0x000fea0007f1e0ff */
[----:B-1----:R-:W-:Y:S01]  /*5960*/  @!P1 IMAD.X R0, RZ, RZ, R17, P0 ;  /* 0x000000ffff009224 */ /* 0x002fe200000e0611 */
[----:B--2---:R-:W-:Y:S07]  /*5970*/  @!P2 BRA `(.L_x_96) ;  /* 0x000000e000bca947 */ /* 0x004fee0003800000 */
.L_x_246:
[----:B------:R-:W-:Y:S01]  /*5980*/  @!P1 R2UR UR5, R6 ;  /* 0x00000000060592ca */ /* 0x000fe200000e0000 */
[----:B------:R-:W-:Y:S01]  /*5990*/  VOTEU.ALL UP0, P1 ;  /* 0x0000000000ff7886 */ /* 0x000fe20000800000 */
[----:B------:R-:W-:Y:S01]  /*59a0*/  @!P1 R2UR UR4, R0 ;  /* 0x00000000000492ca */ /* 0x000fe200000e0000 */
[----:B------:R-:W-:Y:S01]  /*59b0*/  UMOV UR6, 0x0 ;  /* 0x0000000000067882 */ /* 0x000fe20000000000 */
[----:B------:R-:W-:Y:S01]  /*59c0*/  UMOV UR7, 0x10000000 ;  /* 0x1000000000077882 */ /* 0x000fe20000000000 */
[----:B------:R-:W-:Y:S01]  /*59d0*/  UMOV UR60, UR44 ;  /* 0x0000002c003c7c82 */ /* 0x000fe20008000000 */
[----:B------:R-:W-:Y:S01]  /*59e0*/  @!UP0 UIADD3 UR56, UPT, UPT, UR21, 0x200, URZ ;  /* 0x0000020015388890 */ /* 0x000fe2000fffe0ff */
[----:B------:R-:W-:Y:S01]  /*59f0*/  @!P1 IMAD.MOV.U32 R0, RZ, RZ, 0x2000 ;  /* 0x00002000ff009424 */ /* 0x000fe200078e00ff */
[----:B------:R-:W-:Y:S01]  /*5a00*/  @!UP0 UIADD3 UR10, UPT, UPT, UR58, 0x80, URZ ;  /* 0x000000803a0a8890 */ /* 0x000fe2000fffe0ff */
[----:B------:R-:W-:Y:S01]  /*5a10*/  @!P1 IADD3 R6, P0, PT, R16, 0x980, RZ ;  /* 0x0000098010069810 */ /* 0x000fe20007f1e0ff */
[----:B------:R-:W-:Y:S01]  /*5a20*/  @!UP0 UIADD3 UR8, UPT, UPT, UR21, 0x1200, URZ ;  /* 0x0000120015088890 */ /* 0x000fe2000fffe0ff */
[----:B------:R-:W-:Y:S02]  /*5a30*/  VOTEU.ALL UP0, P1 ;  /* 0x0000000000ff7886 */ /* 0x000fe40000800000 */
[----:B------:R-:W-:Y:S01]  /*5a40*/  IMAD.U32 R8, RZ, RZ, UR5 ;  /* 0x00000005ff087e24 */ /* 0x000fe2000f8e00ff */
[----:B------:R-:W-:Y:S01]  /*5a50*/  UMOV UR9, UR57 ;  /* 0x0000003900097c82 */ /* 0x000fe20008000000 */
[----:B-1----:R-:W-:Y:S01]  /*5a60*/  IMAD.U32 R9, RZ, RZ, UR4 ;  /* 0x00000004ff097e24 */ /* 0x002fe2000f8e00ff */
[----:B------:R-:W-:Y:S01]  /*5a70*/  UMOV UR11, UR59 ;  /* 0x0000003b000b7c82 */ /* 0x000fe20008000000 */
[----:B------:R-:W-:Y:S01]  /*5a80*/  UMOV UR12, UR44 ;  /* 0x0000002c000c7c82 */ /* 0x000fe20008000000 */
[----:B------:R-:W-:Y:S02]  /*5a90*/  @!P1 R2UR UR4, R8 ;  /* 0x00000000080492ca */ /* 0x000fe400000e0000 */
[----:B------:R-:W-:Y:S11]  /*5aa0*/  @!P1 R2UR UR5, R9 ;  /* 0x00000000090592ca */ /* 0x000ff600000e0000 */
[----:B------:R-:W-:Y:S02]  /*5ab0*/  @!UPT UIADD3 URZ, UPT, UPT, URZ, URZ, URZ ;  /* 0x000000fffffff290 */ /* 0x000fe4000fffe0ff */
[----:B------:R1:W-:Y:S01]  /*5ac0*/  @!UP0 UTMALDG.3D [UR56], [UR4], desc[UR6] ;  /* 0x00000638040085b4 */ /* 0x0003e20008011000 */
[----:B------:R-:W-:Y:S05]  /*5ad0*/  VOTEU.ALL UP0, P1 ;  /* 0x0000000000ff7886 */ /* 0x000fea0000800000 */
[----:B------:R1:W-:Y:S01]  /*5ae0*/  @!UP0 UTMALDG.3D [UR8], [UR4], desc[UR6] ;  /* 0x00000608040085b4 */ /* 0x0003e20008011000 */
[----:B------:R2:W-:Y:S01]  /*5af0*/  @!P1 SYNCS.ARRIVE.TRANS64.RED.A0TR RZ, [UR21+0xe0], R0 ;  /* 0x0000e000ffff99a7 */ /* 0x0005e20008300415 */
[----:B------:R-:W-:Y:S01]  /*5b00*/  SYNCS.ARRIVE.TRANS64.RED.A1T0 RZ, [UR46], RZ ;  /* 0x000000ffffff79a7 */ /* 0x000fe2000810042e */
[----:B--2---:R-:W-:Y:S01]  /*5b10*/  @!P1 IMAD.X R0, RZ, RZ, R17, P0 ;  /* 0x000000ffff009224 */ /* 0x004fe200000e0611 */
[----:B------:R-:W2:Y:S02]  /*5b20*/  SYNCS.PHASECHK.TRANS64.TRYWAIT P2, [UR21+0x108], R10 ;  /* 0x0001080aff0075a7 */ /* 0x000ea40008041115 */
[----:B-12---:R-:W-:Y:S05]  /*5b30*/  @!P2 BRA `(.L_x_97) ;  /* 0x000000e00064a947 */ /* 0x006fea0003800000 */
.L_x_248:
        /* <DEDUP_REMOVED lines=10> */
[----:B------:R-:W-:Y:S02]  /*5be0*/  @!UP0 UIADD3 UR10, UPT, UPT, UR58, 0x80, URZ ;  /* 0x000000803a0a8890 */ /* 0x000fe4000fffe0ff */
[----:B------:R-:W-:Y:S01]  /*5bf0*/  @!UP0 UIADD3 UR8, UPT, UPT, UR21, 0x3200, URZ ;  /* 0x0000320015088890 */ /* 0x000fe2000fffe0ff */
[----:B------:R-:W-:Y:S01]  /*5c00*/  IMAD.U32 R8, RZ, RZ, UR5 ;  /* 0x00000005ff087e24 */ /* 0x000fe2000f8e00ff */
[----:B------:R-:W-:Y:S01]  /*5c10*/  VOTEU.ALL UP0, P1 ;  /* 0x0000000000ff7886 */ /* 0x000fe20000800000 */
[----:B-1----:R-:W-:Y:S01]  /*5c20*/  IMAD.U32 R9, RZ, RZ, UR4 ;  /* 0x00000004ff097e24 */ /* 0x002fe2000f8e00ff */
[----:B------:R-:W-:Y:S01]  /*5c30*/  UMOV UR52, UR44 ;  /* 0x0000002c00347c82 */ /* 0x000fe20008000000 */
[----:B------:R-:W-:Y:S01]  /*5c40*/  UMOV UR9, UR49 ;  /* 0x0000003100097c82 */ /* 0x000fe20008000000 */
[----:B------:R-:W-:Y:S01]  /*5c50*/  @!P1 R2UR UR4, R8 ;  /* 0x00000000080492ca */ /* 0x000fe200000e0000 */
[----:B------:R-:W-:Y:S01]  /*5c60*/  UMOV UR12, UR44 ;  /* 0x0000002c000c7c82 */ /* 0x000fe20008000000 */
[----:B------:R-:W-:Y:S01]  /*5c70*/  @!P1 R2UR UR5, R9 ;  /* 0x00000000090592ca */ /* 0x000fe200000e0000 */
[----:B------:R-:W-:Y:S11]  /*5c80*/  UMOV UR11, UR51 ;  /* 0x00000033000b7c82 */ /* 0x000ff60008000000 */
[----:B------:R-:W-:Y:S01]  /*5c90*/  @!UPT UIADD3 URZ, UPT, UPT, URZ, URZ, URZ ;  /* 0x000000fffffff290 */ /* 0x000fe2000fffe0ff */
        /* <DEDUP_REMOVED lines=8> */
.L_x_250:
[----:B------:R-:W-:Y:S01]  /*5d20*/  @!P1 R2UR UR4, R0 ;  /* 0x00000000000492ca */ /* 0x000fe200000e0000 */
[----:B------:R-:W-:Y:S01]  /*5d30*/  USHF.L.U32 UR16, UR19, 0x5, URZ ;  /* 0x0000000513107899 */ /* 0x000fe200080006ff */
[----:B------:R-:W-:Y:S01]  /*5d40*/  @!P1 R2UR UR5, R6 ;  /* 0x00000000060592ca */ /* 0x000fe200000e0000 */
[----:B------:R-:W-:Y:S01]  /*5d50*/  VOTEU.ALL UP0, P1 ;  /* 0x0000000000ff7886 */ /* 0x000fe20000800000 */
[----:B------:R-:W-:Y:S01]  /*5d60*/  UMOV UR24, 0x0 ;  /* 0x0000000000187882 */ /* 0x000fe20000000000 */
[----:B------:R-:W-:Y:S01]  /*5d70*/  UMOV UR25, 0x10000000 ;  /* 0x1000000000197882 */ /* 0x000fe20000000000 */
[----:B------:R-:W-:Y:S01]  /*5d80*/  UMOV UR43, UR59 ;  /* 0x0000003b002b7c82 */ /* 0x000fe20008000000 */
[----:B------:R-:W-:Y:S01]  /*5d90*/  @!P1 IMAD.MOV.U32 R0, RZ, RZ, 0x2000 ;  /* 0x00002000ff009424 */ /* 0x000fe200078e00ff */
[----:B------:R-:W-:Y:S01]  /*5da0*/  @!UP0 UIADD3 UR40, UPT, UPT, UR21, 0x4200, URZ ;  /* 0x0000420015288890 */ /* 0x000fe2000fffe0ff */
[----:B------:R-:W-:Y:S01]  /*5db0*/  @!P1 IADD3 R6, P0, PT, R16, 0x980, RZ ;  /* 0x0000098010069810 */ /* 0x000fe20007f1e0ff */
[----:B------:R-:W-:Y:S01]  /*5dc0*/  @!UP0 UIADD3 UR8, UPT, UPT, UR21, 0x5200, URZ ;  /* 0x0000520015088890 */ /* 0x000fe2000fffe0ff */
[----:B------:R-:W-:Y:S02]  /*5dd0*/  UMOV UR9, UR41 ;  /* 0x0000002900097c82 */ /* 0x000fe40008000000 */
[----:B-1----:R-:W-:Y:S01]  /*5de0*/  IMAD.U32 R9, RZ, RZ, UR4 ;  /* 0x00000004ff097e24 */ /* 0x002fe2000f8e00ff */
[----:B------:R-:W-:Y:S01]  /*5df0*/  UIADD3 UR4, UPT, UPT, UR17, -UR16, URZ ;  /* 0x8000001011047290 */ /* 0x000fe2000fffe0ff */
[----:B------:R-:W-:Y:S01]  /*5e00*/  IMAD.U32 R8, RZ, RZ, UR5 ;  /* 0x00000005ff087e24 */ /* 0x000fe2000f8e00ff */
[----:B------:R-:W-:Y:S01]  /*5e10*/  UMOV UR11, UR59 ;  /* 0x0000003b000b7c82 */ /* 0x000fe20008000000 */
[----:B------:R-:W-:Y:S01]  /*5e20*/  UMOV UR12, UR44 ;  /* 0x0000002c000c7c82 */ /* 0x000fe20008000000 */
[----:B------:R-:W-:Y:S01]  /*5e30*/  @!P1 R2UR UR7, R9 ;  /* 0x00000000090792ca */ /* 0x000fe200000e0000 */
[----:B------:R-:W-:Y:S01]  /*5e40*/  UIADD3 UR42, UPT, UPT, UR4, 0x40, URZ ;  /* 0x00000040042a7890 */ /* 0x000fe2000fffe0ff */
[----:B------:R-:W-:Y:S01]  /*5e50*/  @!P1 R2UR UR6, R8 ;  /* 0x00000000080692ca */ /* 0x000fe200000e0000 */
[----:B------:R-:W-:Y:S01]  /*5e60*/  @!UP0 UIADD3 UR10, UPT, UPT, UR4, 0xc0, URZ ;  /* 0x000000c0040a8890 */ /* 0x000fe2000fffe0ff */
[----:B------:R-:W-:Y:S11]  /*5e70*/  VOTEU.ALL UP0, P1 ;  /* 0x0000000000ff7886 */ /* 0x000ff60000800000 */
        /* <DEDUP_REMOVED lines=8> */
.L_x_252:
[----:B------:R-:W-:Y:S01]  /*5f00*/  @!P1 R2UR UR6, R6 ;  /* 0x00000000060692ca */ /* 0x000fe200000e0000 */
[----:B------:R-:W-:Y:S01]  /*5f10*/  VOTEU.ALL UP0, P1 ;  /* 0x0000000000ff7886 */ /* 0x000fe20000800000 */
[----:B------:R-:W-:Y:S01]  /*5f20*/  @!P1 R2UR UR5, R0 ;  /* 0x00000000000592ca */ /* 0x000fe200000e0000 */
[----:B------:R-:W-:Y:S01]  /*5f30*/  UMOV UR34, UR42 ;  /* 0x0000002a00227c82 */ /* 0x000fe20008000000 */
[----:B------:R-:W-:Y:S01]  /*5f40*/  UMOV UR36, UR44 ;  /* 0x0000002c00247c82 */ /* 0x000fe20008000000 */
[----:B------:R-:W-:Y:S01]  /*5f50*/  @!P1 IMAD.MOV.U32 R0, RZ, RZ, 0x2000 ;  /* 0x00002000ff009424 */ /* 0x000fe200078e00ff */
[----:B------:R-:W-:Y:S01]  /*5f60*/  @!UP0 UIADD3 UR35, UPT, UPT, UR59, 0x40, URZ ;  /* 0x000000403b238890 */ /* 0x000fe2000fffe0ff */
[----:B-1----:R-:W-:Y:S01]  /*5f70*/  SHF.L.U32 R9, RZ, 0x1f, RZ ;  /* 0x0000001fff097819 */ /* 0x002fe200000006ff */
[----:B------:R-:W-:Y:S01]  /*5f80*/  @!UP0 UIADD3 UR32, UPT, UPT, UR21, 0x6200, URZ ;  /* 0x0000620015208890 */ /* 0x000fe2000fffe0ff */
[----:B------:R-:W-:Y:S01]  /*5f90*/  @!P1 IADD3 R8, P0, PT, R16, 0x980, RZ ;  /* 0x0000098010089810 */ /* 0x000fe20007f1e0ff */
[----:B------:R-:W-:Y:S02]  /*5fa0*/  @!UP0 UIADD3 UR10, UPT, UPT, UR4, 0xc0, URZ ;  /* 0x000000c0040a8890 */ /* 0x000fe4000fffe0ff */
[----:B------:R-:W-:Y:S01]  /*5fb0*/  @!UP0 UIADD3 UR8, UPT, UPT, UR21, 0x7200, URZ ;  /* 0x0000720015088890 */ /* 0x000fe2000fffe0ff */
[----:B------:R-:W-:Y:S01]  /*5fc0*/  IMAD.U32 R18, RZ, RZ, UR6 ;  /* 0x00000006ff127e24 */ /* 0x000fe2000f8e00ff */
[----:B------:R-:W-:Y:S01]  /*5fd0*/  VOTEU.ALL UP0, P1 ;  /* 0x0000000000ff7886 */ /* 0x000fe20000800000 */
[----:B------:R-:W-:Y:S01]  /*5fe0*/  IMAD.U32 R19, RZ, RZ, UR5 ;  /* 0x00000005ff137e24 */ /* 0x000fe2000f8e00ff */
[----:B------:R-:W-:Y:S01]  /*5ff0*/  UMOV UR4, 0x0 ;  /* 0x0000000000047882 */ /* 0x000fe20000000000 */
[----:B------:R-:W-:Y:S01]  /*6000*/  UMOV UR5, 0x10000000 ;  /* 0x1000000000057882 */ /* 0x000fe20000000000 */
[----:B------:R-:W-:Y:S01]  /*6010*/  @!P1 R2UR UR6, R18 ;  /* 0x00000000120692ca */ /* 0x000fe200000e0000 */
[----:B------:R-:W-:Y:S01]  /*6020*/  UMOV UR9, UR33 ;  /* 0x0000002100097c82 */ /* 0x000fe20008000000 */
[----:B------:R-:W-:Y:S01]  /*6030*/  @!P1 R2UR UR7, R19 ;  /* 0x00000000130792ca */ /* 0x000fe200000e0000 */
[----:B------:R-:W-:Y:S01]  /*6040*/  UMOV UR12, UR44 ;  /* 0x0000002c000c7c82 */ /* 0x000fe20008000000 */
[----:B------:R-:W-:Y:S01]  /*6050*/  UMOV UR11, UR35 ;  /* 0x00000023000b7c82 */ /* 0x000fe20008000000 */
[----:B------:R-:W-:Y:S10]  /*6060*/  @!P1 IMAD.X R6, RZ, RZ, R17, P0 ;  /* 0x000000ffff069224 */ /* 0x000ff400000e0611 */
[----:B------:R-:W-:Y:S01]  /*6070*/  @!UP0 UTMALDG.3D [UR32], [UR6], desc[UR4] ;  /* 0x00000420060085b4 */ /* 0x000fe20008011000 */
[----:B------:R-:W-:Y:S05]  /*6080*/  VOTEU.ALL UP0, P1 ;  /* 0x0000000000ff7886 */ /* 0x000fea0000800000 */
[----:B------:R1:W-:Y:S01]  /*6090*/  @!UP0 UTMALDG.3D [UR8], [UR6], desc[UR4] ;  /* 0x00000408060085b4 */ /* 0x0003e20008011000 */
[----:B------:R2:W-:Y:S01]  /*60a0*/  @!P1 SYNCS.ARRIVE.TRANS64.RED.A0TR RZ, [UR21+0xf8], R0 ;  /* 0x0000f800ffff99a7 */ /* 0x0005e20008300415 */
[----:B------:R-:W-:Y:S01]  /*60b0*/  SYNCS.ARRIVE.TRANS64.RED.A1T0 RZ, [UR37], RZ ;  /* 0x000000ffffff79a7 */ /* 0x000fe20008100425 */
[----:B------:R-:W3:Y:S01]  /*60c0*/  SYNCS.PHASECHK.TRANS64.TRYWAIT P2, [UR21+0x100], R9 ;  /* 0x00010009ff0075a7 */ /* 0x000ee20008041115 */
[----:B-1----:R-:W-:Y:S01]  /*60d0*/  UIADD3 UR4, UPT, UPT, UR17, UR16, URZ ;  /* 0x0000001011047290 */ /* 0x002fe2000fffe0ff */
[----:B--23--:R-:W-:Y:S11]  /*60e0*/  @!P2 BRA `(.L_x_100) ;  /* 0x000000dc0040a947 */ /* 0x00cff60003800000 */
.L_x_254:
[----:B------:R-:W-:Y:S01]  /*60f0*/  @!P1 R2UR UR6, R8 ;  /* 0x00000000080692ca */ /* 0x000fe200000e0000 */
[----:B------:R-:W-:Y:S01]  /*6100*/  VOTEU.ALL UP0, P1 ;  /* 0x0000000000ff7886 */ /* 0x000fe20000800000 */
[----:B------:R-:W-:Y:S01]  /*6110*/  @!P1 R2UR UR5, R6 ;  /* 0x00000000060592ca */ /* 0x000fe200000e0000 */
[----:B------:R-:W-:Y:S01]  /*6120*/  UIADD3 UR26, UPT, UPT, UR4, 0x20, URZ ;  /* 0x00000020041a7890 */ /* 0x000fe2000fffe0ff */
[----:B-1----:R-:W-:Y:S01]  /*6130*/  @!P1 IMAD.MOV.U32 R0, RZ, RZ, 0x2000 ;  /* 0x00002000ff009424 */ /* 0x002fe200078e00ff */
[----:B------:R-:W-:Y:S01]  /*6140*/  UMOV UR30, 0x0 ;  /* 0x00000000001e7882 */ /* 0x000fe20000000000 */
[----:B------:R-:W-:Y:S01]  /*6150*/  @!UP0 UIADD3 UR24, UPT, UPT, UR21, 0x200, URZ ;  /* 0x0000020015188890 */ /* 0x000fe2000fffe0ff */
[----:B------:R-:W-:Y:S01]  /*6160*/  @!P1 IADD3 R8, P0, PT, R16, 0x980, RZ ;  /* 0x0000098010089810 */ /* 0x000fe20007f1e0ff */
[----:B------:R-:W-:Y:S02]  /*6170*/  @!UP0 UIADD3 UR10, UPT, UPT, UR4, 0xa0, URZ ;  /* 0x000000a0040a8890 */ /* 0x000fe4000fffe0ff */
[----:B------:R-:W-:Y:S01]  /*6180*/  @!UP0 UIADD3 UR8, UPT, UPT, UR21, 0x1200, URZ ;  /* 0x0000120015088890 */ /* 0x000fe2000fffe0ff */
[----:B------:R-:W-:Y:S02]  /*6190*/  VOTEU.ALL UP0, P1 ;  /* 0x0000000000ff7886 */ /* 0x000fe40000800000 */
[----:B------:R-:W-:Y:S01]  /*61a0*/  IMAD.U32 R18, RZ, RZ, UR6 ;  /* 0x00000006ff127e24 */ /* 0x000fe2000f8e00ff */
[----:B------:R-:W-:Y:S01]  /*61b0*/  UMOV UR31, 0x10000000 ;  /* 0x10000000001f7882 */ /* 0x000fe20000000000 */
[----:B------:R-:W-:Y:S01]  /*61c0*/  IMAD.U32 R19, RZ, RZ, UR5 ;  /* 0x00000005ff137e24 */ /* 0x000fe2000f8e00ff */
[----:B------:R-:W-:Y:S01]  /*61d0*/  UMOV UR25, UR57 ;  /* 0x0000003900197c82 */ /* 0x000fe20008000000 */
[----:B------:R-:W-:Y:S01]  /*61e0*/  UMOV UR27, UR59 ;  /* 0x0000003b001b7c82 */ /* 0x000fe20008000000 */
[----:B------:R-:W-:Y:S01]  /*61f0*/  @!P1 R2UR UR6, R18 ;  /* 0x00000000120692ca */ /* 0x000fe200000e0000 */
[----:B------:R-:W-:Y:S01]  /*6200*/  UMOV UR28, UR44 ;  /* 0x0000002c001c7c82 */ /* 0x000fe20008000000 */
[----:B------:R-:W-:Y:S01]  /*6210*/  @!P1 R2UR UR7, R19 ;  /* 0x00000000130792ca */ /* 0x000fe200000e0000 */
[----:B------:R-:W-:Y:S01]  /*6220*/  UMOV UR9, UR57 ;  /* 0x0000003900097c82 */ /* 0x000fe20008000000 */
[----:B------:R-:W-:Y:S01]  /*6230*/  UMOV UR11, UR59 ;  /* 0x0000003b000b7c82 */ /* 0x000fe20008000000 */
[----:B------:R-:W-:Y:S01]  /*6240*/  UMOV UR12, UR44 ;  /* 0x0000002c000c7c82 */ /* 0x000fe20008000000 */
[----:B------:R-:W-:Y:S09]  /*6250*/  @!P1 IMAD.X R6, RZ, RZ, R17, P0 ;  /* 0x000000ffff069224 */ /* 0x000ff200000e0611 */
[----:B------:R1:W-:Y:S01]  /*6260*/  @!UP0 UTMALDG.3D [UR24], [UR6], desc[UR30] ;  /* 0x00001e18060085b4 */ /* 0x0003e20008011000 */
[----:B------:R-:W-:Y:S05]  /*6270*/  VOTEU.ALL UP0, P1 ;  /* 0x0000000000ff7886 */ /* 0x000fea0000800000 */
[----:B------:R1:W-:Y:S01]  /*6280*/  @!UP0 UTMALDG.3D [UR8], [UR6], desc[UR30] ;  /* 0x00001e08060085b4 */ /* 0x0003e20008011000 */
[----:B------:R1:W-:Y:S01]  /*6290*/  @!P1 SYNCS.ARRIVE.TRANS64.RED.A0TR RZ, [UR21+0xe0], R0 ;  /* 0x0000e000ffff99a7 */ /* 0x0003e20008300415 */
[----:B------:R-:W-:Y:S01]  /*62a0*/  SYNCS.ARRIVE.TRANS64.RED.A1T0 RZ, [UR46], RZ ;  /* 0x000000ffffff79a7 */ /* 0x000fe2000810042e */
[----:B------:R-:W2:Y:S02]  /*62b0*/  SYNCS.PHASECHK.TRANS64.TRYWAIT P2, [UR21+0x108], R9 ;  /* 0x00010809ff0075a7 */ /* 0x000ea40008041115 */
[----:B-12---:R-:W-:Y:S05]  /*62c0*/  @!P2 BRA `(.L_x_101) ;  /* 0x000000d800e0a947 */ /* 0x006fea0003800000 */
.L_x_256:
[----:B------:R-:W-:Y:S01]  /*62d0*/  @!P1 R2UR UR6, R8 ;  /* 0x00000000080692ca */ /* 0x000fe200000e0000 */
[----:B------:R-:W-:Y:S01]  /*62e0*/  VOTEU.ALL UP0, P1 ;  /* 0x0000000000ff7886 */ /* 0x000fe20000800000 */
[----:B------:R-:W-:Y:S01]  /*62f0*/  @!P1 R2UR UR5, R6 ;  /* 0x00000000060592ca */ /* 0x000fe200000e0000 */
[----:B------:R-:W-:Y:S01]  /*6300*/  UMOV UR30, 0x0 ;  /* 0x00000000001e7882 */ /* 0x000fe20000000000 */
[----:B------:R-:W-:Y:S01]  /*6310*/  UMOV UR31, 0x10000000 ;  /* 0x10000000001f7882 */ /* 0x000fe20000000000 */
[----:B------:R-:W-:Y:S01]  /*6320*/  UMOV UR25, UR49 ;  /* 0x0000003100197c82 */ /* 0x000fe20008000000 */
[----:B------:R-:W-:Y:S01]  /*6330*/  @!UP0 UIADD3 UR27, UPT, UPT, UR59, 0x40, URZ ;  /* 0x000000403b1b8890 */ /* 0x000fe2000fffe0ff */
[----:B-1----:R-:W-:Y:S01]  /*6340*/  @!P1 IMAD.MOV.U32 R0, RZ, RZ, 0x2000 ;  /* 0x00002000ff009424 */ /* 0x002fe200078e00ff */
[----:B------:R-:W-:Y:S01]  /*6350*/  @!UP0 UIADD3 UR24, UPT, UPT, UR21, 0x2200, URZ ;  /* 0x0000220015188890 */ /* 0x000fe2000fffe0ff */
[----:B------:R-:W-:Y:S01]  /*6360*/  @!P1 IADD3 R8, P0, PT, R16, 0x980, RZ ;  /* 0x0000098010089810 */ /* 0x000fe20007f1e0ff */
[----:B------:R-:W-:Y:S02]  /*6370*/  @!UP0 UIADD3 UR10, UPT, UPT, UR4, 0xa0, URZ ;  /* 0x000000a0040a8890 */ /* 0x000fe4000fffe0ff */
[----:B------:R-:W-:Y:S01]  /*6380*/  @!UP0 UIADD3 UR8, UPT, UPT, UR21, 0x3200, URZ ;  /* 0x0000320015088890 */ /* 0x000fe2000fffe0ff */
[----:B------:R-:W-:Y:S01]  /*6390*/  IMAD.U32 R18, RZ, RZ, UR6 ;  /* 0x00000006ff127e24 */ /* 0x000fe2000f8e00ff */
[----:B------:R-:W-:Y:S01]  /*63a0*/  VOTEU.ALL UP0, P1 ;  /* 0x0000000000ff7886 */ /* 0x000fe20000800000 */
[----:B------:R-:W-:Y:S01]  /*63b0*/  IMAD.U32 R19, RZ, RZ, UR5 ;  /* 0x00000005ff137e24 */ /* 0x000fe2000f8e00ff */
[----:B------:R-:W-:Y:S01]  /*63c0*/  UMOV UR28, UR44 ;  /* 0x0000002c001c7c82 */ /* 0x000fe20008000000 */
[----:B------:R-:W-:Y:S01]  /*63d0*/  UMOV UR9, UR49 ;  /* 0x0000003100097c82 */ /* 0x000fe20008000000 */
[----:B------:R-:W-:Y:S01]  /*63e0*/  @!P1 R2UR UR6, R18 ;  /* 0x00000000120692ca */ /* 0x000fe200000e0000 */
[----:B------:R-:W-:Y:S01]  /*63f0*/  UMOV UR12, UR44 ;  /* 0x0000002c000c7c82 */ /* 0x000fe20008000000 */
[----:B------:R-:W-:Y:S01]  /*6400*/  @!P1 R2UR UR7, R19 ;  /* 0x00000000130792ca */ /* 0x000fe200000e0000 */
[----:B------:R-:W-:Y:S01]  /*6410*/  UMOV UR11, UR27 ;  /* 0x0000001b000b7c82 */ /* 0x000fe20008000000 */
[----:B------:R-:W-:Y:S11]  /*6420*/  @!P1 IMAD.X R6, RZ, RZ, R17, P0 ;  /* 0x000000ffff069224 */ /* 0x000ff600000e0611 */
[----:B------:R1:W-:Y:S01]  /*6430*/  @!UP0 UTMALDG.3D [UR24], [UR6], desc[UR30] ;  /* 0x00001e18060085b4 */ /* 0x0003e20008011000 */
[----:B------:R-:W-:Y:S05]  /*6440*/  VOTEU.ALL UP0, P1 ;  /* 0x0000000000ff7886 */ /* 0x000fea0000800000 */
[----:B------:R1:W-:Y:S01]  /*6450*/  @!UP0 UTMALDG.3D [UR8], [UR6], desc[UR30] ;  /* 0x00001e08060085b4 */ /* 0x0003e20008011000 */
[----:B------:R1:W-:Y:S01]  /*6460*/  @!P1 SYNCS.ARRIVE.TRANS64.RED.A0TR RZ, [UR21+0xe8], R0 ;  /* 0x0000e800ffff99a7 */ /* 0x0003e20008300415 */
[----:B------:R-:W-:Y:S11]  /*6470*/  UISETP.NE.AND UP0, UPT, UR19, URZ, UPT ;  /* 0x000000ff1300728c */ /* 0x000ff6000bf05270 */
[----:B------:R-:W-:Y:S01]  /*6480*/  @!UP0 UIADD3 UR18, UPT, UPT, UR17, URZ, URZ ;  /* 0x000000ff11128290 */ /* 0x000fe2000fffe0ff */
[----:B------:R-:W-:Y:S01]  /*6490*/  SYNCS.ARRIVE.TRANS64.RED.A1T0 RZ, [UR45], RZ ;  /* 0x000000ffffff79a7 */ /* 0x000fe2000810042d */
[----:B------:R-:W2:Y:S02]  /*64a0*/  SYNCS.PHASECHK.TRANS64.TRYWAIT P2, [UR21+0x110], R9 ;  /* 0x00011009ff0075a7 */ /* 0x000ea40008041115 */
[----:B-12---:R-:W-:Y:S08]  /*64b0*/  @!P2 BRA `(.L_x_102) ;  /* 0x000000d8007ca947 */ /* 0x006ff00003800000 */
.L_x_258:
        /* <DEDUP_REMOVED lines=9> */
[----:B------:R-:W-:Y:S01]  /*6550*/  VIADD R14, R14, 0x1 ;  /* 0x000000010e0e7836 */ /* 0x000fe20000000000 */
[----:B------:R-:W-:Y:S01]  /*6560*/  @!UP0 UIADD3 UR8, UPT, UPT, UR21, 0x5200, URZ ;  /* 0x0000520015088890 */ /* 0x000fe2000fffe0ff */
[----:B------:R-:W-:Y:S02]  /*6570*/  VOTEU.ALL UP0, P1 ;  /* 0x0000000000ff7886 */ /* 0x000fe40000800000 */
[----:B------:R-:W-:Y:S01]  /*6580*/  IMAD.U32 R18, RZ, RZ, UR5 ;  /* 0x00000005ff127e24 */ /* 0x000fe2000f8e00ff */
[----:B------:R-:W-:Y:S01]  /*6590*/  UMOV UR19, UR59 ;  /* 0x0000003b00137c82 */ /* 0x000fe20008000000 */
[----:B------:R-:W-:Y:S01]  /*65a0*/  IMAD.U32 R19, RZ, RZ, UR4 ;  /* 0x00000004ff137e24 */ /* 0x000fe2000f8e00ff */
        /* <DEDUP_REMOVED lines=12> */
[----:B------:R-:W2:Y:S02]  /*6670*/  SYNCS.PHASECHK.TRANS64.TRYWAIT P0, [UR21+0x118], R9 ;  /* 0x00011809ff0075a7 */ /* 0x000ea40008001115 */
[----:B-12---:R-:W-:Y:S05]  /*6680*/  @!P0 BRA `(.L_x_103) ;  /* 0x000000d800208947 */ /* 0x006fea0003800000 */
.L_x_260:
[----:B------:R-:W-:Y:S01]  /*6690*/  UIADD3 UR29, UPT, UPT, UR29, 0x1, URZ ;  /* 0x000000011d1d7890 */ /* 0x000fe2000fffe0ff */
[----:B------:R-:W-:Y:S01]  /*66a0*/  @!P1 IADD3 R6, P0, PT, R16, 0x980, RZ ;  /* 0x0000098010069810 */ /* 0x000fe20007f1e0ff */
[----:B------:R-:W-:Y:S01]  /*66b0*/  UPLOP3.LUT UP1, UPT, UPT, UPT, UPT, 0x80, 0x8 ;  /* 0x000000000008789c */ /* 0x000fe20003f2f070 */
[----:B------:R-:W-:Y:S01]  /*66c0*/  R2UR UR25, R178 ;  /* 0x00000000b21972ca */ /* 0x000fe200000e0000 */
[----:B------:R-:W-:Y:S01]  /*66d0*/  VOTEU.ALL UP0, P1 ;  /* 0x0000000000ff7886 */ /* 0x000fe20000800000 */
[----:B------:R-:W-:Y:S01]  /*66e0*/  @!P1 R2UR UR5, R6 ;  /* 0x00000000060592ca */ /* 0x000fe200000e0000 */
[----:B-1----:R-:W-:Y:S01]  /*66f0*/  @!P1 IMAD.X R0, RZ, RZ, R17, P0 ;  /* 0x000000ffff009224 */ /* 0x002fe200000e0611 */
[----:B------:R-:W-:Y:S01]  /*6700*/  UMOV UR6, 0x0 ;  /* 0x0000000000067882 */ /* 0x000fe20000000000 */
[----:B------:R-:W-:Y:S01]  /*6710*/  UMOV UR7, 0x10000000 ;  /* 0x1000000000077882 */ /* 0x000fe20000000000 */
[----:B------:R-:W-:Y:S01]  /*6720*/  @!UP0 UIADD3 UR19, UPT, UPT, UR59, 0x40, URZ ;  /* 0x000000403b138890 */ /* 0x000fe2000fffe0ff */
[----:B------:R-:W-:Y:S01]  /*6730*/  R2UR UR24, R179 ;  /* 0x00000000b31872ca */ /* 0x000fe200000e0000 */
[----:B------:R-:W-:Y:S01]  /*6740*/  @!UP0 UIADD3 UR16, UPT, UPT, UR21, 0x6200, URZ ;  /* 0x0000620015108890 */ /* 0x000fe2000fffe0ff */
[----:B------:R-:W-:Y:S01]  /*6750*/  @!P1 R2UR UR4, R0 ;  /* 0x00000000000492ca */ /* 0x000fe200000e0000 */
[----:B------:R-:W-:Y:S01]  /*6760*/  @!UP0 UIADD3 UR10, UPT, UPT, UR18, 0x80, URZ ;  /* 0x00000080120a8890 */ /* 0x000fe2000fffe0ff */
[----:B------:R-:W-:Y:S01]  /*6770*/  ISETP.NE.AND P0, PT, R14, 0x2, PT ;  /* 0x000000020e00780c */ /* 0x000fe20003f05270 */
[----:B------:R-:W-:Y:S01]  /*6780*/  @!UP0 UIADD3 UR8, UPT, UPT, UR21, 0x7200, URZ ;  /* 0x0000720015088890 */ /* 0x000fe2000fffe0ff */
[----:B------:R-:W-:Y:S02]  /*6790*/  VOTEU.ALL UP0, P1 ;  /* 0x0000000000ff7886 */ /* 0x000fe40000800000 */
[----:B------:R-:W-:Y:S01]  /*67a0*/  IMAD.U32 R8, RZ, RZ, UR5 ;  /* 0x00000005ff087e24 */ /* 0x000fe2000f8e00ff */
[----:B------:R-:W-:Y:S01]  /*67b0*/  UMOV UR17, UR33 ;  /* 0x0000002100117c82 */ /* 0x000fe20008000000 */
[----:B------:R-:W-:Y:S01]  /*67c0*/  UMOV UR20, UR44 ;  /* 0x0000002c00147c82 */ /* 0x000fe20008000000 */
[----:B------:R-:W-:Y:S01]  /*67d0*/  UMOV UR9, UR33 ;  /* 0x0000002100097c82 */ /* 0x000fe20008000000 */
[----:B------:R-:W-:Y:S01]  /*67e0*/  UMOV UR12, UR44 ;  /* 0x0000002c000c7c82 */ /* 0x000fe20008000000 */
[----:B------:R-:W-:Y:S01]  /*67f0*/  UMOV UR11, UR19 ;  /* 0x00000013000b7c82 */ /* 0x000fe20008000000 */
[----:B------:R-:W-:Y:S01]  /*6800*/  SEL R0, RZ, 0x1, P0 ;  /* 0x00000001ff007807 */ /* 0x000fe20000000000 */
[----:B------:R-:W-:Y:S01]  /*6810*/  IMAD.U32 R9, RZ, RZ, UR4 ;  /* 0x00000004ff097e24 */ /* 0x000fe2000f8e00ff */
[----:B------:R-:W-:Y:S01]  /*6820*/  @!P1 R2UR UR4, R8 ;  /* 0x00000000080492ca */ /* 0x000fe200000e0000 */
[----:B------:R-:W-:Y:S01]  /*6830*/  UMOV UR44, UR47 ;  /* 0x0000002f002c7c82 */ /* 0x000fe20008000000 */
[----:B------:R-:W-:Y:S02]  /*6840*/  LOP3.LUT R13, R13, R0, RZ, 0x3c, !PT ;  /* 0x000000000d0d7212 */ /* 0x000fe400078e3cff */
[----:B------:R-:W-:Y:S02]  /*6850*/  @!P1 R2UR UR5, R9 ;  /* 0x00000000090592ca */ /* 0x000fe400000e0000 */
[----:B------:R-:W-:Y:S11]  /*6860*/  SEL R14, R14, RZ, P0 ;  /* 0x000000ff0e0e7207 */ /* 0x000ff60000000000 */
[----:B------:R1:W-:Y:S01]  /*6870*/  @!UP0 UTMALDG.3D [UR16], [UR4], desc[UR6] ;  /* 0x00000610040085b4 */ /* 0x0003e20008011000 */
[----:B------:R-:W-:Y:S05]  /*6880*/  VOTEU.ALL UP0, P1 ;  /* 0x0000000000ff7886 */ /* 0x000fea0000800000 */
[----:B------:R2:W-:Y:S01]  /*6890*/  @!UP0 UTMALDG.3D [UR8], [UR4], desc[UR6] ;  /* 0x00000608040085b4 */ /* 0x0005e20008011000 */
[----:B------:R2:W-:Y:S01]  /*68a0*/  @!P1 SYNCS.ARRIVE.TRANS64.RED.A0TR RZ, [UR21+0xf8], R7 ;  /* 0x0000f807ffff99a7 */ /* 0x0005e20008300415 */
[----:B------:R-:W-:Y:S01]  /*68b0*/  SYNCS.ARRIVE.TRANS64.RED.A1T0 RZ, [UR37], RZ ;  /* 0x000000ffffff79a7 */ /* 0x000fe20008100425 */
[----:B-1----:R-:W-:Y:S02]  /*68c0*/  UIADD3 UR20, UPT, UPT, UR13, UR25, URZ ;  /* 0x000000190d147290 */ /* 0x002fe4000fffe0ff */
[----:B------:R-:W-:Y:S01]  /*68d0*/  UIADD3 UR19, UPT, UPT, UR14, UR24, URZ ;  /* 0x000000180e137290 */ /* 0x000fe2000fffe0ff */
[----:B------:R-:W-:Y:S11]  /*68e0*/  BRA.U UP2, `(.L_x_104) ;  /* 0xffffffe902107547 */ /* 0x000ff6000b83ffff */
[----:B------:R-:W1:Y:S02]  /*68f0*/  SYNCS.PHASECHK.TRANS64.TRYWAIT P0, [UR21+0x100], R10 ;  /* 0x0001000aff0075a7 */ /* 0x000e640008001115 */
[----:B-1----:R-:W-:Y:S05]  /*6900*/  @!P0 BRA `(.L_x_105) ;  /* 0x000000d400988947 */ /* 0x002fea0003800000 */
.L_x_262:
[----:B------:R-:W3:Y:S02]  /*6910*/  SYNCS.PHASECHK.TRANS64.TRYWAIT P0, [UR21+0x108], R10 ;  /* 0x0001080aff0075a7 */ /* 0x000ee40008001115 */
[----:B---3--:R-:W-:Y:S05]  /*6920*/  @!P0 BRA `(.L_x_106) ;  /* 0x000000d400a88947 */ /* 0x008fea0003800000 */
.L_x_264:
[----:B------:R-:W3:Y:S01]  /*6930*/  SYNCS.PHASECHK.TRANS64.TRYWAIT P0, [UR21+0x110], R10 ;  /* 0x0001100aff0075a7 */ /* 0x000ee20008001115 */
[----:B------:R-:W-:Y:S01]  /*6940*/  HFMA2 R0, -RZ, RZ, 0, 5.9604644775390625e-08 ;  /* 0x00000001ff007431 */ /* 0x000fe200000001ff */
[----:B---3--:R-:W-:Y:S06]  /*6950*/  @!P0 BRA `(.L_x_107) ;  /* 0x000000d400b48947 */ /* 0x008fec0003800000 */
.L_x_266:
[----:B------:R-:W-:Y:S02]  /*6960*/  MOV R2, UR21 ;  /* 0x0000001500027c02 */ /* 0x000fe40008000f00 */
[----:B-1----:R-:W-:-:S07]  /*6970*/  SHF.L.U32 R3, R0, 0x1f, RZ ;  /* 0x0000001f00037819 */ /* 0x002fce00000006ff */
.L_x_108:
[----:B-1----:R1:W3:Y:S02]  /*6980*/  SYNCS.PHASECHK.TRANS64.TRYWAIT P0, [R2+URZ+0x118], R3 ;  /* 0x00011803020075a7 */ /* 0x0022e400080011ff */
[----:B---3--:R-:W-:Y:S05]  /*6990*/  @!P0 NANOSLEEP.SYNCS 0x989680 ;  /* 0x009896800000895d */ /* 0x008fea0003900000 */
[----:B------:R-:W3:Y:S02]  /*69a0*/  @!P0 SYNCS.PHASECHK.TRANS64 P0, [R2+URZ+0x118], R3 ;  /* 0x00011803020085a7 */ /* 0x000ee400080010ff */
[----:B--23--:R-:W-:Y:S05]  /*69b0*/  @P0 EXIT ;  /* 0x000000000000094d */ /* 0x00cfea0003800000 */
[----:B------:R-:W-:Y:S05]  /*69c0*/  BRA `(.L_x_108) ;  /* 0xfffffffc00ec7947 */ /* 0x000fea000383ffff */
.L_x_89:
[----:B------:R-:W-:-:S06]  /*69d0*/  UISETP.GE.AND UP0, UPT, UR21, 0x4, UPT ;  /* 0x000000041500788c */ /* 0x000fcc000bf06270 */
[----:B------:R-:W-:-:S13]  /*69e0*/  PLOP3.LUT P0, PT, PT, PT, UP0, 0x80, 0x8 ;  /* 0x000000000008781c */ /* 0x000fda0003f0f008 */
[----:B-1----:R-:W-:Y:S05]  /*69f0*/  @!P0 EXIT ;  /* 0x000000000000894d */ /* 0x002fea0003800000 */
[----:B------:R-:W1:Y:S08]  /*6a00*/  S2UR UR4, SR_CgaCtaId ;  /* 0x00000000000479c3 */ /* 0x000e700000008800 */
[----:B------:R-:W-:Y:S01]  /*6a10*/  BAR.SYNC.DEFER_BLOCKING 0x6, 0xa0 ;  /* 0x0182800000007b1d */ /* 0x000fe20000010000 */
[C---:B------:R-:W-:Y:S01]  /*6a20*/  IMAD.SHL.U32 R5, R184.reuse, 0x20, RZ ;  /* 0x00000020b8057824 */ /* 0x040fe200078e00ff */
[----:B------:R-:W-:Y:S01]  /*6a30*/  LOP3.LUT R185, R184, 0x2, RZ, 0xc0, !PT ;  /* 0x00000002b8b97812 */ /* 0x000fe200078ec0ff */
[----:B------:R-:W-:-:S02]  /*6a40*/  IMAD.SHL.U32 R188, R177, 0x400, RZ ;  /* 0x00000400b1bc7824 */ /* 0x000fc400078e00ff */
[----:B------:R-:W-:Y:S02]  /*6a50*/  HFMA2 R186, -RZ, RZ, 0, 0 ;  /* 0x00000000ffba7431 */ /* 0x000fe400000001ff */
[C---:B------:R-:W-:Y:S01]  /*6a60*/  IMAD.SHL.U32 R0, R184.reuse, 0x4, RZ ;  /* 0x00000004b8007824 */ /* 0x040fe200078e00ff */
[----:B------:R-:W-:Y:S01]  /*6a70*/  UMOV UR45, 0x400 ;  /* 0x00000400002d7882 */ /* 0x000fe20000000000 */
[----:B------:R-:W2:Y:S01]  /*6a80*/  LDC.64 R174, c[0x0][0xcb0] ;  /* 0x00032c00ffae7b82 */ /* 0x000ea20000000a00 */
[C---:B------:R-:W-:Y:S01]  /*6a90*/  LOP3.LUT R7, R5.reuse, 0x320, RZ, 0xc0, !PT ;  /* 0x0000032005077812 */ /* 0x040fe200078ec0ff */
[C---:B------:R-:W-:Y:S01]  /*6aa0*/  IMAD.U32 R2, R184.reuse, 0x10000, RZ ;  /* 0x00010000b8027824 */ /* 0x040fe200078e00ff */
[----:B------:R-:W-:Y:S01]  /*6ab0*/  LOP3.LUT R5, R5, 0xc0, RZ, 0xc0, !PT ;  /* 0x000000c005057812 */ /* 0x000fe200078ec0ff */
[----:B------:R-:W-:Y:S01]  /*6ac0*/  IMAD.MOV.U32 R183, RZ, RZ, RZ ;  /* 0x000000ffffb77224 */ /* 0x000fe200078e00ff */
[----:B------:R-:W-:Y:S01]  /*6ad0*/  LOP3.LUT R188, R7, 0x400, R188, 0xf8, !PT ;  /* 0x0000040007bc7812 */ /* 0x000fe200078ef8bc */
[----:B------:R-:W-:Y:S01]  /*6ae0*/  IMAD.MOV R185, RZ, RZ, -R185 ;  /* 0x000000ffffb97224 */ /* 0x000fe200078e0ab9 */
[----:B------:R-:W-:Y:S01]  /*6af0*/  LOP3.LUT R5, R5, 0x18, R0, 0xf8, !PT ;  /* 0x0000001805057812 */ /* 0x000fe200078ef800 */
[----:B------:R-:W3:Y:S01]  /*6b00*/  LDC.64 R172, c[0x0][0xca8] ;  /* 0x00032a00ffac7b82 */ /* 0x000ee20000000a00 */
[----:B------:R-:W-:Y:S01]  /*6b10*/  LOP3.LUT R184, R184, 0x4, RZ, 0xc0, !PT ;  /* 0x00000004b8b87812 */ /* 0x000fe200078ec0ff */
[----:B------:R-:W4:Y:S01]  /*6b20*/  LDCU UR63, c[0x0][0x370] ;  /* 0x00006e00ff3f77ac */ /* 0x000f220008000800 */
[----:B------:R-:W-:-:S02]  /*6b30*/  LOP3.LUT R188, R188, R5, RZ, 0xfc, !PT ;  /* 0x00000005bcbc7212 */ /* 0x000fc400078efcff */
[----:B------:R-:W-:Y:S01]  /*6b40*/  LOP3.LUT R2, R2, 0x200000, RZ, 0xc0, !PT ;  /* 0x0020000002027812 */ /* 0x000fe200078ec0ff */
[----:B------:R-:W2:Y:S01]  /*6b50*/  LDCU.64 UR54, c[0x0][0x348] ;  /* 0x00006900ff3677ac */ /* 0x000ea20008000a00 */
[----:B------:R-:W-:Y:S01]  /*6b60*/  IADD3 R187, PT, PT, -R184, 0x2, RZ ;  /* 0x00000002b8bb7810 */ /* 0x000fe20007ffe1ff */
[----:B------:R-:W-:Y:S01]  /*6b70*/  IMAD.MOV R184, RZ, RZ, -R184 ;  /* 0x000000ffffb87224 */ /* 0x000fe200078e0ab8 */
[----:B------:R-:W-:Y:S01]  /*6b80*/  LOP3.LUT R189, R177, 0x3, RZ, 0xc0, !PT ;  /* 0x00000003b1bd7812 */ /* 0x000fe200078ec0ff */
[----:B-1----:R-:W-:Y:S01]  /*6b90*/  ULEA UR45, UR4, UR45, 0x18 ;  /* 0x0000002d042d7291 */ /* 0x002fe2000f8ec0ff */
[----:B------:R-:W-:Y:S01]  /*6ba0*/  SHF.L.U32 R187, R187, 0x4, RZ ;  /* 0x00000004bbbb7819 */ /* 0x000fe200000006ff */
[----:B------:R-:W1:Y:S01]  /*6bb0*/  LDCU.64 UR4, c[0x0][0xc90] ;  /* 0x00019200ff0477ac */ /* 0x000e620008000a00 */
[----:B------:R-:W2:Y:S06]  /*6bc0*/  LDCU UR42, c[0x0][0xf0c] ;  /* 0x0001e180ff2a77ac */ /* 0x000eac0008000800 */
[----:B------:R-:W4:Y:S01]  /*6bd0*/  LDS R3, [UR45+0x1b0] ;  /* 0x0001b02dff037984 */ /* 0x000f220008000800 */
[----:B------:R-:W2:Y:S01]  /*6be0*/  LDCU UR38, c[0x0][0xf30] ;  /* 0x0001e600ff2677ac */ /* 0x000ea20008000800 */
[----:B------:R-:W2:Y:S01]  /*6bf0*/  LDCU.64 UR60, c[0x0][0xc88] ;  /* 0x00019100ff3c77ac */ /* 0x000ea20008000a00 */
[----:B------:R-:W2:Y:S01]  /*6c00*/  LDCU.64 UR40, c[0x0][0xf28] ;  /* 0x0001e500ff2877ac */ /* 0x000ea20008000a00 */
[----:B-1----:R-:W-:Y:S01]  /*6c10*/  IMAD.U32 R191, RZ, RZ, UR4 ;  /* 0x00000004ffbf7e24 */ /* 0x002fe2000f8e00ff */
[----:B------:R-:W-:Y:S01]  /*6c20*/  UIADD3 UR4, UPT, UPT, UR45, 0x200, URZ ;  /* 0x000002002d047890 */ /* 0x000fe2000fffe0ff */
[----:B------:R-:W-:Y:S01]  /*6c30*/  IMAD.U32 R190, RZ, RZ, UR5 ;  /* 0x00000005ffbe7e24 */ /* 0x000fe2000f8e00ff */
[----:B------:R-:W1:Y:S04]  /*6c40*/  LDCU.128 UR56, c[0x0][0xf10] ;  /* 0x0001e200ff3877ac */ /* 0x000e680008000c00 */
[----:B------:R-:W-:Y:S01]  /*6c50*/  IMAD.U32 R181, RZ, RZ, UR4 ;  /* 0x00000004ffb57e24 */ /* 0x000fe2000f8e00ff */
[----:B------:R-:W1:Y:S03]  /*6c60*/  LDCU UR62, c[0x0][0x374] ;  /* 0x00006e80ff3e77ac */ /* 0x000e660008000800 */
[----:B------:R-:W-:Y:S01]  /*6c70*/  IMAD R188, R188, 0x2, R181 ;  /* 0x00000002bcbc7824 */ /* 0x000fe200078e02b5 */
[----:B------:R-:W-:Y:S01]  /*6c80*/  UMOV UR43, URZ ;  /* 0x000000ff002b7c82 */ /* 0x000fe20008000000 */
[----:B------:R-:W-:Y:S01]  /*6c90*/  UMOV UR53, URZ ;  /* 0x000000ff00357c82 */ /* 0x000fe20008000000 */
[----:B------:R-:W-:Y:S01]  /*6ca0*/  UMOV UR47, URZ ;  /* 0x000000ff002f7c82 */ /* 0x000fe20008000000 */
[----:B-1234-:R-:W-:-:S07]  /*6cb0*/  IADD3 R2, PT, PT, R3, R2, RZ ;  /* 0x0000000203027210 */ /* 0x01efce0007ffe0ff */
.L_x_200:
[C---:B------:R-:W-:Y:S02]  /*6cc0*/  LEA R0, R183.reuse, UR45, 0x3 ;  /* 0x0000002db7007c11 */ /* 0x040fe4000f8e18ff */
[----:B------:R-:W-:Y:S02]  /*6cd0*/  SHF.L.U32 R3, R186, 0x1f, RZ ;  /* 0x0000001fba037819 */ /* 0x000fe400000006ff */
[----:B--2---:R-:W-:Y:S02]  /*6ce0*/  LEA R5, R183, UR45, 0x4 ;  /* 0x0000002db7057c11 */ /* 0x004fe4000f8e20ff */
[----:B------:R-:W1:Y:S02]  /*6cf0*/  SYNCS.PHASECHK.TRANS64.TRYWAIT P0, [R0+URZ+0x130], R3 ;  /* 0x00013003000075a7 */ /* 0x000e6400080011ff */
[----:B-1-3--:R-:W-:Y:S05]  /*6d00*/  @!P0 BRA `(.L_x_109) ;  /* 0x000000d000e08947 */ /* 0x00afea0003800000 */
.L_x_267:
[----:B------:R-:W-:Y:S01]  /*6d10*/  R2UR UR7, R192 ;  /* 0x00000000c00772ca */ /* 0x000fe200000e0000 */
[----:B------:R-:W2:Y:S01]  /*6d20*/  LDS.128 R4, [R5+0x190] ;  /* 0x0001900005047984 */ /* 0x000ea20000000c00 */
[----:B-1----:R-:W-:Y:S01]  /*6d30*/  VIADD R0, R0, 0x140 ;  /* 0x0000014000007836 */ /* 0x002fe20000000000 */
[----:B------:R-:W-:Y:S04]  /*6d40*/  UISETP.GE.AND UP0, UPT, UR39, 0x1, UPT ;  /* 0x000000012700788c */ /* 0x000fe8000bf06270 */
[----:B------:R-:W-:Y:S01]  /*6d50*/  PRMT R0, RZ, 0x654, R0 ;  /* 0x00000654ff007816 */ /* 0x000fe20000000000 */
[----:B------:R-:W-:Y:S01]  /*6d60*/  @!PT LDS RZ, [RZ] ;  /* 0x00000000fffff984 */ /* 0x000fe20000000800 */
[----:B------:R-:W-:Y:S01]  /*6d70*/  @!PT LDS RZ, [RZ] ;  /* 0x00000000fffff984 */ /* 0x000fe20000000800 */
[----:B------:R-:W-:Y:S01]  /*6d80*/  @!PT LDS RZ, [RZ] ;  /* 0x00000000fffff984 */ /* 0x000fe20000000800 */
[----:B------:R-:W-:Y:S01]  /*6d90*/  @!PT LDS RZ, [RZ] ;  /* 0x00000000fffff984 */ /* 0x000fe20000000800 */
[----:B------:R1:W-:Y:S06]  /*6da0*/  MEMBAR.ALL.CTA ;  /* 0x0000000000007992 */ /* 0x0003ec0000008000 */
[----:B-1----:R-:W1:Y:S02]  /*6db0*/  FENCE.VIEW.ASYNC.S ;  /* 0x00000000000073c6 */ /* 0x002e640000000000 */
[----:B-1----:R1:W-:Y:S01]  /*6dc0*/  SYNCS.ARRIVE.TRANS64.RED.A1T0 RZ, [R0+URZ], RZ ;  /* 0x000000ff00ff79a7 */ /* 0x0023e200081004ff */
[----:B--2---:R-:W-:Y:S11]  /*6dd0*/  LOP3.LUT P0, RZ, R6, 0x1, RZ, 0xc0, !PT ;  /* 0x0000000106ff7812 */ /* 0x004ff6000780c0ff */
[----:B------:R-:W-:Y:S02]  /*6de0*/  @!UPT UIADD3 URZ, UPT, UPT, URZ, URZ, URZ ;  /* 0x000000fffffff290 */ /* 0x000fe4000fffe0ff */
[----:B------:R-:W-:Y:S01]  /*6df0*/  VOTEU.ANY UP1, P0 ;  /* 0x0000000000ff7886 */ /* 0x000fe20000020100 */
[----:B------:R-:W-:Y:S01]  /*6e00*/  PLOP3.LUT P0, PT, PT, PT, UP1, 0x80, 0x8 ;  /* 0x000000000008781c */ /* 0x000fe20003f0f018 */
[----:B------:R-:W-:Y:S06]  /*6e10*/  UP2UR UR4, UPR, URZ, 0x2 ;  /* 0x00000002ff047883 */ /* 0x000fec0008000000 */
[----:B------:R-:W-:Y:S06]  /*6e20*/  IMAD.U32 R193, RZ, RZ, UR4 ;  /* 0x00000004ffc17e24 */ /* 0x000fec000f8e00ff */
[----:B------:R-:W-:Y:S02]  /*6e30*/  @P0 SHF.R.U32.HI R3, RZ, 0x10, R5 ;  /* 0x00000010ff030819 */ /* 0x000fe40000011605 */
[----:B------:R-:W-:Y:S02]  /*6e40*/  @P0 MOV R8, R4 ;  /* 0x0000000400080202 */ /* 0x000fe40000000f00 */
[----:B------:R-:W-:Y:S02]  /*6e50*/  @P0 R2UR UR4, R3 ;  /* 0x00000000030402ca */ /* 0x000fe400000e0000 */
[----:B------:R-:W-:Y:S02]  /*6e60*/  @P0 LOP3.LUT R4, R5, 0xffff, RZ, 0xc0, !PT ;  /* 0x0000ffff05040812 */ /* 0x000fe400078ec0ff */
[----:B------:R-:W-:Y:S02]  /*6e70*/  @P0 R2UR UR6, R8 ;  /* 0x00000000080602ca */ /* 0x000fe400000e0000 */
[----:B------:R-:W-:Y:S07]  /*6e80*/  @P0 R2UR UR5, R4 ;  /* 0x00000000040502ca */ /* 0x000fee00000e0000 */
[----:B------:R-:W-:Y:S02]  /*6e90*/  @UP1 UMOV UR7, UR4 ;  /* 0x0000000400071c82 */ /* 0x000fe40008000000 */
[----:B------:R-:W-:Y:S02]  /*6ea0*/  IMAD.U32 R192, RZ, RZ, UR7 ;  /* 0x00000007ffc07e24 */ /* 0x000fe4000f8e00ff */
[----:B------:R-:W-:Y:S02]  /*6eb0*/  @UP1 UMOV UR37, UR6 ;  /* 0x0000000600251c82 */ /* 0x000fe40008000000 */
[----:B------:R-:W-:Y:S01]  /*6ec0*/  @UP1 UMOV UR36, UR5 ;  /* 0x0000000500241c82 */ /* 0x000fe20008000000 */
[----:B-1----:R-:W-:Y:S05]  /*6ed0*/  BRA.U !UP0, `(.L_x_110) ;  /* 0x0000000108cc7547 */ /* 0x002fea000b800000 */
[----:B------:R-:W1:Y:S01]  /*6ee0*/  LDCU UR12, c[0x0][0xf20] ;  /* 0x0001e400ff0c77ac */ /* 0x000e620008000800 */
[----:B------:R-:W-:Y:S02]  /*6ef0*/  UIMAD.WIDE.U32 UR4, UR62, UR59, URZ ;  /* 0x0000003b3e0472a5 */ /* 0x000fe4000f8e00ff */
[----:B------:R-:W-:Y:S02]  /*6f00*/  UIMAD.WIDE.U32 UR6, UR63, UR56, URZ ;  /* 0x000000383f0672a5 */ /* 0x000fe4000f8e00ff */
[----:B------:R-:W-:Y:S02]  /*6f10*/  UISETP.NE.AND UP0, UPT, UR58, 0x1, UPT ;  /* 0x000000013a00788c */ /* 0x000fe4000bf05270 */
[----:B------:R-:W-:Y:S02]  /*6f20*/  UIMAD.WIDE.U32 UR8, UR36, UR59, URZ ;  /* 0x0000003b240872a5 */ /* 0x000fe4000f8e00ff */
[----:B------:R-:W-:Y:S02]  /*6f30*/  UISETP.NE.AND UP1, UPT, UR42, 0x1, UPT ;  /* 0x000000012a00788c */ /* 0x000fe4000bf25270 */
[----:B------:R-:W-:Y:S02]  /*6f40*/  UIMAD.WIDE.U32 UR10, UR37, UR56, URZ ;  /* 0x00000038250a72a5 */ /* 0x000fe4000f8e00ff */
[----:B------:R-:W-:Y:S01]  /*6f50*/  UISETP.NE.AND UP2, UPT, UR39, 0x1, UPT ;  /* 0x000000012700788c */ /* 0x000fe2000bf45270 */
[----:B------:R-:W-:Y:S02]  /*6f60*/  UMOV UR4, UR5 ;  /* 0x0000000500047c82 */ /* 0x000fe40008000000 */
[----:B-1----:R-:W-:Y:S03]  /*6f70*/  USHF.R.U32.HI UR5, URZ, UR12, UR4 ;  /* 0x0000000cff057299 */ /* 0x002fe60008011604 */
[----:B------:R-:W-:Y:S02]  /*6f80*/  UMOV UR4, UR7 ;  /* 0x0000000700047c82 */ /* 0x000fe40008000000 */
[----:B------:R-:W-:Y:S02]  /*6f90*/  USHF.R.U32.HI UR7, URZ, UR57, UR4 ;  /* 0x00000039ff077299 */ /* 0x000fe40008011604 */
[----:B------:R-:W-:Y:S02]  /*6fa0*/  USEL UR4, UR62, UR5, !UP0 ;  /* 0x000000053e047287 */ /* 0x000fe4000c000000 */
[----:B------:R-:W-:Y:S01]  /*6fb0*/  USEL UR7, UR63, UR7, !UP1 ;  /* 0x000000073f077287 */ /* 0x000fe2000c800000 */
[----:B------:R-:W-:Y:S01]  /*6fc0*/  UMOV UR5, UR9 ;  /* 0x0000000900057c82 */ /* 0x000fe20008000000 */
[----:B------:R-:W-:Y:S02]  /*6fd0*/  UIMAD.WIDE.U32 UR8, UR4, UR40, URZ ;  /* 0x00000028040872a5 */ /* 0x000fe4000f8e00ff */
[----:B------:R-:W-:Y:S03]  /*6fe0*/  USHF.R.U32.HI UR6, URZ, UR12, UR5 ;  /* 0x0000000cff067299 */ /* 0x000fe60008011605 */
[----:B------:R-:W-:Y:S01]  /*6ff0*/  UMOV UR5, UR11 ;  /* 0x0000000b00057c82 */ /* 0x000fe20008000000 */
[----:B------:R-:W-:Y:S02]  /*7000*/  UIMAD.WIDE.U32 UR10, UR7, UR40, URZ ;  /* 0x00000028070a72a5 */ /* 0x000fe4000f8e00ff */
[----:B------:R-:W-:Y:S02]  /*7010*/  USEL UR6, UR36, UR6, !UP0 ;  /* 0x0000000624067287 */ /* 0x000fe4000c000000 */
[----:B------:R-:W-:Y:S01]  /*7020*/  USHF.R.U32.HI UR5, URZ, UR57, UR5 ;  /* 0x00000039ff057299 */ /* 0x000fe20008011605 */
[----:B------:R-:W-:Y:S02]  /*7030*/  UMOV UR8, UR9 ;  /* 0x0000000900087c82 */ /* 0x000fe40008000000 */
[----:B------:R-:W-:Y:S01]  /*7040*/  UMOV UR10, UR11 ;  /* 0x0000000b000a7c82 */ /* 0x000fe20008000000 */
[----:B------:R-:W-:Y:S02]  /*7050*/  @UP2 USHF.R.U32.HI UR4, URZ, UR41, UR8 ;  /* 0x00000029ff042299 */ /* 0x000fe40008011608 */
[----:B------:R-:W-:Y:S02]  /*7060*/  @UP2 USHF.R.U32.HI UR7, URZ, UR41, UR10 ;  /* 0x00000029ff072299 */ /* 0x000fe4000801160a */
[----:B------:R-:W-:Y:S02]  /*7070*/  UIMAD UR4, UR39, UR4, URZ ;  /* 0x00000004270472a4 */ /* 0x000fe4000f8e02ff */
        /* <DEDUP_REMOVED lines=8> */
[----:B------:R-:W-:Y:S02]  /*7100*/  USEL UR11, UR6, UR4, !UP2 ;  /* 0x00000004060b7287 */ /* 0x000fe4000d000000 */
[----:B------:R-:W-:Y:S02]  /*7110*/  UIADD3 UR8, UPT, UPT, -UR5, URZ, URZ ;  /* 0x000000ff05087290 */ /* 0x000fe4000fffe1ff */
[----:B------:R-:W-:Y:S01]  /*7120*/  UIADD3 UR10, UPT, UPT, -UR11, URZ, URZ ;  /* 0x000000ff0b0a7290 */ /* 0x000fe2000fffe1ff */
[----:B------:R-:W-:Y:S01]  /*7130*/  @!UP0 UMOV UR4, UR9 ;  /* 0x0000000900048c82 */ /* 0x000fe20008000000 */
[----:B------:R-:W-:Y:S02]  /*7140*/  UIADD3 UR9, UPT, UPT, -UR6, URZ, URZ ;  /* 0x000000ff06097290 */ /* 0x000fe4000fffe1ff */
[----:B------:R-:W-:Y:S02]  /*7150*/  @!UP0 USHF.R.U32.HI UR4, URZ, UR41, UR4 ;  /* 0x00000029ff048299 */ /* 0x000fe40008011604 */
[----:B------:R-:W-:Y:S02]  /*7160*/  UIMAD UR10, UR39, UR10, UR6 ;  /* 0x0000000a270a72a4 */ /* 0x000fe4000f8e0206 */
[----:B------:R-:W-:Y:S04]  /*7170*/  @!UP0 USEL UR4, UR5, UR4, !UP2 ;  /* 0x0000000405048287 */ /* 0x000fe8000d000000 */
[----:B------:R-:W-:Y:S02]  /*7180*/  @!UP0 UIMAD UR10, UR7, UR10, UR4 ;  /* 0x0000000a070a82a4 */ /* 0x000fe4000f8e0204 */
[----:B------:R-:W-:Y:S02]  /*7190*/  @!UP0 UIADD3 UR11, UPT, UPT, UR11, -UR4, URZ ;  /* 0x800000040b0b8290 */ /* 0x000fe4000fffe0ff */
[----:B------:R-:W-:Y:S02]  /*71a0*/  UIMAD UR7, UR42, UR8, UR37 ;  /* 0x000000082a0772a4 */ /* 0x000fe4000f8e0225 */
[----:B------:R-:W-:Y:S02]  /*71b0*/  @!UP0 UIMAD UR6, UR11, UR39, UR5 ;  /* 0x000000270b0682a4 */ /* 0x000fe4000f8e0205 */
[----:B------:R-:W-:Y:S01]  /*71c0*/  UIMAD UR4, UR58, UR9, UR36 ;  /* 0x000000093a0472a4 */ /* 0x000fe2000f8e0224 */
[----:B------:R-:W-:Y:S02]  /*71d0*/  @!UP0 UMOV UR5, UR10 ;  /* 0x0000000a00058c82 */ /* 0x000fe40008000000 */
[----:B------:R-:W-:Y:S02]  /*71e0*/  UIMAD UR37, UR5, UR42, UR7 ;  /* 0x0000002a052572a4 */ /* 0x000fe4000f8e0207 */
[----:B------:R-:W-:Y:S11]  /*71f0*/  UIMAD UR36, UR6, UR58, UR4 ;  /* 0x0000003a062472a4 */ /* 0x000ff6000f8e0204 */
[----:B------:R-:W-:Y:S01]  /*7200*/  @!UPT UIADD3 URZ, UPT, UPT, URZ, URZ, URZ ;  /* 0x000000fffffff290 */ /* 0x000fe2000fffe0ff */
.L_x_110:
[----:B------:R-:W-:Y:S01]  /*7210*/  UISETP.NE.AND UP0, UPT, UR38, 0x1, UPT ;  /* 0x000000012600788c */ /* 0x000fe2000bf05270 */
[----:B------:R-:W-:Y:S01]  /*7220*/  LOP3.LUT P0, RZ, R181, 0x1b0, RZ, 0xc0, !PT ;  /* 0x000001b0b5ff7812 */ /* 0x000fe2000780c0ff */
[----:B------:R-:W-:Y:S01]  /*7230*/  USHF.L.U32 UR50, UR19, 0x7, URZ ;  /* 0x0000000713327899 */ /* 0x000fe200080006ff */
[----:B------:R-:W-:Y:S01]  /*7240*/  BSSY.RECONVERGENT B6, `(.L_x_111) ;  /* 0x0000034000067945 */ /* 0x000fe20003800200 */
[----:B------:R-:W-:Y:S01]  /*7250*/  USHF.L.U32 UR52, UR20, 0x8, URZ ;  /* 0x0000000814347899 */ /* 0x000fe200080006ff */
[----:B------:R-:W-:Y:S06]  /*7260*/  IADD3 R183, PT, PT, R183, 0x1, RZ ;  /* 0x00000001b7b77810 */ /* 0x000fec0007ffe0ff */
[----:B------:R-:W1:Y:S01]  /*7270*/  @!UP0 LDCU.128 UR12, c[0x0][0xf10] ;  /* 0x0001e200ff0c87ac */ /* 0x000e620008000c00 */
[----:B------:R-:W2:Y:S01]  /*7280*/  @!UP0 LDCU UR5, c[0x0][0xf0c] ;  /* 0x0001e180ff0587ac */ /* 0x000ea20008000800 */
[----:B------:R-:W3:Y:S01]  /*7290*/  @!UP0 LDCU UR10, c[0x0][0xf20] ;  /* 0x0001e400ff0a87ac */ /* 0x000ee20008000800 */
[----:B-1----:R-:W-:Y:S02]  /*72a0*/  UIMAD.WIDE.U32 UR8, UR37, UR12, URZ ;  /* 0x0000000c250872a5 */ /* 0x002fe4000f8e00ff */
[----:B------:R-:W-:Y:S02]  /*72b0*/  UIMAD.WIDE.U32 UR6, UR36, UR15, URZ ;  /* 0x0000000f240672a5 */ /* 0x000fe4000f8e00ff */
[----:B------:R-:W-:Y:S03]  /*72c0*/  @!UP0 UISETP.NE.AND UP1, UPT, UR14, 0x1, UPT ;  /* 0x000000010e00888c */ /* 0x000fe6000bf25270 */
[----:B------:R-:W-:Y:S01]  /*72d0*/  @!UP0 UMOV UR4, UR9 ;  /* 0x0000000900048c82 */ /* 0x000fe20008000000 */
[----:B--2---:R-:W-:Y:S02]  /*72e0*/  @!UP0 UISETP.NE.AND UP2, UPT, UR5, 0x1, UPT ;  /* 0x000000010500888c */ /* 0x004fe4000bf45270 */
[----:B------:R-:W-:Y:S01]  /*72f0*/  @!UP0 USHF.R.U32.HI UR4, URZ, UR13, UR4 ;  /* 0x0000000dff048299 */ /* 0x000fe20008011604 */
[----:B------:R-:W-:Y:S02]  /*7300*/  @!UP0 UMOV UR6, UR7 ;  /* 0x0000000700068c82 */ /* 0x000fe40008000000 */
[----:B---3--:R-:W-:Y:S02]  /*7310*/  @!UP0 USHF.R.U32.HI UR6, URZ, UR10, UR6 ;  /* 0x0000000aff068299 */ /* 0x008fe40008011606 */
[----:B------:R-:W-:Y:S02]  /*7320*/  @!UP0 USEL UR7, UR37, UR4, !UP2 ;  /* 0x0000000425078287 */ /* 0x000fe4000d000000 */
[----:B------:R-:W-:Y:S04]  /*7330*/  @!UP0 USEL UR6, UR36, UR6, !UP1 ;  /* 0x0000000624068287 */ /* 0x000fe8000c800000 */
[----:B------:R-:W-:Y:S02]  /*7340*/  @!UP0 UIADD3 UR4, UPT, UPT, -UR7, UR6, URZ ;  /* 0x0000000607048290 */ /* 0x000fe4000fffe1ff */
[----:B------:R-:W-:Y:S02]  /*7350*/  @!UP0 UIADD3 UR6, UPT, UPT, UR7, -UR6, URZ ;  /* 0x8000000607068290 */ /* 0x000fe4000fffe0ff */
[----:B------:R-:W-:Y:S02]  /*7360*/  @!UP0 UIMAD UR37, UR4, UR5, UR37 ;  /* 0x00000005042582a4 */ /* 0x000fe4000f8e0225 */
[----:B------:R-:W-:Y:S01]  /*7370*/  @!UP0 UIMAD UR36, UR6, UR14, UR36 ;  /* 0x0000000e062482a4 */ /* 0x000fe2000f8e0224 */
[----:B------:R-:W-:Y:S11]  /*7380*/  @!P0 BRA `(.L_x_112) ;  /* 0x00000000007c8947 */ /* 0x000ff60003800000 */
[----:B------:R-:W1:Y:S01]  /*7390*/  LDCU.64 UR8, c[0x4][0x80] ;  /* 0x01001000ff0877ac */ /* 0x000e620008000a00 */
[----:B------:R-:W-:Y:S01]  /*73a0*/  MOV R16, 0x0 ;  /* 0x0000000000107802 */ /* 0x000fe20000000f00 */
[----:B------:R-:W-:Y:S02]  /*73b0*/  HFMA2 R12, -RZ, RZ, 0, 5.9604644775390625e-08 ;  /* 0x00000001ff0c7431 */ /* 0x000fe400000001ff */
[----:B------:R-:W-:Y:S01]  /*73c0*/  IMAD.MOV.U32 R8, RZ, RZ, 0x70 ;  /* 0x00000070ff087424 */ /* 0x000fe200078e00ff */
[----:B------:R2:W3:Y:S01]  /*73d0*/  LDC.64 R14, c[0x4][R16] ;  /* 0x01000000100e7b82 */ /* 0x0004e20000000a00 */
[----:B------:R-:W4:Y:S01]  /*73e0*/  LDCU.64 UR6, c[0x4][0x88] ;  /* 0x01001100ff0677ac */ /* 0x000f220008000a00 */
[----:B------:R-:W-:Y:S01]  /*73f0*/  IMAD.MOV.U32 R13, RZ, RZ, RZ ;  /* 0x000000ffff0d7224 */ /* 0x000fe200078e00ff */
[----:B------:R-:W2:Y:S01]  /*7400*/  LDCU.64 UR4, c[0x4][0x8] ;  /* 0x01000100ff0477ac */ /* 0x000ea20008000a00 */
[----:B-1----:R-:W-:Y:S01]  /*7410*/  MOV R5, UR9 ;  /* 0x0000000900057c02 */ /* 0x002fe20008000f00 */
[----:B------:R-:W-:Y:S01]  /*7420*/  IMAD.U32 R4, RZ, RZ, UR8 ;  /* 0x00000008ff047e24 */ /* 0x000fe2000f8e00ff */
[----:B----4-:R-:W-:Y:S01]  /*7430*/  MOV R7, UR7 ;  /* 0x0000000700077c02 */ /* 0x010fe20008000f00 */
[----:B------:R-:W-:Y:S01]  /*7440*/  IMAD.U32 R6, RZ, RZ, UR6 ;  /* 0x00000006ff067e24 */ /* 0x000fe2000f8e00ff */
[----:B--2---:R-:W-:Y:S01]  /*7450*/  MOV R11, UR5 ;  /* 0x00000005000b7c02 */ /* 0x004fe20008000f00 */
[----:B------:R-:W-:Y:S02]  /*7460*/  IMAD.U32 R10, RZ, RZ, UR4 ;  /* 0x00000004ff0a7e24 */ /* 0x000fe4000f8e00ff */
[----:B------:R-:W-:Y:S07]  /*7470*/  LEPC R20, `(.L_x_113) ;  /* 0x000000001014794e */ /* 0x000fee0000000000 */
[----:B---3-5:R-:W-:Y:S05]  /*7480*/  CALL.ABS.NOINC R14 ;  /* 0x000000000e007343 */ /* 0x028fea0003c00000 */
.L_x_113:
[----:B------:R-:W1:Y:S01]  /*7490*/  LDCU.64 UR8, c[0x4][0x80] ;  /* 0x01001000ff0877ac */ /* 0x000e620008000a00 */
[----:B------:R-:W2:Y:S01]  /*74a0*/  LDC.64 R16, c[0x4][R16] ;  /* 0x0100000010107b82 */ /* 0x000ea20000000a00 */
[----:B------:R-:W-:Y:S02]  /*74b0*/  HFMA2 R12, -RZ, RZ, 0, 5.9604644775390625e-08 ;  /* 0x00000001ff0c7431 */ /* 0x000fe400000001ff */
[----:B------:R-:W-:Y:S02]  /*74c0*/  IMAD.MOV.U32 R8, RZ, RZ, 0x70 ;  /* 0x00000070ff087424 */ /* 0x000fe400078e00ff */
[----:B------:R-:W-:Y:S01]  /*74d0*/  IMAD.MOV.U32 R13, RZ, RZ, RZ ;  /* 0x000000ffff0d7224 */ /* 0x000fe200078e00ff */
[----:B------:R-:W3:Y:S01]  /*74e0*/  LDCU.64 UR6, c[0x4][0x88] ;  /* 0x01001100ff0677ac */ /* 0x000ee20008000a00 */
[----:B------:R-:W4:Y:S01]  /*74f0*/  LDCU.64 UR4, c[0x4][0x8] ;  /* 0x01000100ff0477ac */ /* 0x000f220008000a00 */
[----:B-1----:R-:W-:Y:S02]  /*7500*/  MOV R4, UR8 ;  /* 0x0000000800047c02 */ /* 0x002fe40008000f00 */
[----:B------:R-:W-:Y:S02]  /*7510*/  MOV R5, UR9 ;  /* 0x0000000900057c02 */ /* 0x000fe40008000f00 */
[----:B---3--:R-:W-:Y:S01]  /*7520*/  MOV R7, UR7 ;  /* 0x0000000700077c02 */ /* 0x008fe20008000f00 */
[----:B------:R-:W-:Y:S01]  /*7530*/  IMAD.U32 R6, RZ, RZ, UR6 ;  /* 0x00000006ff067e24 */ /* 0x000fe2000f8e00ff */
[----:B----4-:R-:W-:Y:S01]  /*7540*/  MOV R11, UR5 ;  /* 0x00000005000b7c02 */ /* 0x010fe20008000f00 */
[----:B------:R-:W-:Y:S02]  /*7550*/  IMAD.U32 R10, RZ, RZ, UR4 ;  /* 0x00000004ff0a7e24 */ /* 0x000fe4000f8e00ff */
[----:B------:R-:W-:Y:S07]  /*7560*/  LEPC R20, `(.L_x_112) ;  /* 0x000000001014794e */ /* 0x000fee0000000000 */
[----:B--2---:R-:W-:Y:S05]  /*7570*/  CALL.ABS.NOINC R16 ;  /* 0x0000000010007343 */ /* 0x004fea0003c00000 */
.L_x_112:
[----:B------:R-:W-:Y:S05]  /*7580*/  BSYNC.RECONVERGENT B6 ;  /* 0x0000000000067941 */ /* 0x000fea0003800200 */
.L_x_111:
[----:B------:R-:W-:Y:S02]  /*7590*/  R2UR UR6, R180 ;  /* 0x00000000b40672ca */ /* 0x000fe400000e0000 */
[----:B------:R-:W-:Y:S02]  /*75a0*/  R2UR UR5, R191 ;  /* 0x00000000bf0572ca */ /* 0x000fe400000e0000 */
[----:B------:R-:W-:Y:S02]  /*75b0*/  R2UR UR4, R190 ;  /* 0x00000000be0472ca */ /* 0x000fe400000e0000 */
[----:B------:R-:W-:Y:S02]  /*75c0*/  ISETP.NE.U32.AND P4, PT, R174, RZ, PT ;  /* 0x000000ffae00720c */ /* 0x000fe40003f85070 */
[----:B------:R-:W-:Y:S02]  /*75d0*/  ISETP.NE.U32.AND P2, PT, RZ, UR60, PT ;  /* 0x0000003cff007c0c */ /* 0x000fe4000bf45070 */
[----:B------:R-:W-:Y:S02]  /*75e0*/  ISETP.NE.AND.EX P4, PT, R175, RZ, PT, P4 ;  /* 0x000000ffaf00720c */ /* 0x000fe40003f85340 */
[----:B------:R-:W-:Y:S01]  /*75f0*/  ISETP.NE.AND.EX P2, PT, RZ, UR61, PT, P2 ;  /* 0x0000003dff007c0c */ /* 0x000fe2000bf45320 */
[----:B------:R-:W-:Y:S02]  /*7600*/  UISETP.NE.AND UP2, UPT, UR6, URZ, UPT ;  /* 0x000000ff0600728c */ /* 0x000fe4000bf45270 */
[----:B------:R-:W-:Y:S04]  /*7610*/  UISETP.NE.U32.AND UP0, UPT, UR5, URZ, UPT ;  /* 0x000000ff0500728c */ /* 0x000fe8000bf05070 */
[----:B------:R-:W-:Y:S01]  /*7620*/  UISETP.NE.AND.EX UP1, UPT, UR4, URZ, UPT, UP0 ;  /* 0x000000ff0400728c */ /* 0x000fe2000bf25300 */
[----:B------:R-:W-:Y:S01]  /*7630*/  PLOP3.LUT P1, PT, PT, PT, UP2, 0x80, 0x8 ;  /* 0x000000000008781c */ /* 0x000fe20003f2f028 */
[----:B------:R-:W-:Y:S03]  /*7640*/  UPLOP3.LUT UP0, UPT, UPT, UPT, UPT, 0x40, 0x4 ;  /* 0x000000000004789c */ /* 0x000fe60003f0e870 */
[----:B------:R-:W-:Y:S06]  /*7650*/  @UP2 UPLOP3.LUT UP0, UPT, UPT, UPT, UP1, 0x80, 0x8 ;  /* 0x000000000008289c */ /* 0x000fec0003f0f010 */
[----:B------:R-:W-:Y:S01]  /*7660*/  PLOP3.LUT P0, PT, PT, PT, UP0, 0x80, 0x8 ;  /* 0x000000000008781c */ /* 0x000fe20003f0f008 */
[----:B------:R-:W-:Y:S01]  /*7670*/  @!UPT UIADD3 URZ, UPT, UPT, URZ, URZ, URZ ;  /* 0x000000fffffff290 */ /* 0x000fe2000fffe0ff */
[----:B------:R-:W-:Y:S11]  /*7680*/  BRA.U !UP1, `(.L_x_114) ;  /* 0x0000000109407547 */ /* 0x000ff6000b800000 */
[----:B------:R-:W-:Y:S01]  /*7690*/  UISETP.NE.U32.AND UP0, UPT, UR60, URZ, UPT ;  /* 0x000000ff3c00728c */ /* 0x000fe2000bf05070 */
[----:B------:R-:W-:Y:S01]  /*76a0*/  R2UR UR6, R191 ;  /* 0x00000000bf0672ca */ /* 0x000fe200000e0000 */
[----:B------:R-:W1:Y:S01]  /*76b0*/  LDCU.64 UR8, c[0x0][0x358] ;  /* 0x00006b00ff0877ac */ /* 0x000e620008000a00 */
[----:B------:R-:W-:Y:S02]  /*76c0*/  HFMA2 R176, -RZ, RZ, 0, 5.9604644775390625e-08 ;  /* 0x00000001ffb07431 */ /* 0x000fe400000001ff */
[----:B------:R-:W-:Y:S01]  /*76d0*/  IMAD.MOV.U32 R0, RZ, RZ, 0x1 ;  /* 0x00000001ff007424 */ /* 0x000fe200078e00ff */
[----:B------:R-:W-:Y:S06]  /*76e0*/  UISETP.NE.AND.EX UP0, UPT, UR61, URZ, UPT, UP0 ;  /* 0x000000ff3d00728c */ /* 0x000fec000bf05300 */
[----:B------:R-:W-:Y:S05]  /*76f0*/  PLOP3.LUT P3, PT, PT, PT, UP0, 0x80, 0x8 ;  /* 0x000000000008781c */ /* 0x000fea0003f6f008 */
[----:B------:R-:W2:Y:S01]  /*7700*/  @UP0 LDCU.64 UR4, c[0x0][0xc88] ;  /* 0x00019100ff0407ac */ /* 0x000ea20008000a00 */
[----:B------:R-:W-:Y:S07]  /*7710*/  @UP0 UIMAD UR6, UR44, UR6, URZ ;  /* 0x000000062c0602a4 */ /* 0x000fee000f8e02ff */
[----:B------:R-:W-:Y:S01]  /*7720*/  @!P3 PRMT R176, R0, 0x7610, R176 ;  /* 0x0000761000b0b816 */ /* 0x000fe200000000b0 */
[----:B--2---:R-:W-:Y:S06]  /*7730*/  @UP0 UIMAD.WIDE UR4, UR6, 0x4, UR4 ;  /* 0x00000004060408a5 */ /* 0x004fec000f8e0204 */
[----:B------:R-:W-:Y:S02]  /*7740*/  IMAD.U32 R4, RZ, RZ, UR4 ;  /* 0x00000004ff047e24 */ /* 0x000fe4000f8e00ff */
[----:B------:R-:W-:Y:S03]  /*7750*/  IMAD.U32 R5, RZ, RZ, UR5 ;  /* 0x00000005ff057e24 */ /* 0x000fe6000f8e00ff */
[----:B------:R-:W2:Y:S02]  /*7760*/  @!UP0 LDCU UR4, c[0x0][0xc80] ;  /* 0x00019000ff0487ac */ /* 0x000ea40008000800 */
[----:B-1---5:R1:W5:Y:S02]  /*7770*/  @P3 LDG.E R133, desc[UR8][R4.64] ;  /* 0x0000000804853981 */ /* 0x022364000c1e1900 */
[----:B-12---:R-:W-:Y:S02]  /*7780*/  @!P3 MOV R133, UR4 ;  /* 0x000000040085bc02 */ /* 0x006fe40008000f00 */
.L_x_114:
[----:B------:R-:W-:Y:S05]  /*7790*/  @!P4 BRA `(.L_x_115) ;  /* 0x000000000024c947 */ /* 0x000fea0003800000 */
[----:B------:R-:W-:Y:S01]  /*77a0*/  ISETP.NE.U32.AND P3, PT, R172, RZ, PT ;  /* 0x000000ffac00720c */ /* 0x000fe20003f65070 */
[----:B------:R-:W1:Y:S03]  /*77b0*/  LDCU.64 UR4, c[0x0][0x358] ;  /* 0x00006b00ff0477ac */ /* 0x000e660008000a00 */
[----:B------:R-:W-:Y:S11]  /*77c0*/  ISETP.NE.AND.EX P3, PT, R173, RZ, PT, P3 ;  /* 0x000000ffad00720c */ /* 0x000ff60003f65330 */
[----:B------:R-:W-:Y:S02]  /*77d0*/  @!UPT UIADD3 URZ, UPT, UPT, URZ, URZ, URZ ;  /* 0x000000fffffff290 */ /* 0x000fe4000fffe0ff */
[----:B------:R-:W2:Y:S01]  /*77e0*/  @P3 LDC.64 R4, c[0x0][0xca8] ;  /* 0x00032a00ff043b82 */ /* 0x000ea20000000a00 */
[----:B------:R-:W-:Y:S04]  /*77f0*/  @P3 IMAD R0, R174, UR44, RZ ;  /* 0x0000002cae003c24 */ /* 0x000fe8000f8e02ff */
[----:B--2---:R-:W-:Y:S05]  /*7800*/  @P3 IMAD.WIDE R4, R0, 0x4, R4 ;  /* 0x0000000400043825 */ /* 0x004fea00078e0204 */
[----:B-1---5:R1:W5:Y:S02]  /*7810*/  @P3 LDG.E R130, desc[UR4][R4.64] ;  /* 0x0000000404823981 */ /* 0x022364000c1e1900 */
[----:B-1----:R-:W2:Y:S02]  /*7820*/  @!P3 LDC R130, c[0x0][0xca0] ;  /* 0x00032800ff82bb82 */ /* 0x002ea40000000800 */
.L_x_115:
[----:B-----5:R-:W-:Y:S01]  /*7830*/  FSETP.NEU.AND P3, PT, R133, RZ, PT ;  /* 0x000000ff8500720b */ /* 0x020fe20003f6d000 */
[----:B------:R-:W-:Y:S01]  /*7840*/  IMAD.U32 R3, RZ, RZ, UR43 ;  /* 0x0000002bff037e24 */ /* 0x000fe2000f8e00ff */
[----:B------:R-:W-:Y:S01]  /*7850*/  SEL R5, RZ, 0xffffffff, P2 ;  /* 0xffffffffff057807 */ /* 0x000fe20001000000 */
[----:B------:R-:W-:Y:S01]  /*7860*/  IMAD.SHL.U32 R197, R185, 0x10, RZ ;  /* 0x00000010b9c57824 */ /* 0x000fe200078e00ff */
[----:B------:R-:W-:Y:S01]  /*7870*/  @P1 LOP3.LUT P2, RZ, R176, 0xff, RZ, 0xc0, !PT ;  /* 0x000000ffb0ff1812 */ /* 0x000fe2000784c0ff */
[----:B------:R-:W-:Y:S01]  /*7880*/  IMAD R131, R3, 0xc0, R2 ;  /* 0x000000c003837824 */ /* 0x000fe200078e0202 */
[----:B------:R-:W-:Y:S01]  /*7890*/  @P1 SEL R0, RZ, 0xffffffff, P3 ;  /* 0xffffffffff001807 */ /* 0x000fe20001800000 */
[----:B------:R-:W-:Y:S01]  /*78a0*/  IMAD.SHL.U32 R139, R184, 0x10, RZ ;  /* 0x00000010b88b7824 */ /* 0x000fe200078e00ff */
[----:B------:R-:W-:Y:S01]  /*78b0*/  LOP3.LUT P4, R182, R176, 0xff, RZ, 0xc0, !PT ;  /* 0x000000ffb0b67812 */ /* 0x000fe2000788c0ff */
[----:B------:R-:W-:Y:S01]  /*78c0*/  IMAD.IADD R198, R188, 0x1, R197 ;  /* 0x00000001bcc67824 */ /* 0x000fe200078e02c5 */
[C---:B------:R-:W-:Y:S01]  /*78d0*/  @P0 SEL R0, R5.reuse, R0, !P2 ;  /* 0x0000000005000207 */ /* 0x040fe20005000000 */
[----:B------:R-:W-:Y:S01]  /*78e0*/  BSSY B1, `(.L_x_116) ;  /* 0x000004d000017945 */ /* 0x000fe20003800000 */
[----:B------:R-:W-:Y:S01]  /*78f0*/  PLOP3.LUT P2, PT, PT, PT, UP1, 0x80, 0x8 ;  /* 0x000000000008781c */ /* 0x000fe20003f4f018 */
[----:B------:R-:W-:Y:S01]  /*7900*/  IMAD.MOV.U32 R138, RZ, RZ, 0x1 ;  /* 0x00000001ff8a7424 */ /* 0x000fe200078e00ff */
[----:B------:R-:W-:Y:S01]  /*7910*/  @P1 LOP3.LUT R0, R0, 0x1, RZ, 0xc0, !PT ;  /* 0x0000000100001812 */ /* 0x000fe200078ec0ff */
[----:B------:R-:W-:Y:S01]  /*7920*/  IMAD.MOV.U32 R137, RZ, RZ, RZ ;  /* 0x000000ffff897224 */ /* 0x000fe200078e00ff */
[----:B------:R-:W-:Y:S02]  /*7930*/  CS2R R146, SRZ ;  /* 0x0000000000927805 */ /* 0x000fe4000001ff00 */
[----:B------:R-:W-:Y:S02]  /*7940*/  CS2R R144, SRZ ;  /* 0x0000000000907805 */ /* 0x000fe4000001ff00 */
[----:B------:R-:W-:Y:S01]  /*7950*/  ISETP.NE.U32.OR P5, PT, R0, 0x1, !P1 ;  /* 0x000000010000780c */ /* 0x000fe20004fa5470 */
[----:B------:R-:W-:Y:S01]  /*7960*/  IMAD.U32 R0, RZ, RZ, UR43 ;  /* 0x0000002bff007e24 */ /* 0x000fe2000f8e00ff */
[----:B------:R-:W-:Y:S02]  /*7970*/  CS2R R142, SRZ ;  /* 0x00000000008e7805 */ /* 0x000fe4000001ff00 */
[----:B------:R-:W-:Y:S02]  /*7980*/  CS2R R140, SRZ ;  /* 0x00000000008c7805 */ /* 0x000fe4000001ff00 */
[----:B------:R-:W-:Y:S02]  /*7990*/  P2R R194, PR, RZ, 0x20 ;  /* 0x00000020ffc27803 */ /* 0x000fe40000000000 */
[----:B------:R-:W-:Y:S02]  /*79a0*/  CS2R R150, SRZ ;  /* 0x0000000000967805 */ /* 0x000fe4000001ff00 */
[----:B------:R-:W-:Y:S02]  /*79b0*/  SHF.L.U32 R4, R0, 0x1f, RZ ;  /* 0x0000001f00047819 */ /* 0x000fe400000006ff */
[----:B------:R-:W-:Y:S02]  /*79c0*/  CS2R R148, SRZ ;  /* 0x0000000000947805 */ /* 0x000fe4000001ff00 */
[----:B------:R-:W-:Y:S02]  /*79d0*/  SEL R0, RZ, 0xffffffff, P3 ;  /* 0xffffffffff007807 */ /* 0x000fe40001800000 */
[----:B------:R-:W-:Y:S02]  /*79e0*/  CS2R R154, SRZ ;  /* 0x00000000009a7805 */ /* 0x000fe4000001ff00 */
[----:B------:R-:W-:Y:S02]  /*79f0*/  CS2R R152, SRZ ;  /* 0x0000000000987805 */ /* 0x000fe4000001ff00 */
[----:B------:R-:W-:Y:S02]  /*7a00*/  CS2R R158, SRZ ;  /* 0x00000000009e7805 */ /* 0x000fe4000001ff00 */
[----:B------:R-:W-:Y:S02]  /*7a10*/  @P2 SEL R0, R5, R0, !P4 ;  /* 0x0000000005002207 */ /* 0x000fe40006000000 */
[----:B------:R-:W-:Y:S02]  /*7a20*/  CS2R R156, SRZ ;  /* 0x00000000009c7805 */ /* 0x000fe4000001ff00 */
[----:B------:R-:W-:Y:S02]  /*7a30*/  @P5 SHF.L.U32 R6, RZ, 0x1f, RZ ;  /* 0x0000001fff065819 */ /* 0x000fe400000006ff */
[----:B------:R-:W-:Y:S02]  /*7a40*/  CS2R R162, SRZ ;  /* 0x0000000000a27805 */ /* 0x000fe4000001ff00 */
[----:B------:R-:W-:Y:S02]  /*7a50*/  ISETP.NE.AND P2, PT, RZ, UR43, PT ;  /* 0x0000002bff007c0c */ /* 0x000fe4000bf45270 */
[----:B------:R-:W-:Y:S01]  /*7a60*/  CS2R R160, SRZ ;  /* 0x0000000000a07805 */ /* 0x000fe2000001ff00 */
[----:B------:R-:W1:Y:S01]  /*7a70*/  @P5 SYNCS.PHASECHK.TRANS64.TRYWAIT P1, [UR45+0xe0], R6 ;  /* 0x0000e006ff0055a7 */ /* 0x000e62000802112d */
[----:B------:R-:W-:Y:S02]  /*7a80*/  LOP3.LUT R0, R0, 0x1, RZ, 0xc0, !PT ;  /* 0x0000000100007812 */ /* 0x000fe400078ec0ff */
[----:B------:R-:W-:Y:S02]  /*7a90*/  CS2R R166, SRZ ;  /* 0x0000000000a67805 */ /* 0x000fe4000001ff00 */
[----:B------:R-:W-:Y:S02]  /*7aa0*/  SEL R212, RZ, 0x60, P2 ;  /* 0x00000060ffd47807 */ /* 0x000fe40001000000 */
[----:B------:R-:W-:Y:S02]  /*7ab0*/  CS2R R164, SRZ ;  /* 0x0000000000a47805 */ /* 0x000fe4000001ff00 */
[----:B------:R-:W-:Y:S02]  /*7ac0*/  ISETP.NE.U32.AND P3, PT, R0, 0x1, PT ;  /* 0x000000010000780c */ /* 0x000fe40003f65070 */
[----:B------:R-:W-:Y:S02]  /*7ad0*/  CS2R R170, SRZ ;  /* 0x0000000000aa7805 */ /* 0x000fe4000001ff00 */
[----:B------:R-:W-:Y:S01]  /*7ae0*/  CS2R R168, SRZ ;  /* 0x0000000000a87805 */ /* 0x000fe2000001ff00 */
[----:B------:R-:W-:Y:S01]  /*7af0*/  IMAD.IADD R213, R131, 0x1, R212 ;  /* 0x0000000183d57824 */ /* 0x000fe200078e02d4 */
[----:B------:R-:W-:Y:S01]  /*7b00*/  P2R R199, PR, RZ, 0x8 ;  /* 0x00000008ffc77803 */ /* 0x000fe20000000000 */
[----:B------:R-:W-:Y:S02]  /*7b10*/  IMAD.IADD R196, R188, 0x1, R139 ;  /* 0x00000001bcc47824 */ /* 0x000fe400078e028b */
[----:B------:R-:W-:Y:S01]  /*7b20*/  VIADD R212, R212, UR52 ;  /* 0x00000034d4d47c36 */ /* 0x000fe20008000000 */
[----:B------:R-:W-:Y:S01]  /*7b30*/  SHF.R.U32.HI R0, RZ, 0x15, R213 ;  /* 0x00000015ff007819 */ /* 0x000fe200000116d5 */
[----:B------:R-:W-:Y:S01]  /*7b40*/  IMAD.IADD R195, R187, 0x1, R198 ;  /* 0x00000001bbc37824 */ /* 0x000fe200078e02c6 */
[----:B------:R3:W4:Y:S02]  /*7b50*/  SYNCS.PHASECHK.TRANS64.TRYWAIT P0, [UR45+0x150], R4 ;  /* 0x00015004ff0075a7 */ /* 0x000724000800112d */
[----:B------:R-:W-:Y:S02]  /*7b60*/  LOP3.LUT R200, R0, 0x3, RZ, 0xc0, !PT ;  /* 0x0000000300c87812 */ /* 0x000fe400078ec0ff */
[----:B-1----:R-:W-:Y:S01]  /*7b70*/  @P5 SEL R138, RZ, 0x1, !P1 ;  /* 0x00000001ff8a5807 */ /* 0x002fe20004800000 */
[----:B---3--:R-:W-:Y:S06]  /*7b80*/  @!P5 BRA `(.L_x_117) ;  /* 0x000000000088d947 */ /* 0x008fec0003800000 */
[----:B------:R-:W-:Y:S01]  /*7b90*/  IMAD.MOV.U32 R147, RZ, RZ, RZ ;  /* 0x000000ffff937224 */ /* 0x000fe200078e00ff */
[----:B------:R-:W-:Y:S01]  /*7ba0*/  ISETP.NE.AND P1, PT, R138, RZ, PT ;  /* 0x000000ff8a00720c */ /* 0x000fe20003f25270 */
[----:B------:R-:W-:Y:S01]  /*7bb0*/  BSSY B0, `(.L_x_118) ;  /* 0x0000014000007945 */ /* 0x000fe20003800000 */
[----:B------:R-:W-:Y:S02]  /*7bc0*/  CS2R R170, SRZ ;  /* 0x0000000000aa7805 */ /* 0x000fe4000001ff00 */
        /* <DEDUP_REMOVED lines=13> */
[----:B------:R-:W-:Y:S01]  /*7ca0*/  CS2R R144, SRZ ;  /* 0x0000000000907805 */ /* 0x000fe2000001ff00 */
[----:B------:R-:W-:Y:S06]  /*7cb0*/  @P1 BRA `(.L_x_119) ;  /* 0x00000000000c1947 */ /* 0x000fec0003800000 */
[----:B------:R-:W-:Y:S04]  /*7cc0*/  SHF.L.U32 R6, RZ, 0x1f, RZ ;  /* 0x0000001fff067819 */ /* 0x000fe800000006ff */
[----:B------:R-:W1:Y:S02]  /*7cd0*/  SYNCS.PHASECHK.TRANS64.TRYWAIT P1, [UR45+0xe0], R6 ;  /* 0x0000e006ff0075a7 */ /* 0x000e64000802112d */
[----:B-1----:R-:W-:Y:S05]  /*7ce0*/  @!P1 BRA `(.L_x_120) ;  /* 0x000000c000fc9947 */ /* 0x002fea0003800000 */
.L_x_119:
[----:B------:R-:W-:Y:S05]  /*7cf0*/  BSYNC B0 ;  /* 0x0000000000007941 */ /* 0x000fea0003800000 */
.L_x_118:
[----:B------:R-:W-:Y:S01]  /*7d00*/  ISETP.NE.AND P1, PT, R199, RZ, PT ;  /* 0x000000ffc700720c */ /* 0x000fe20003f25270 */
[----:B------:R-:W-:Y:S11]  /*7d10*/  HFMA2 R137, -RZ, RZ, 0, 5.9604644775390625e-08 ;  /* 0x00000001ff897431 */ /* 0x000ff600000001ff */
[----:B------:R-:W-:Y:S01]  /*7d20*/  @!UPT UIADD3 URZ, UPT, UPT, URZ, URZ, URZ ;  /* 0x000000fffffff290 */ /* 0x000fe2000fffe0ff */
[----:B------:R3:W1:Y:S04]  /*7d30*/  @P1 LDS.128 R168, [R188] ;  /* 0x00000000bca81984 */ /* 0x0006680000000c00 */
[----:B------:R3:W1:Y:S04]  /*7d40*/  @P1 LDS.128 R164, [R198+0x10] ;  /* 0x00001000c6a41984 */ /* 0x0006680000000c00 */
[----:B------:R3:W1:Y:S04]  /*7d50*/  @P1 LDS.128 R160, [R196+0x20] ;  /* 0x00002000c4a01984 */ /* 0x0006680000000c00 */
[----:B------:R3:W1:Y:S04]  /*7d60*/  @P1 LDS.128 R156, [R195+0x10] ;  /* 0x00001000c39c1984 */ /* 0x0006680000000c00 */
[----:B------:R3:W1:Y:S04]  /*7d70*/  @P1 LDS.128 R152, [R188+0x1000] ;  /* 0x00100000bc981984 */ /* 0x0006680000000c00 */
[----:B------:R3:W1:Y:S04]  /*7d80*/  @P1 LDS.128 R148, [R198+0x1010] ;  /* 0x00101000c6941984 */ /* 0x0006680000000c00 */
[----:B------:R3:W1:Y:S04]  /*7d90*/  @P1 LDS.128 R140, [R196+0x1020] ;  /* 0x00102000c48c1984 */ /* 0x0006680000000c00 */
[----:B------:R3:W1:Y:S02]  /*7da0*/  @P1 LDS.128 R144, [R195+0x1010] ;  /* 0x00101000c3901984 */ /* 0x0006640000000c00 */
.L_x_117:
[----:B------:R-:W-:Y:S05]  /*7db0*/  BSYNC B1 ;  /* 0x0000000000017941 */ /* 0x000fea0003800000 */
.L_x_116:
[----:B------:R-:W-:Y:S02]  /*7dc0*/  ISETP.NE.AND P1, PT, R189, R200, PT ;  /* 0x000000c8bd00720c */ /* 0x000fe40003f25270 */
[----:B------:R-:W-:Y:S01]  /*7dd0*/  MOV R55, RZ ;  /* 0x000000ff00377202 */ /* 0x000fe20000000f00 */
[----:B----4-:R-:W-:Y:S10]  /*7de0*/  @P0 BRA `(.L_x_121) ;  /* 0x0000000000080947 */ /* 0x010ff40003800000 */
[----:B------:R-:W4:Y:S02]  /*7df0*/  SYNCS.PHASECHK.TRANS64.TRYWAIT P0, [UR45+0x150], R4 ;  /* 0x00015004ff0075a7 */ /* 0x000f24000800112d */
[----:B----4-:R-:W-:Y:S05]  /*7e00*/  @!P0 BRA `(.L_x_122) ;  /* 0x000000c000cc8947 */ /* 0x010fea0003800000 */
.L_x_121:
[----:B------:R-:W-:Y:S01]  /*7e10*/  IMAD.MOV.U32 R54, RZ, RZ, RZ ;  /* 0x000000ffff367224 */ /* 0x000fe200078e00ff */
        /* <DEDUP_REMOVED lines=32> */
[----:B------:R-:W-:Y:S11]  /*8020*/  LOP3.LUT P0, RZ, R0, 0x3, R177, 0x48, !PT ;  /* 0x0000000300ff7812 */ /* 0x000ff600078048b1 */
[----:B------:R-:W-:Y:S02]  /*8030*/  @!UPT UIADD3 URZ, UPT, UPT, URZ, URZ, URZ ;  /* 0x000000fffffff290 */ /* 0x000fe4000fffe0ff */
[----:B------:R-:W-:Y:S05]  /*8040*/  @!P0 BRA `(.L_x_124) ;  /* 0x0000000000408947 */ /* 0x000fea0003800000 */
[----:B------:R-:W4:Y:S01]  /*8050*/  LDCU.64 UR8, c[0x4][0x70] ;  /* 0x01000e00ff0877ac */ /* 0x000f220008000a00 */
[----:B------:R-:W-:Y:S01]  /*8060*/  MOV R15, 0x0 ;  /* 0x00000000000f7802 */ /* 0x000fe20000000f00 */
[----:B------:R-:W-:Y:S02]  /*8070*/  HFMA2 R12, -RZ, RZ, 0, 5.9604644775390625e-08 ;  /* 0x00000001ff0c7431 */ /* 0x000fe400000001ff */
[----:B------:R-:W-:Y:S02]  /*8080*/  IMAD.MOV.U32 R8, RZ, RZ, 0x192 ;  /* 0x00000192ff087424 */ /* 0x000fe400078e00ff */
[----:B------:R-:W-:Y:S01]  /*8090*/  IMAD.MOV.U32 R13, RZ, RZ, RZ ;  /* 0x000000ffff0d7224 */ /* 0x000fe200078e00ff */
[----:B------:R-:W5:Y:S01]  /*80a0*/  LDCU.64 UR6, c[0x4][0x78] ;  /* 0x01000f00ff0677ac */ /* 0x000f620008000a00 */
[----:B------:R-:W2:Y:S01]  /*80b0*/  LDC.64 R14, c[0x4][R15] ;  /* 0x010000000f0e7b82 */ /* 0x000ea20000000a00 */
[----:B------:R-:W3:Y:S01]  /*80c0*/  LDCU.64 UR4, c[0x4][0x10] ;  /* 0x01000200ff0477ac */ /* 0x000ee20008000a00 */
[----:B----4-:R-:W-:Y:S01]  /*80d0*/  MOV R5, UR9 ;  /* 0x0000000900057c02 */ /* 0x010fe20008000f00 */
[----:B-1----:R-:W-:Y:S01]  /*80e0*/  IMAD.U32 R4, RZ, RZ, UR8 ;  /* 0x00000008ff047e24 */ /* 0x002fe2000f8e00ff */
[----:B-----5:R-:W-:Y:S01]  /*80f0*/  MOV R7, UR7 ;  /* 0x0000000700077c02 */ /* 0x020fe20008000f00 */
[----:B------:R-:W-:Y:S01]  /*8100*/  IMAD.U32 R6, RZ, RZ, UR6 ;  /* 0x00000006ff067e24 */ /* 0x000fe2000f8e00ff */
[----:B---3--:R-:W-:Y:S01]  /*8110*/  MOV R11, UR5 ;  /* 0x00000005000b7c02 */ /* 0x008fe20008000f00 */
[----:B------:R-:W-:Y:S02]  /*8120*/  IMAD.U32 R10, RZ, RZ, UR4 ;  /* 0x00000004ff0a7e24 */ /* 0x000fe4000f8e00ff */
[----:B------:R-:W-:Y:S07]  /*8130*/  LEPC R20, `(.L_x_124) ;  /* 0x000000001014794e */ /* 0x000fee0000000000 */
[----:B--2---:R-:W-:Y:S05]  /*8140*/  CALL.ABS.NOINC R14 ;  /* 0x000000000e007343 */ /* 0x004fea0003c00000 */
.L_x_124:
[----:B------:R-:W-:Y:S05]  /*8150*/  WARPSYNC.ALL ;  /* 0x0000000000007948 */ /* 0x000fea0003800000 */
[C---:B------:R-:W-:Y:S01]  /*8160*/  R2UR UR4, R213.reuse ;  /* 0x00000000d50472ca */ /* 0x040fe200000e0000 */
[----:B------:R-:W-:Y:S05]  /*8170*/  VIADD R0, R213, 0x80 ;  /* 0x00000080d5007836 */ /* 0x000fea0000000000 */
[----:B------:R-:W-:Y:S04]  /*8180*/  SHF.R.U32.HI R0, RZ, 0x15, R0 ;  /* 0x00000015ff007819 */ /* 0x000fe80000011600 */
[----:B------:R-:W-:Y:S03]  /*8190*/  LOP3.LUT P0, RZ, R0, 0x3, R177, 0x48, !PT ;  /* 0x0000000300ff7812 */ /* 0x000fe600078048b1 */
[----:B------:R-:W4:Y:S10]  /*81a0*/  LDTM.x32 R24, tmem[UR4] ;  /* 0x00000004001879ee */ /* 0x000f3400082c0000 */
[----:B----4-:R-:W-:Y:S05]  /*81b0*/  @!P0 BRA `(.L_x_125) ;  /* 0x0000000000408947 */ /* 0x010fea0003800000 */
        /* <DEDUP_REMOVED lines=16> */
.L_x_125:
[----:B------:R-:W-:Y:S05]  /*82c0*/  WARPSYNC.ALL ;  /* 0x0000000000007948 */ /* 0x000fea0003800000 */
[----:B------:R-:W-:Y:S11]  /*82d0*/  R2UR UR4, R213 ;  /* 0x00000000d50472ca */ /* 0x000ff600000e0000 */
[----:B------:R-:W-:Y:S02]  /*82e0*/  @!UPT UIADD3 URZ, UPT, UPT, URZ, URZ, URZ ;  /* 0x000000fffffff290 */ /* 0x000fe4000fffe0ff */
[----:B------:R-:W4:Y:S02]  /*82f0*/  LDTM.x32 R56, tmem[UR4+0x80] ;  /* 0x00008004003879ee */ /* 0x000f2400082c0000 */
[----:B----4-:R-:W-:Y:S01]  /*8300*/  NOP ;  /* 0x0000000000007918 */ /* 0x010fe20000000000 */
.L_x_123:
[----:B-1----:R-:W-:Y:S01]  /*8310*/  SHF.L.U32 R132, R168, 0x10, RZ ;  /* 0x00000010a8847819 */ /* 0x002fe200000006ff */
[----:B--2---:R-:W-:Y:S01]  /*8320*/  FMUL R0, R130, R24 ;  /* 0x0000001882007220 */ /* 0x004fe20000400000 */
[----:B------:R-:W-:Y:S01]  /*8330*/  LOP3.LUT R134, R168, 0xffff0000, RZ, 0xc0, !PT ;  /* 0xffff0000a8867812 */ /* 0x000fe200078ec0ff */
[C---:B------:R-:W-:Y:S01]  /*8340*/  FMUL R3, R130.reuse, R25 ;  /* 0x0000001982037220 */ /* 0x040fe20000400000 */
[----:B------:R-:W-:Y:S01]  /*8350*/  SHF.L.U32 R135, R169, 0x10, RZ ;  /* 0x00000010a9877819 */ /* 0x000fe200000006ff */
[----:B------:R-:W-:Y:S01]  /*8360*/  FMUL R4, R130, R26 ;  /* 0x0000001a82047220 */ /* 0x000fe20000400000 */
[----:B------:R-:W-:Y:S01]  /*8370*/  LOP3.LUT R136, R165, 0xffff0000, RZ, 0xc0, !PT ;  /* 0xffff0000a5887812 */ /* 0x000fe200078ec0ff */
[----:B------:R-:W-:Y:S01]  /*8380*/  FFMA R0, R133, R132, R0 ;  /* 0x0000008485007223 */ /* 0x000fe20000000000 */
[----:B------:R-:W-:Y:S01]  /*8390*/  LOP3.LUT R132, R169, 0xffff0000, RZ, 0xc0, !PT ;  /* 0xffff0000a9847812 */ /* 0x000fe200078ec0ff */
[C---:B------:R-:W-:Y:S01]  /*83a0*/  FFMA R3, R133.reuse, R134, R3 ;  /* 0x0000008685037223 */ /* 0x040fe20000000003 */
[C---:B------:R-:W-:Y:S01]  /*83b0*/  LOP3.LUT R134, R170.reuse, 0xffff0000, RZ, 0xc0, !PT ;  /* 0xffff0000aa867812 */ /* 0x040fe200078ec0ff */
[----:B------:R-:W-:Y:S01]  /*83c0*/  FFMA R4, R133, R135, R4 ;  /* 0x0000008785047223 */ /* 0x000fe20000000004 */
[----:B------:R-:W-:Y:S01]  /*83d0*/  SHF.L.U32 R135, R170, 0x10, RZ ;  /* 0x00000010aa877819 */ /* 0x000fe200000006ff */
[C---:B------:R-:W-:Y:S01]  /*83e0*/  FMUL R5, R130.reuse, R27 ;  /* 0x0000001b82057220 */ /* 0x040fe20000400000 */
[----:B------:R-:W-:Y:S01]  /*83f0*/  ISETP.NE.AND P0, PT, R189, R200, PT ;  /* 0x000000c8bd00720c */ /* 0x000fe20003f05270 */
[C---:B------:R-:W-:Y:S01]  /*8400*/  FMUL R6, R130.reuse, R28 ;  /* 0x0000001c82067220 */ /* 0x040fe20000400000 */
[----:B------:R-:W-:Y:S01]  /*8410*/  F2FP.BF16.F32.PACK_AB R200, R3, R0 ;  /* 0x0000000003c8723e */ /* 0x000fe200000010ff */
[C---:B------:R-:W-:Y:S01]  /*8420*/  FMUL R7, R130.reuse, R29 ;  /* 0x0000001d82077220 */ /* 0x040fe20000400000 */
[----:B------:R-:W-:Y:S01]  /*8430*/  ISETP.NE.AND P1, PT, R189, RZ, PT ;  /* 0x000000ffbd00720c */ /* 0x000fe20003f25270 */
[----:B------:R-:W-:Y:S01]  /*8440*/  FFMA R5, R133, R132, R5 ;  /* 0x0000008485057223 */ /* 0x000fe20000000005 */
[----:B------:R-:W-:Y:S01]  /*8450*/  SHF.L.U32 R132, R171, 0x10, RZ ;  /* 0x00000010ab847819 */ /* 0x000fe200000006ff */
[----:B------:R-:W-:Y:S01]  /*8460*/  FFMA R6, R133, R135, R6 ;  /* 0x0000008785067223 */ /* 0x000fe20000000006 */
[----:B------:R-:W-:Y:S01]  /*8470*/  SHF.L.U32 R135, R165, 0x10, RZ ;  /* 0x00000010a5877819 */ /* 0x000fe200000006ff */
[----:B------:R-:W-:Y:S01]  /*8480*/  FFMA R7, R133, R134, R7 ;  /* 0x0000008685077223 */ /* 0x000fe20000000007 */
[----:B------:R-:W-:Y:S01]  /*8490*/  LOP3.LUT R134, R171, 0xffff0000, RZ, 0xc0, !PT ;  /* 0xffff0000ab867812 */ /* 0x000fe200078ec0ff */
[C---:B------:R-:W-:Y:S01]  /*84a0*/  FMUL R8, R130.reuse, R30 ;  /* 0x0000001e82087220 */ /* 0x040fe20000400000 */
[----:B------:R-:W-:Y:S01]  /*84b0*/  F2FP.BF16.F32.PACK_AB R201, R5, R4 ;  /* 0x0000000405c9723e */ /* 0x000fe200000010ff */
[----:B------:R-:W-:Y:S01]  /*84c0*/  FMUL R9, R130, R31 ;  /* 0x0000001f82097220 */ /* 0x000fe20000400000 */
[----:B------:R-:W-:Y:S01]  /*84d0*/  F2FP.BF16.F32.PACK_AB R202, R7, R6 ;  /* 0x0000000607ca723e */ /* 0x000fe200000010ff */
[C---:B------:R-:W-:Y:S01]  /*84e0*/  FFMA R8, R133.reuse, R132, R8 ;  /* 0x0000008485087223 */ /* 0x040fe20000000008 */
[C---:B------:R-:W-:Y:S01]  /*84f0*/  SHF.L.U32 R132, R164.reuse, 0x10, RZ ;  /* 0x00000010a4847819 */ /* 0x040fe200000006ff */
[----:B------:R-:W-:Y:S01]  /*8500*/  FFMA R9, R133, R134, R9 ;  /* 0x0000008685097223 */ /* 0x000fe20000000009 */
[----:B------:R-:W-:Y:S01]  /*8510*/  LOP3.LUT R134, R164, 0xffff0000, RZ, 0xc0, !PT ;  /* 0xffff0000a4867812 */ /* 0x000fe200078ec0ff */
[C---:B------:R-:W-:Y:S01]  /*8520*/  FMUL R10, R130.reuse, R32 ;  /* 0x00000020820a7220 */ /* 0x040fe20000400000 */
[C---:B------:R-:W-:Y:S01]  /*8530*/  FMUL R11, R130.reuse, R33 ;  /* 0x00000021820b7220 */ /* 0x040fe20000400000 */
        /* <DEDUP_REMOVED lines=10> */
[----:B------:R-:W-:Y:S01]  /*85e0*/  FFMA R12, R133, R135, R12 ;  /* 0x00000087850c7223 */ /* 0x000fe2000000000c */
[----:B------:R-:W-:Y:S01]  /*85f0*/  SHF.L.U32 R135, R167, 0x10, RZ ;  /* 0x00000010a7877819 */ /* 0x000fe200000006ff */
[----:B------:R-:W-:Y:S01]  /*8600*/  FFMA R13, R133, R136, R13 ;  /* 0x00000088850d7223 */ /* 0x000fe2000000000d */
[----:B------:R-:W-:Y:S01]  /*8610*/  LOP3.LUT R136, R167, 0xffff0000, RZ, 0xc0, !PT ;  /* 0xffff0000a7887812 */ /* 0x000fe200078ec0ff */
[----:B------:R-:W-:Y:S01]  /*8620*/  FFMA R14, R133, R132, R14 ;  /* 0x00000084850e7223 */ /* 0x000fe2000000000e */
[----:B------:R-:W-:Y:S01]  /*8630*/  SHF.L.U32 R132, R160, 0x10, RZ ;  /* 0x00000010a0847819 */ /* 0x000fe200000006ff */
[----:B------:R-:W-:Y:S01]  /*8640*/  FMUL R16, R130, R38 ;  /* 0x0000002682107220 */ /* 0x000fe20000400000 */
[----:B------:R-:W-:Y:S01]  /*8650*/  F2FP.BF16.F32.PACK_AB R205, R13, R12 ;  /* 0x0000000c0dcd723e */ /* 0x000fe200000010ff */
[----:B------:R-:W-:Y:S01]  /*8660*/  FFMA R15, R133, R134, R15 ;  /* 0x00000086850f7223 */ /* 0x000fe2000000000f */
[----:B------:R-:W-:Y:S01]  /*8670*/  LOP3.LUT R134, R160, 0xffff0000, RZ, 0xc0, !PT ;  /* 0xffff0000a0867812 */ /* 0x000fe200078ec0ff */
[C---:B------:R-:W-:Y:S01]  /*8680*/  FMUL R17, R130.reuse, R39 ;  /* 0x0000002782117220 */ /* 0x040fe20000400000 */
[C---:B------:R-:W-:Y:S01]  /*8690*/  FMUL R18, R130.reuse, R40 ;  /* 0x0000002882127220 */ /* 0x040fe20000400000 */
[----:B------:R-:W-:Y:S01]  /*86a0*/  FMUL R19, R130, R41 ;  /* 0x0000002982137220 */ /* 0x000fe20000400000 */
[----:B------:R-:W-:Y:S01]  /*86b0*/  F2FP.BF16.F32.PACK_AB R206, R15, R14 ;  /* 0x0000000e0fce723e */ /* 0x000fe200000010ff */
[C---:B------:R-:W-:Y:S01]  /*86c0*/  FFMA R16, R133.reuse, R135, R16 ;  /* 0x0000008785107223 */ /* 0x040fe20000000010 */
[----:B------:R-:W-:Y:S01]  /*86d0*/  SHF.L.U32 R135, R162, 0x10, RZ ;  /* 0x00000010a2877819 */ /* 0x000fe200000006ff */
[----:B------:R-:W-:Y:S01]  /*86e0*/  FFMA R17, R133, R136, R17 ;  /* 0x0000008885117223 */ /* 0x000fe20000000011 */
[----:B------:R-:W-:Y:S01]  /*86f0*/  LOP3.LUT R136, R159, 0xffff0000, RZ, 0xc0, !PT ;  /* 0xffff00009f887812 */ /* 0x000fe200078ec0ff */
[----:B------:R-:W-:Y:S01]  /*8700*/  FFMA R18, R133, R132, R18 ;  /* 0x0000008485127223 */ /* 0x000fe20000000012 */
[----:B------:R-:W-:Y:S01]  /*8710*/  SHF.L.U32 R132, R161, 0x10, RZ ;  /* 0x00000010a1847819 */ /* 0x000fe200000006ff */
[----:B------:R-:W-:Y:S01]  /*8720*/  FFMA R19, R133, R134, R19 ;  /* 0x0000008685137223 */ /* 0x000fe20000000013 */
[----:B------:R-:W-:Y:S01]  /*8730*/  LOP3.LUT R134, R161, 0xffff0000, RZ, 0xc0, !PT ;  /* 0xffff0000a1867812 */ /* 0x000fe200078ec0ff */
[C---:B------:R-:W-:Y:S01]  /*8740*/  FMUL R20, R130.reuse, R42 ;  /* 0x0000002a82147220 */ /* 0x040fe20000400000 */
[----:B------:R-:W-:Y:S01]  /*8750*/  F2FP.BF16.F32.PACK_AB R207, R17, R16 ;  /* 0x0000001011cf723e */ /* 0x000fe200000010ff */
[C---:B------:R-:W-:Y:S01]  /*8760*/  FMUL R21, R130.reuse, R43 ;  /* 0x0000002b82157220 */ /* 0x040fe20000400000 */
[----:B------:R-:W-:Y:S01]  /*8770*/  FMUL R22, R130, R44 ;  /* 0x0000002c82167220 */ /* 0x000fe20000400000 */
[C---:B------:R-:W-:Y:S01]  /*8780*/  FFMA R20, R133.reuse, R132, R20 ;  /* 0x0000008485147223 */ /* 0x040fe20000000014 */
[----:B------:R-:W-:Y:S01]  /*8790*/  LOP3.LUT R132, R162, 0xffff0000, RZ, 0xc0, !PT ;  /* 0xffff0000a2847812 */ /* 0x000fe200078ec0ff */
[----:B------:R-:W-:Y:S01]  /*87a0*/  FFMA R21, R133, R134, R21 ;  /* 0x0000008685157223 */ /* 0x000fe20000000015 */
[----:B------:R-:W-:Y:S01]  /*87b0*/  LOP3.LUT R134, R163, 0xffff0000, RZ, 0xc0, !PT ;  /* 0xffff0000a3867812 */ /* 0x000fe200078ec0ff */
[----:B------:R-:W-:Y:S01]  /*87c0*/  FFMA R22, R133, R135, R22 ;  /* 0x0000008785167223 */ /* 0x000fe20000000016 */
[----:B------:R-:W-:Y:S01]  /*87d0*/  SHF.L.U32 R135, R163, 0x10, RZ ;  /* 0x00000010a3877819 */ /* 0x000fe200000006ff */
[C---:B------:R-:W-:Y:S01]  /*87e0*/  FMUL R23, R130.reuse, R45 ;  /* 0x0000002d82177220 */ /* 0x040fe20000400000 */
[C---:B------:R-:W-:Y:S01]  /*87f0*/  FMUL R88, R130.reuse, R46 ;  /* 0x0000002e82587220 */ /* 0x040fe20000400000 */
[C---:B------:R-:W-:Y:S01]  /*8800*/  FMUL R89, R130.reuse, R47 ;  /* 0x0000002f82597220 */ /* 0x040fe20000400000 */
[----:B------:R-:W-:Y:S01]  /*8810*/  FMUL R90, R130, R48 ;  /* 0x00000030825a7220 */ /* 0x000fe20000400000 */
[C---:B------:R-:W-:Y:S01]  /*8820*/  FFMA R23, R133.reuse, R132, R23 ;  /* 0x0000008485177223 */ /* 0x040fe20000000017 */
[C---:B------:R-:W-:Y:S01]  /*8830*/  SHF.L.U32 R132, R156.reuse, 0x10, RZ ;  /* 0x000000109c847819 */ /* 0x040fe200000006ff */
[----:B------:R-:W-:Y:S01]  /*8840*/  FFMA R88, R133, R135, R88 ;  /* 0x0000008785587223 */ /* 0x000fe20000000058 */
[----:B------:R-:W-:Y:S01]  /*8850*/  SHF.L.U32 R135, R159, 0x10, RZ ;  /* 0x000000109f877819 */ /* 0x000fe200000006ff */
[C---:B------:R-:W-:Y:S01]  /*8860*/  FFMA R89, R133.reuse, R134, R89 ;  /* 0x0000008685597223 */ /* 0x040fe20000000059 */
[----:B------:R-:W-:Y:S01]  /*8870*/  LOP3.LUT R134, R156, 0xffff0000, RZ, 0xc0, !PT ;  /* 0xffff00009c867812 */ /* 0x000fe200078ec0ff */
[C---:B------:R-:W-:Y:S01]  /*8880*/  FMUL R91, R130.reuse, R49 ;  /* 0x00000031825b7220 */ /* 0x040fe20000400000 */
[----:B------:R-:W-:Y:S01]  /*8890*/  FFMA R90, R133, R132, R90 ;  /* 0x00000084855a7223 */ /* 0x000fe2000000005a */
[----:B------:R-:W-:Y:S01]  /*88a0*/  SHF.L.U32 R132, R157, 0x10, RZ ;  /* 0x000000109d847819 */ /* 0x000fe200000006ff */
[C---:B------:R-:W-:Y:S01]  /*88b0*/  FMUL R92, R130.reuse, R50 ;  /* 0x00000032825c7220 */ /* 0x040fe20000400000 */
[----:B------:R-:W-:Y:S01]  /*88c0*/  FFMA R91, R133, R134, R91 ;  /* 0x00000086855b7223 */ /* 0x000fe2000000005b */
[----:B------:R-:W-:Y:S01]  /*88d0*/  LOP3.LUT R134, R157, 0xffff0000, RZ, 0xc0, !PT ;  /* 0xffff00009d867812 */ /* 0x000fe200078ec0ff */
[----:B------:R-:W-:Y:S01]  /*88e0*/  FMUL R93, R130, R51 ;  /* 0x00000033825d7220 */ /* 0x000fe20000400000 */
[----:B------:R1:W-:Y:S01]  /*88f0*/  @!P0 STS.128 [R188], R200 ;  /* 0x000000c8bc008388 */ /* 0x0003e20000000c00 */
[C---:B------:R-:W-:Y:S01]  /*8900*/  FFMA R92, R133.reuse, R132, R92 ;  /* 0x00000084855c7223 */ /* 0x040fe2000000005c */
[----:B------:R-:W-:Y:S01]  /*8910*/  SHF.L.U32 R132, R158, 0x10, RZ ;  /* 0x000000109e847819 */ /* 0x000fe200000006ff */
[----:B------:R-:W-:Y:S01]  /*8920*/  FMUL R94, R130, R52 ;  /* 0x00000034825e7220 */ /* 0x000fe20000400000 */
[C---:B------:R-:W-:Y:S01]  /*8930*/  FFMA R93, R133.reuse, R134, R93 ;  /* 0x00000086855d7223 */ /* 0x040fe2000000005d */
[----:B------:R-:W-:Y:S01]  /*8940*/  LOP3.LUT R134, R158, 0xffff0000, RZ, 0xc0, !PT ;  /* 0xffff00009e867812 */ /* 0x000fe200078ec0ff */
[----:B------:R-:W-:Y:S01]  /*8950*/  FMUL R95, R130, R53 ;  /* 0x00000035825f7220 */ /* 0x000fe20000400000 */
[C---:B------:R-:W-:Y:S01]  /*8960*/  FFMA R94, R133.reuse, R132, R94 ;  /* 0x00000084855e7223 */ /* 0x040fe2000000005e */
[----:B------:R-:W-:Y:S01]  /*8970*/  SHF.L.U32 R132, R152, 0x10, RZ ;  /* 0x0000001098847819 */ /* 0x000fe200000006ff */
[C---:B------:R-:W-:Y:S01]  /*8980*/  FMUL R96, R130.reuse, R54 ;  /* 0x0000003682607220 */ /* 0x040fe20000400000 */
[C---:B------:R-:W-:Y:S01]  /*8990*/  FMUL R97, R130.reuse, R55 ;  /* 0x0000003782617220 */ /* 0x040fe20000400000 */
[----:B------:R2:W-:Y:S01]  /*89a0*/  @!P0 STS.128 [R198+0x10], R204 ;  /* 0x000010ccc6008388 */ /* 0x0005e20000000c00 */
[----:B------:R-:W-:Y:S01]  /*89b0*/  FMUL R98, R130, R56 ;  /* 0x0000003882627220 */ /* 0x000fe20000400000 */
[C---:B------:R-:W-:Y:S01]  /*89c0*/  FFMA R95, R133.reuse, R134, R95 ;  /* 0x00000086855f7223 */ /* 0x040fe2000000005f */
[----:B------:R-:W-:Y:S01]  /*89d0*/  LOP3.LUT R134, R154, 0xffff0000, RZ, 0xc0, !PT ;  /* 0xffff00009a867812 */ /* 0x000fe200078ec0ff */
[----:B------:R-:W-:Y:S01]  /*89e0*/  FFMA R96, R133, R135, R96 ;  /* 0x0000008785607223 */ /* 0x000fe20000000060 */
[----:B------:R-:W-:Y:S01]  /*89f0*/  SHF.L.U32 R135, R153, 0x10, RZ ;  /* 0x0000001099877819 */ /* 0x000fe200000006ff */
[----:B------:R-:W-:Y:S01]  /*8a00*/  FFMA R97, R133, R136, R97 ;  /* 0x0000008885617223 */ /* 0x000fe20000000061 */
[----:B------:R-:W-:Y:S01]  /*8a10*/  LOP3.LUT R136, R145, 0xffff0000, RZ, 0xc0, !PT ;  /* 0xffff000091887812 */ /* 0x000fe200078ec0ff */
[C---:B------:R-:W-:Y:S01]  /*8a20*/  FFMA R98, R133.reuse, R132, R98 ;  /* 0x0000008485627223 */ /* 0x040fe20000000062 */
[----:B------:R-:W-:Y:S01]  /*8a30*/  LOP3.LUT R132, R152, 0xffff0000, RZ, 0xc0, !PT ;  /* 0xffff000098847812 */ /* 0x000fe200078ec0ff */
[C---:B------:R-:W-:Y:S01]  /*8a40*/  FMUL R99, R130.reuse, R57 ;  /* 0x0000003982637220 */ /* 0x040fe20000400000 */
[C---:B------:R-:W-:Y:S01]  /*8a50*/  FMUL R100, R130.reuse, R58 ;  /* 0x0000003a82647220 */ /* 0x040fe20000400000 */
[C---:B------:R-:W-:Y:S01]  /*8a60*/  FMUL R101, R130.reuse, R59 ;  /* 0x0000003b82657220 */ /* 0x040fe20000400000 */
[----:B------:R-:W-:Y:S01]  /*8a70*/  FMUL R102, R130, R60 ;  /* 0x0000003c82667220 */ /* 0x000fe20000400000 */
[----:B------:R-:W-:Y:S01]  /*8a80*/  FFMA R99, R133, R132, R99 ;  /* 0x0000008485637223 */ /* 0x000fe20000000063 */
[----:B------:R-:W-:Y:S01]  /*8a90*/  LOP3.LUT R132, R153, 0xffff0000, RZ, 0xc0, !PT ;  /* 0xffff000099847812 */ /* 0x000fe200078ec0ff */
[----:B------:R-:W-:Y:S01]  /*8aa0*/  FFMA R100, R133, R135, R100 ;  /* 0x0000008785647223 */ /* 0x000fe20000000064 */
[----:B------:R-:W-:Y:S01]  /*8ab0*/  SHF.L.U32 R135, R154, 0x10, RZ ;  /* 0x000000109a877819 */ /* 0x000fe200000006ff */
[C---:B------:R-:W-:Y:S01]  /*8ac0*/  FMUL R103, R130.reuse, R61 ;  /* 0x0000003d82677220 */ /* 0x040fe20000400000 */
[C---:B------:R-:W-:Y:S01]  /*8ad0*/  FMUL R104, R130.reuse, R62 ;  /* 0x0000003e82687220 */ /* 0x040fe20000400000 */
[----:B-1----:R-:W-:Y:S01]  /*8ae0*/  F2FP.BF16.F32.PACK_AB R200, R19, R18 ;  /* 0x0000001213c8723e */ /* 0x002fe200000010ff */
[----:B------:R-:W-:Y:S01]  /*8af0*/  FFMA R101, R133, R132, R101 ;  /* 0x0000008485657223 */ /* 0x000fe20000000065 */
[----:B------:R-:W-:Y:S01]  /*8b00*/  SHF.L.U32 R132, R155, 0x10, RZ ;  /* 0x000000109b847819 */ /* 0x000fe200000006ff */
[----:B------:R-:W-:Y:S01]  /*8b10*/  FFMA R102, R133, R135, R102 ;  /* 0x0000008785667223 */ /* 0x000fe20000000066 */
[----:B------:R-:W-:Y:S01]  /*8b20*/  F2FP.BF16.F32.PACK_AB R201, R21, R20 ;  /* 0x0000001415c9723e */ /* 0x000fe200000010ff */
[----:B------:R-:W-:Y:S01]  /*8b30*/  FFMA R103, R133, R134, R103 ;  /* 0x0000008685677223 */ /* 0x000fe20000000067 */
[----:B------:R-:W-:Y:S01]  /*8b40*/  LOP3.LUT R134, R155, 0xffff0000, RZ, 0xc0, !PT ;  /* 0xffff00009b867812 */ /* 0x000fe200078ec0ff */
[----:B------:R-:W-:Y:S01]  /*8b50*/  FMUL R105, R130, R63 ;  /* 0x0000003f82697220 */ /* 0x000fe20000400000 */
[----:B------:R-:W-:Y:S01]  /*8b60*/  F2FP.BF16.F32.PACK_AB R202, R23, R22 ;  /* 0x0000001617ca723e */ /* 0x000fe200000010ff */
[----:B------:R-:W-:Y:S01]  /*8b70*/  FFMA R104, R133, R132, R104 ;  /* 0x0000008485687223 */ /* 0x000fe20000000068 */
[----:B------:R-:W-:Y:S01]  /*8b80*/  F2FP.BF16.F32.PACK_AB R203, R89, R88 ;  /* 0x0000005859cb723e */ /* 0x000fe200000010ff */
[----:B------:R-:W-:Y:S01]  /*8b90*/  FFMA R105, R133, R134, R105 ;  /* 0x0000008685697223 */ /* 0x000fe20000000069 */
[----:B------:R-:W-:Y:S01]  /*8ba0*/  SHF.L.U32 R132, R148, 0x10, RZ ;  /* 0x0000001094847819 */ /* 0x000fe200000006ff */
[----:B------:R-:W-:Y:S01]  /*8bb0*/  FMUL R106, R130, R64 ;  /* 0x00000040826a7220 */ /* 0x000fe20000400000 */
[----:B------:R-:W-:Y:S01]  /*8bc0*/  LOP3.LUT R134, R148, 0xffff0000, RZ, 0xc0, !PT ;  /* 0xffff000094867812 */ /* 0x000fe200078ec0ff */
[----:B------:R1:W-:Y:S01]  /*8bd0*/  @!P0 STS.128 [R196+0x20], R200 ;  /* 0x000020c8c4008388 */ /* 0x0003e20000000c00 */
[----:B------:R-:W-:Y:S01]  /*8be0*/  SHF.L.U32 R135, R149, 0x10, RZ ;  /* 0x0000001095877819 */ /* 0x000fe200000006ff */
[C---:B------:R-:W-:Y:S01]  /*8bf0*/  FMUL R107, R130.reuse, R65 ;  /* 0x00000041826b7220 */ /* 0x040fe20000400000 */
[----:B--2---:R-:W-:Y:S01]  /*8c00*/  F2FP.BF16.F32.PACK_AB R204, R91, R90 ;  /* 0x0000005a5bcc723e */ /* 0x004fe200000010ff */
[C---:B------:R-:W-:Y:S01]  /*8c10*/  FMUL R108, R130.reuse, R66 ;  /* 0x00000042826c7220 */ /* 0x040fe20000400000 */
[----:B------:R-:W-:Y:S01]  /*8c20*/  F2FP.BF16.F32.PACK_AB R205, R93, R92 ;  /* 0x0000005c5dcd723e */ /* 0x000fe200000010ff */
[----:B------:R-:W-:Y:S01]  /*8c30*/  FFMA R106, R133, R132, R106 ;  /* 0x00000084856a7223 */ /* 0x000fe2000000006a */
[----:B------:R-:W-:Y:S01]  /*8c40*/  F2FP.BF16.F32.PACK_AB R206, R95, R94 ;  /* 0x0000005e5fce723e */ /* 0x000fe200000010ff */
[----:B------:R-:W-:Y:S01]  /*8c50*/  FFMA R107, R133, R134, R107 ;  /* 0x00000086856b7223 */ /* 0x000fe2000000006b */
[----:B------:R-:W-:Y:S01]  /*8c60*/  F2FP.BF16.F32.PACK_AB R207, R97, R96 ;  /* 0x0000006061cf723e */ /* 0x000fe200000010ff */
[----:B------:R-:W-:Y:S01]  /*8c70*/  FFMA R108, R133, R135, R108 ;  /* 0x00000087856c7223 */ /* 0x000fe2000000006c */
[----:B------:R-:W-:Y:S01]  /*8c80*/  LOP3.LUT R132, R149, 0xffff0000, RZ, 0xc0, !PT ;  /* 0xffff000095847812 */ /* 0x000fe200078ec0ff */
[----:B------:R-:W-:Y:S01]  /*8c90*/  FMUL R109, R130, R67 ;  /* 0x00000043826d7220 */ /* 0x000fe20000400000 */
[C---:B------:R-:W-:Y:S01]  /*8ca0*/  SHF.L.U32 R135, R150.reuse, 0x10, RZ ;  /* 0x0000001096877819 */ /* 0x040fe200000006ff */
[----:B------:R2:W-:Y:S01]  /*8cb0*/  @!P0 STS.128 [R195+0x10], R204 ;  /* 0x000010ccc3008388 */ /* 0x0005e20000000c00 */
[----:B------:R-:W-:Y:S01]  /*8cc0*/  LOP3.LUT R134, R150, 0xffff0000, RZ, 0xc0, !PT ;  /* 0xffff000096867812 */ /* 0x000fe200078ec0ff */
[C---:B------:R-:W-:Y:S01]  /*8cd0*/  FMUL R110, R130.reuse, R68 ;  /* 0x00000044826e7220 */ /* 0x040fe20000400000 */
[C---:B------:R-:W-:Y:S01]  /*8ce0*/  FMUL R111, R130.reuse, R69 ;  /* 0x00000045826f7220 */ /* 0x040fe20000400000 */
[----:B------:R-:W-:Y:S01]  /*8cf0*/  FFMA R109, R133, R132, R109 ;  /* 0x00000084856d7223 */ /* 0x000fe2000000006d */
[----:B------:R-:W-:Y:S01]  /*8d00*/  SHF.L.U32 R132, R151, 0x10, RZ ;  /* 0x0000001097847819 */ /* 0x000fe200000006ff */
[----:B------:R-:W-:Y:S01]  /*8d10*/  FFMA R110, R133, R135, R110 ;  /* 0x00000087856e7223 */ /* 0x000fe2000000006e */
[----:B------:R-:W-:Y:S01]  /*8d20*/  SHF.L.U32 R135, R141, 0x10, RZ ;  /* 0x000000108d877819 */ /* 0x000fe200000006ff */
[----:B------:R-:W-:Y:S01]  /*8d30*/  FFMA R111, R133, R134, R111 ;  /* 0x00000086856f7223 */ /* 0x000fe2000000006f */
[----:B------:R-:W-:Y:S01]  /*8d40*/  LOP3.LUT R134, R151, 0xffff0000, RZ, 0xc0, !PT ;  /* 0xffff000097867812 */ /* 0x000fe200078ec0ff */
[C---:B------:R-:W-:Y:S01]  /*8d50*/  FMUL R112, R130.reuse, R70 ;  /* 0x0000004682707220 */ /* 0x040fe20000400000 */
[C---:B------:R-:W-:Y:S01]  /*8d60*/  FMUL R113, R130.reuse, R71 ;  /* 0x0000004782717220 */ /* 0x040fe20000400000 */
[C---:B------:R-:W-:Y:S01]  /*8d70*/  FMUL R114, R130.reuse, R72 ;  /* 0x0000004882727220 */ /* 0x040fe20000400000 */
[----:B------:R-:W-:Y:S01]  /*8d80*/  FMUL R115, R130, R73 ;  /* 0x0000004982737220 */ /* 0x000fe20000400000 */
[C---:B------:R-:W-:Y:S01]  /*8d90*/  FFMA R112, R133.reuse, R132, R112 ;  /* 0x0000008485707223 */ /* 0x040fe20000000070 */
[C---:B------:R-:W-:Y:S01]  /*8da0*/  SHF.L.U32 R132, R140.reuse, 0x10, RZ ;  /* 0x000000108c847819 */ /* 0x040fe200000006ff */
[----:B------:R-:W-:Y:S01]  /*8db0*/  FFMA R113, R133, R134, R113 ;  /* 0x0000008685717223 */ /* 0x000fe20000000071 */
[----:B------:R-:W-:Y:S01]  /*8dc0*/  LOP3.LUT R134, R140, 0xffff0000, RZ, 0xc0, !PT ;  /* 0xffff00008c867812 */ /* 0x000fe200078ec0ff */
[----:B------:R-:W-:Y:S01]  /*8dd0*/  FMUL R116, R130, R74 ;  /* 0x0000004a82747220 */ /* 0x000fe20000400000 */
[----:B-1----:R-:W-:Y:S01]  /*8de0*/  F2FP.BF16.F32.PACK_AB R200, R99, R98 ;  /* 0x0000006263c8723e */ /* 0x002fe200000010ff */
[----:B------:R-:W-:Y:S01]  /*8df0*/  FFMA R114, R133, R132, R114 ;  /* 0x0000008485727223 */ /* 0x000fe20000000072 */
[----:B------:R-:W-:Y:S01]  /*8e00*/  LOP3.LUT R132, R141, 0xffff0000, RZ, 0xc0, !PT ;  /* 0xffff00008d847812 */ /* 0x000fe200078ec0ff */
[C---:B------:R-:W-:Y:S01]  /*8e10*/  FFMA R115, R133.reuse, R134, R115 ;  /* 0x0000008685737223 */ /* 0x040fe20000000073 */
[C---:B------:R-:W-:Y:S01]  /*8e20*/  LOP3.LUT R134, R142.reuse, 0xffff0000, RZ, 0xc0, !PT ;  /* 0xffff00008e867812 */ /* 0x040fe200078ec0ff */
[----:B------:R-:W-:Y:S01]  /*8e30*/  FFMA R116, R133, R135, R116 ;  /* 0x0000008785747223 */ /* 0x000fe20000000074 */
[----:B------:R-:W-:Y:S01]  /*8e40*/  SHF.L.U32 R135, R142, 0x10, RZ ;  /* 0x000000108e877819 */ /* 0x000fe200000006ff */
[C---:B------:R-:W-:Y:S01]  /*8e50*/  FMUL R117, R130.reuse, R75 ;  /* 0x0000004b82757220 */ /* 0x040fe20000400000 */
[----:B------:R-:W-:Y:S01]  /*8e60*/  F2FP.BF16.F32.PACK_AB R201, R101, R100 ;  /* 0x0000006465c9723e */ /* 0x000fe200000010ff */
[C---:B------:R-:W-:Y:S01]  /*8e70*/  FMUL R118, R130.reuse, R76 ;  /* 0x0000004c82767220 */ /* 0x040fe20000400000 */
[----:B------:R-:W-:Y:S01]  /*8e80*/  F2FP.BF16.F32.PACK_AB R202, R103, R102 ;  /* 0x0000006667ca723e */ /* 0x000fe200000010ff */
[C---:B------:R-:W-:Y:S01]  /*8e90*/  FMUL R119, R130.reuse, R77 ;  /* 0x0000004d82777220 */ /* 0x040fe20000400000 */
[C---:B------:R-:W-:Y:S01]  /*8ea0*/  FFMA R117, R133.reuse, R132, R117 ;  /* 0x0000008485757223 */ /* 0x040fe20000000075 */
[----:B------:R-:W-:Y:S01]  /*8eb0*/  FFMA R118, R133, R135, R118 ;  /* 0x0000008785767223 */ /* 0x000fe20000000076 */
[----:B------:R-:W-:Y:S01]  /*8ec0*/  SHF.L.U32 R132, R143, 0x10, RZ ;  /* 0x000000108f847819 */ /* 0x000fe200000006ff */
[----:B------:R-:W-:Y:S01]  /*8ed0*/  FFMA R119, R133, R134, R119 ;  /* 0x0000008685777223 */ /* 0x000fe20000000077 */
[----:B------:R-:W-:Y:S01]  /*8ee0*/  F2FP.BF16.F32.PACK_AB R203, R105, R104 ;  /* 0x0000006869cb723e */ /* 0x000fe200000010ff */
[C---:B------:R-:W-:Y:S01]  /*8ef0*/  FMUL R120, R130.reuse, R78 ;  /* 0x0000004e82787220 */ /* 0x040fe20000400000 */
[----:B------:R-:W-:Y:S01]  /*8f00*/  LOP3.LUT R134, R143, 0xffff0000, RZ, 0xc0, !PT ;  /* 0xffff00008f867812 */ /* 0x000fe200078ec0ff */
[----:B------:R-:W-:Y:S01]  /*8f10*/  FMUL R121, R130, R79 ;  /* 0x0000004f82797220 */ /* 0x000fe20000400000 */
[----:B--2---:R-:W-:Y:S01]  /*8f20*/  F2FP.BF16.F32.PACK_AB R204, R107, R106 ;  /* 0x0000006a6bcc723e */ /* 0x004fe200000010ff */
[----:B------:R1:W-:Y:S01]  /*8f30*/  @!P0 STS.128 [R188+0x1000], R200 ;  /* 0x001000c8bc008388 */ /* 0x0003e20000000c00 */
[C---:B------:R-:W-:Y:S01]  /*8f40*/  FFMA R120, R133.reuse, R132, R120 ;  /* 0x0000008485787223 */ /* 0x040fe20000000078 */
[----:B------:R-:W-:Y:S01]  /*8f50*/  FFMA R121, R133, R134, R121 ;  /* 0x0000008685797223 */ /* 0x000fe20000000079 */
[----:B------:R-:W-:Y:S01]  /*8f60*/  SHF.L.U32 R132, R144, 0x10, RZ ;  /* 0x0000001090847819 */ /* 0x000fe200000006ff */
[----:B------:R-:W-:Y:S01]  /*8f70*/  FMUL R122, R130, R80 ;  /* 0x00000050827a7220 */ /* 0x000fe20000400000 */
[----:B------:R-:W-:Y:S01]  /*8f80*/  LOP3.LUT R134, R144, 0xffff0000, RZ, 0xc0, !PT ;  /* 0xffff000090867812 */ /* 0x000fe200078ec0ff */
[C---:B------:R-:W-:Y:S01]  /*8f90*/  FMUL R123, R130.reuse, R81 ;  /* 0x00000051827b7220 */ /* 0x040fe20000400000 */
[----:B------:R-:W-:Y:S01]  /*8fa0*/  SHF.L.U32 R135, R145, 0x10, RZ ;  /* 0x0000001091877819 */ /* 0x000fe200000006ff */
[C---:B------:R-:W-:Y:S01]  /*8fb0*/  FMUL R124, R130.reuse, R82 ;  /* 0x00000052827c7220 */ /* 0x040fe20000400000 */
[----:B------:R-:W-:Y:S01]  /*8fc0*/  F2FP.BF16.F32.PACK_AB R205, R109, R108 ;  /* 0x0000006c6dcd723e */ /* 0x000fe200000010ff */
[----:B------:R-:W-:Y:S01]  /*8fd0*/  FMUL R125, R130, R83 ;  /* 0x00000053827d7220 */ /* 0x000fe20000400000 */
[----:B------:R-:W-:Y:S01]  /*8fe0*/  F2FP.BF16.F32.PACK_AB R206, R111, R110 ;  /* 0x0000006e6fce723e */ /* 0x000fe200000010ff */
[----:B------:R-:W-:Y:S01]  /*8ff0*/  FFMA R122, R133, R132, R122 ;  /* 0x00000084857a7223 */ /* 0x000fe2000000007a */
[----:B------:R-:W-:Y:S01]  /*9000*/  F2FP.BF16.F32.PACK_AB R207, R113, R112 ;  /* 0x0000007071cf723e */ /* 0x000fe200000010ff */
[C---:B------:R-:W-:Y:S01]  /*9010*/  FFMA R123, R133.reuse, R134, R123 ;  /* 0x00000086857b7223 */ /* 0x040fe2000000007b */
[----:B------:R-:W-:Y:S01]  /*9020*/  SHF.L.U32 R132, R146, 0x10, RZ ;  /* 0x0000001092847819 */ /* 0x000fe200000006ff */
[C---:B------:R-:W-:Y:S01]  /*9030*/  FFMA R124, R133.reuse, R135, R124 ;  /* 0x00000087857c7223 */ /* 0x040fe2000000007c */
[----:B------:R-:W-:Y:S01]  /*9040*/  FMUL R126, R130, R84 ;  /* 0x00000054827e7220 */ /* 0x000fe20000400000 */
[----:B------:R1:W-:Y:S01]  /*9050*/  @!P0 STS.128 [R198+0x1010], R204 ;  /* 0x001010ccc6008388 */ /* 0x0003e20000000c00 */
[----:B------:R-:W-:Y:S01]  /*9060*/  LOP3.LUT R134, R146, 0xffff0000, RZ, 0xc0, !PT ;  /* 0xffff000092867812 */ /* 0x000fe200078ec0ff */
[----:B------:R-:W-:Y:S01]  /*9070*/  FFMA R125, R133, R136, R125 ;  /* 0x00000088857d7223 */ /* 0x000fe2000000007d */
[C---:B------:R-:W-:Y:S01]  /*9080*/  FMUL R127, R130.reuse, R85 ;  /* 0x00000055827f7220 */ /* 0x040fe20000400000 */
[C---:B------:R-:W-:Y:S01]  /*9090*/  SHF.L.U32 R135, R147.reuse, 0x10, RZ ;  /* 0x0000001093877819 */ /* 0x040fe200000006ff */
[C---:B------:R-:W-:Y:S01]  /*90a0*/  FMUL R128, R130.reuse, R86 ;  /* 0x0000005682807220 */ /* 0x040fe20000400000 */
[----:B------:R-:W-:Y:S01]  /*90b0*/  LOP3.LUT R136, R147, 0xffff0000, RZ, 0xc0, !PT ;  /* 0xffff000093887812 */ /* 0x000fe200078ec0ff */
[----:B------:R-:W-:Y:S01]  /*90c0*/  FMUL R129, R130, R87 ;  /* 0x0000005782817220 */ /* 0x000fe20000400000 */
[----:B------:R-:W-:Y:S01]  /*90d0*/  F2FP.BF16.F32.PACK_AB R208, R115, R114 ;  /* 0x0000007273d0723e */ /* 0x000fe200000010ff */
[----:B------:R-:W-:Y:S01]  /*90e0*/  FFMA R126, R133, R132, R126 ;  /* 0x00000084857e7223 */ /* 0x000fe2000000007e */
[----:B------:R-:W-:Y:S01]  /*90f0*/  F2FP.BF16.F32.PACK_AB R209, R117, R116 ;  /* 0x0000007475d1723e */ /* 0x000fe200000010ff */
[----:B------:R-:W-:Y:S01]  /*9100*/  FFMA R127, R133, R134, R127 ;  /* 0x00000086857f7223 */ /* 0x000fe2000000007f */
[----:B------:R-:W-:Y:S01]  /*9110*/  F2FP.BF16.F32.PACK_AB R210, R119, R118 ;  /* 0x0000007677d2723e */ /* 0x000fe200000010ff */
[----:B------:R-:W-:Y:S01]  /*9120*/  FFMA R128, R133, R135, R128 ;  /* 0x0000008785807223 */ /* 0x000fe20000000080 */
[----:B------:R-:W-:Y:S01]  /*9130*/  F2FP.BF16.F32.PACK_AB R211, R121, R120 ;  /* 0x0000007879d3723e */ /* 0x000fe200000010ff */
[----:B------:R-:W-:Y:S01]  /*9140*/  FFMA R129, R133, R136, R129 ;  /* 0x0000008885817223 */ /* 0x000fe20000000081 */
[----:B------:R-:W-:Y:S02]  /*9150*/  F2FP.BF16.F32.PACK_AB R216, R123, R122 ;  /* 0x0000007a7bd8723e */ /* 0x000fe400000010ff */
[----:B------:R-:W-:Y:S01]  /*9160*/  F2FP.BF16.F32.PACK_AB R217, R125, R124 ;  /* 0x0000007c7dd9723e */ /* 0x000fe200000010ff */
[----:B------:R1:W-:Y:S01]  /*9170*/  @!P0 STS.128 [R196+0x1020], R208 ;  /* 0x001020d0c4008388 */ /* 0x0003e20000000c00 */
[----:B------:R-:W-:Y:S02]  /*9180*/  F2FP.BF16.F32.PACK_AB R218, R127, R126 ;  /* 0x0000007e7fda723e */ /* 0x000fe400000010ff */
[----:B------:R-:W-:Y:S05]  /*9190*/  F2FP.BF16.F32.PACK_AB R219, R129, R128 ;  /* 0x0000008081db723e */ /* 0x000fea00000010ff */
[----:B------:R1:W-:Y:S01]  /*91a0*/  @!P0 STS.128 [R195+0x1010], R216 ;  /* 0x001010d8c3008388 */ /* 0x0003e20000000c00 */
[----:B------:R-:W-:Y:S01]  /*91b0*/  @!PT LDS RZ, [RZ] ;  /* 0x00000000fffff984 */ /* 0x000fe20000000800 */
[----:B------:R-:W-:Y:S01]  /*91c0*/  @!PT LDS RZ, [RZ] ;  /* 0x00000000fffff984 */ /* 0x000fe20000000800 */
[----:B------:R-:W-:Y:S01]  /*91d0*/  @!PT LDS RZ, [RZ] ;  /* 0x00000000fffff984 */ /* 0x000fe20000000800 */
[----:B------:R-:W-:Y:S01]  /*91e0*/  @!PT LDS RZ, [RZ] ;  /* 0x00000000fffff984 */ /* 0x000fe20000000800 */
[----:B------:R2:W-:Y:S07]  /*91f0*/  MEMBAR.ALL.CTA ;  /* 0x0000000000007992 */ /* 0x0005ee0000008000 */
[----:B--2---:R-:W2:Y:S01]  /*9200*/  FENCE.VIEW.ASYNC.S ;  /* 0x00000000000073c6 */ /* 0x004ea20000000000 */
[----:B------:R-:W-:Y:S05]  /*9210*/  WARPSYNC.ALL ;  /* 0x0000000000007948 */ /* 0x000fea0003800000 */
[----:B------:R-:W-:Y:S01]  /*9220*/  BSSY.RECONVERGENT B0, `(.L_x_126) ;  /* 0x0000012000007945 */ /* 0x000fe20003800200 */
[----:B--2---:R-:W-:Y:S06]  /*9230*/  BAR.SYNC.DEFER_BLOCKING 0x1, 0x80 ;  /* 0x0042000000007b1d */ /* 0x004fec0000010000 */
[----:B------:R-:W-:Y:S05]  /*9240*/  @P1 BRA `(.L_x_127) ;  /* 0x00000000003c1947 */ /* 0x000fea0003800000 */
[----:B------:R-:W-:Y:S01]  /*9250*/  UIADD3 UR4, UPT, UPT, UR45, 0x200, URZ ;  /* 0x000002002d047890 */ /* 0x000fe2000fffe0ff */
[----:B------:R-:W-:Y:S01]  /*9260*/  R2UR UR49, R212 ;  /* 0x00000000d43172ca */ /* 0x000fe200000e0000 */
[----:B------:R-:W-:Y:S01]  /*9270*/  UMOV UR51, UR44 ;  /* 0x0000002c00337c82 */ /* 0x000fe20008000000 */
[----:B------:R-:W-:Y:S01]  /*9280*/  UIADD3 UR8, UPT, UPT, UR45, 0x1200, URZ ;  /* 0x000012002d087890 */ /* 0x000fe2000fffe0ff */
[----:B------:R-:W-:Y:S02]  /*9290*/  UMOV UR10, UR50 ;  /* 0x00000032000a7c82 */ /* 0x000fe40008000000 */
[----:B------:R-:W-:Y:S01]  /*92a0*/  IMAD.U32 R181, RZ, RZ, UR4 ;  /* 0x00000004ffb57e24 */ /* 0x000fe2000f8e00ff */
[----:B------:R-:W-:Y:S01]  /*92b0*/  UIADD3 UR4, UP0, UPT, UR54, 0xa80, URZ ;  /* 0x00000a8036047890 */ /* 0x000fe2000ff1e0ff */
[----:B------:R-:W-:Y:S03]  /*92c0*/  UMOV UR11, UR44 ;  /* 0x0000002c000b7c82 */ /* 0x000fe60008000000 */
[----:B------:R-:W-:Y:S01]  /*92d0*/  R2UR UR48, R181 ;  /* 0x00000000b53072ca */ /* 0x000fe200000e0000 */
[----:B------:R-:W-:Y:S02]  /*92e0*/  UIADD3.X UR5, UPT, UPT, URZ, UR55, URZ, UP0, !UPT ;  /* 0x00000037ff057290 */ /* 0x000fe400087fe4ff */
[----:B------:R-:W-:Y:S10]  /*92f0*/  UIADD3 UR9, UPT, UPT, UR49, 0x80, URZ ;  /* 0x0000008031097890 */ /* 0x000ff4000fffe0ff */
[----:B------:R2:W-:Y:S01]  /*9300*/  UTMASTG.3D [UR48], [UR4] ;  /* 0x00000030040073b5 */ /* 0x0005e20008010000 */
[----:B------:R2:W-:Y:S01]  /*9310*/  UTMASTG.3D [UR8], [UR4] ;  /* 0x00000008040073b5 */ /* 0x0005e20008010000 */
[----:B------:R0:W-:Y:S01]  /*9320*/  UTMACMDFLUSH ;  /* 0x00000000000079b7 */ /* 0x0001e20000000000 */
[----:B--2---:R-:W-:Y:S04]  /*9330*/  DEPBAR.LE SB0, 0x1 ;  /* 0x000080400000791a */ /* 0x004fe80000000000 */
.L_x_127:
[----:B------:R-:W-:Y:S05]  /*9340*/  BSYNC.RECONVERGENT B0 ;  /* 0x0000000000007941 */ /* 0x000fea0003800200 */
.L_x_126:
[----:B------:R-:W-:Y:S01]  /*9350*/  BAR.SYNC.DEFER_BLOCKING 0x1, 0x80 ;  /* 0x0042000000007b1d */ /* 0x000fe20000010000 */
[----:B------:R-:W-:Y:S01]  /*9360*/  ISETP.NE.AND P1, PT, R194, RZ, PT ;  /* 0x000000ffc200720c */ /* 0x000fe20003f25270 */
[----:B------:R-:W-:Y:S01]  /*9370*/  UISETP.NE.AND UP0, UPT, UR53, URZ, UPT ;  /* 0x000000ff3500728c */ /* 0x000fe2000bf05270 */
[----:B------:R-:W-:Y:S11]  /*9380*/  LEA R3, R137, UR45, 0x3 ;  /* 0x0000002d89037c11 */ /* 0x000ff6000f8e18ff */
[----:B------:R-:W-:Y:S01]  /*9390*/  @P1 SHF.L.U32 R6, RZ, 0x1f, RZ ;  /* 0x0000001fff061819 */ /* 0x000fe200000006ff */
[----:B------:R-:W-:Y:S06]  /*93a0*/  BRA.U !UP0, `(.L_x_128) ;  /* 0x0000000108247547 */ /* 0x000fec000b800000 */
[----:B------:R-:W2:Y:S01]  /*93b0*/  S2R R0, SR_CgaCtaId ;  /* 0x0000000000007919 */ /* 0x000ea20000008800 */
[----:B------:R-:W-:Y:S01]  /*93c0*/  IMAD.U32 R4, RZ, RZ, UR47 ;  /* 0x0000002fff047e24 */ /* 0x000fe2000f8e00ff */
[----:B------:R-:W-:Y:S04]  /*93d0*/  UIADD3 UR4, UPT, UPT, UR47, 0x1, URZ ;  /* 0x000000012f047890 */ /* 0x000fe8000fffe0ff */
[----:B------:R-:W-:Y:S01]  /*93e0*/  @P1 LEA R4, R4, UR45, 0x3 ;  /* 0x0000002d04041c11 */ /* 0x000fe2000f8e18ff */
[----:B------:R-:W-:Y:S04]  /*93f0*/  UISETP.NE.AND UP0, UPT, UR4, 0x4, UPT ;  /* 0x000000040400788c */ /* 0x000fe8000bf05270 */
[----:B------:R-:W-:Y:S01]  /*9400*/  @P1 VIADD R5, R4, 0x100 ;  /* 0x0000010004051836 */ /* 0x000fe20000000000 */
[----:B------:R-:W-:Y:S04]  /*9410*/  USEL UR47, UR4, URZ, UP0 ;  /* 0x000000ff042f7287 */ /* 0x000fe80008000000 */
[----:B--2---:R-:W-:Y:S04]  /*9420*/  @P1 PRMT R0, R0, 0x654, R5 ;  /* 0x0000065400001816 */ /* 0x004fe80000000005 */
[----:B------:R2:W-:Y:S04]  /*9430*/  @P1 SYNCS.ARRIVE.TRANS64.RED.A1T0 RZ, [R0+URZ], RZ ;  /* 0x000000ff00ff19a7 */ /* 0x0005e800081004ff */
.L_x_128:
[----:B------:R-:W4:Y:S01]  /*9440*/  @P1 SYNCS.PHASECHK.TRANS64.TRYWAIT P0, [R3+URZ+0xe0], R6 ;  /* 0x0000e006030015a7 */ /* 0x000f2200080011ff */
[----:B------:R-:W-:Y:S01]  /*9450*/  BSSY B1, `(.L_x_129) ;  /* 0x0000019000017945 */ /* 0x000fe20003800000 */
[----:B----4-:R-:W-:Y:S03]  /*9460*/  @P1 SEL R138, RZ, 0x1, !P0 ;  /* 0x00000001ff8a1807 */ /* 0x010fe60004000000 */
[----:B------:R-:W-:Y:S05]  /*9470*/  @!P1 BRA `(.L_x_130) ;  /* 0x0000000000589947 */ /* 0x000fea0003800000 */
[----:B------:R-:W-:Y:S01]  /*9480*/  ISETP.NE.AND P1, PT, R199, RZ, PT ;  /* 0x000000ffc700720c */ /* 0x000fe20003f25270 */
[----:B------:R-:W-:Y:S01]  /*9490*/  BSSY B0, `(.L_x_131) ;  /* 0x000000a000007945 */ /* 0x000fe20003800000 */
[----:B------:R-:W-:Y:S11]  /*94a0*/  ISETP.NE.AND P0, PT, R138, RZ, PT ;  /* 0x000000ff8a00720c */ /* 0x000ff60003f05270 */
[----:B------:R-:W-:Y:S04]  /*94b0*/  @P1 IMAD R8, R137, 0x2000, R188 ;  /* 0x0000200089081824 */ /* 0x000fe800078e02bc */
[----:B------:R-:W-:Y:S01]  /*94c0*/  @P1 IMAD.IADD R6, R197, 0x1, R8 ;  /* 0x00000001c5061824 */ /* 0x000fe200078e0208 */
[----:B------:R-:W-:Y:S03]  /*94d0*/  @P1 IADD3 R5, PT, PT, R139, R8, RZ ;  /* 0x000000088b051210 */ /* 0x000fe60007ffe0ff */
[----:B------:R-:W-:Y:S01]  /*94e0*/  @P1 IMAD.IADD R4, R187, 0x1, R6 ;  /* 0x00000001bb041824 */ /* 0x000fe200078e0206 */
[----:B------:R-:W-:Y:S06]  /*94f0*/  @P0 BRA `(.L_x_132) ;  /* 0x00000000000c0947 */ /* 0x000fec0003800000 */
[----:B--2---:R-:W-:Y:S04]  /*9500*/  SHF.L.U32 R0, RZ, 0x1f, RZ ;  /* 0x0000001fff007819 */ /* 0x004fe800000006ff */
[----:B------:R-:W2:Y:S02]  /*9510*/  SYNCS.PHASECHK.TRANS64.TRYWAIT P0, [R3+URZ+0xe0], R0 ;  /* 0x0000e000030075a7 */ /* 0x000ea400080011ff */
[----:B--2---:R-:W-:Y:S05]  /*9520*/  @!P0 BRA `(.L_x_133) ;  /* 0x000000ac001c8947 */ /* 0x004fea0003800000 */
.L_x_132:
[----:B------:R-:W-:Y:S05]  /*9530*/  BSYNC B0 ;  /* 0x0000000000007941 */ /* 0x000fea0003800000 */
.L_x_131:
[----:B------:R-:W-:Y:S02]  /*9540*/  ISETP.NE.AND P0, PT, R199, RZ, PT ;  /* 0x000000ffc700720c */ /* 0x000fe40003f05270 */
[----:B------:R-:W-:Y:S11]  /*9550*/  IADD3 R137, PT, PT, R137, 0x1, RZ ;  /* 0x0000000189897810 */ /* 0x000ff60007ffe0ff */
[----:B------:R4:W1:Y:S04]  /*9560*/  @P0 LDS.128 R160, [R5+0x20] ;  /* 0x0000200005a00984 */ /* 0x0008680000000c00 */
[----:B------:R4:W1:Y:S04]  /*9570*/  @P0 LDS.128 R140, [R5+0x1020] ;  /* 0x00102000058c0984 */ /* 0x0008680000000c00 */
[----:B------:R4:W1:Y:S04]  /*9580*/  @P0 LDS.128 R168, [R8] ;  /* 0x0000000008a80984 */ /* 0x0008680000000c00 */
[----:B------:R4:W1:Y:S04]  /*9590*/  @P0 LDS.128 R152, [R8+0x1000] ;  /* 0x0010000008980984 */ /* 0x0008680000000c00 */
[----:B------:R4:W1:Y:S04]  /*95a0*/  @P0 LDS.128 R164, [R6+0x10] ;  /* 0x0000100006a40984 */ /* 0x0008680000000c00 */
[----:B------:R4:W1:Y:S04]  /*95b0*/  @P0 LDS.128 R148, [R6+0x1010] ;  /* 0x0010100006940984 */ /* 0x0008680000000c00 */
[----:B------:R4:W1:Y:S04]  /*95c0*/  @P0 LDS.128 R156, [R4+0x10] ;  /* 0x00001000049c0984 */ /* 0x0008680000000c00 */
[----:B------:R4:W1:Y:S02]  /*95d0*/  @P0 LDS.128 R144, [R4+0x1010] ;  /* 0x0010100004900984 */ /* 0x0008640000000c00 */
.L_x_130:
[----:B------:R-:W-:Y:S05]  /*95e0*/  BSYNC B1 ;  /* 0x0000000000017941 */ /* 0x000fea0003800000 */
.L_x_129:
[----:B------:R-:W-:Y:S05]  /*95f0*/  VIADD R213, R213, 0x400000 ;  /* 0x00400000d5d57836 */ /* 0x000fea0000000000 */
[----:B--2---:R-:W-:Y:S04]  /*9600*/  SHF.R.U32.HI R0, RZ, 0x15, R213 ;  /* 0x00000015ff007819 */ /* 0x004fe800000116d5 */
[----:B------:R-:W-:Y:S04]  /*9610*/  LOP3.LUT R16, R0, 0x3, RZ, 0xc0, !PT ;  /* 0x0000000300107812 */ /* 0x000fe800078ec0ff */
[----:B------:R-:W-:Y:S11]  /*9620*/  ISETP.NE.AND P0, PT, R189, R16, PT ;  /* 0x00000010bd00720c */ /* 0x000ff60003f05270 */
[----:B------:R-:W-:Y:S02]  /*9630*/  @!UPT UIADD3 URZ, UPT, UPT, URZ, URZ, URZ ;  /* 0x000000fffffff290 */ /* 0x000fe4000fffe0ff */
[----:B------:R-:W-:Y:S05]  /*9640*/  @P0 BRA `(.L_x_134) ;  /* 0x0000000000bc0947 */ /* 0x000fea0003800000 */
[----:B------:R-:W-:Y:S11]  /*9650*/  LOP3.LUT P0, RZ, R0, 0x3, R177, 0x48, !PT ;  /* 0x0000000300ff7812 */ /* 0x000ff600078048b1 */
[----:B------:R-:W-:Y:S02]  /*9660*/  @!UPT UIADD3 URZ, UPT, UPT, URZ, URZ, URZ ;  /* 0x000000fffffff290 */ /* 0x000fe4000fffe0ff */
[----:B------:R-:W-:Y:S05]  /*9670*/  @!P0 BRA `(.L_x_135) ;  /* 0x0000000000408947 */ /* 0x000fea0003800000 */
[----:B------:R-:W2:Y:S01]  /*9680*/  LDCU.64 UR8, c[0x4][0x70] ;  /* 0x01000e00ff0877ac */ /* 0x000ea20008000a00 */
[----:B------:R-:W-:Y:S01]  /*9690*/  MOV R15, 0x0 ;  /* 0x00000000000f7802 */ /* 0x000fe20000000f00 */
[----:B------:R-:W-:Y:S02]  /*96a0*/  HFMA2 R12, -RZ, RZ, 0, 5.9604644775390625e-08 ;  /* 0x00000001ff0c7431 */ /* 0x000fe400000001ff */
[----:B----4-:R-:W-:Y:S02]  /*96b0*/  IMAD.MOV.U32 R8, RZ, RZ, 0x192 ;  /* 0x00000192ff087424 */ /* 0x010fe400078e00ff */
[----:B------:R-:W-:Y:S01]  /*96c0*/  IMAD.MOV.U32 R13, RZ, RZ, RZ ;  /* 0x000000ffff0d7224 */ /* 0x000fe200078e00ff */
[----:B------:R-:W4:Y:S01]  /*96d0*/  LDCU.64 UR6, c[0x4][0x78] ;  /* 0x01000f00ff0677ac */ /* 0x000f220008000a00 */
[----:B------:R-:W1:Y:S01]  /*96e0*/  LDC.64 R14, c[0x4][R15] ;  /* 0x010000000f0e7b82 */ /* 0x000e620000000a00 */
[----:B------:R-:W5:Y:S01]  /*96f0*/  LDCU.64 UR4, c[0x4][0x10] ;  /* 0x01000200ff0477ac */ /* 0x000f620008000a00 */
[----:B--2---:R-:W-:Y:S01]  /*9700*/  MOV R5, UR9 ;  /* 0x0000000900057c02 */ /* 0x004fe20008000f00 */
[----:B------:R-:W-:Y:S01]  /*9710*/  IMAD.U32 R4, RZ, RZ, UR8 ;  /* 0x00000008ff047e24 */ /* 0x000fe2000f8e00ff */
[----:B----4-:R-:W-:Y:S01]  /*9720*/  MOV R7, UR7 ;  /* 0x0000000700077c02 */ /* 0x010fe20008000f00 */
[----:B------:R-:W-:Y:S01]  /*9730*/  IMAD.U32 R6, RZ, RZ, UR6 ;  /* 0x00000006ff067e24 */ /* 0x000fe2000f8e00ff */
[----:B-----5:R-:W-:Y:S01]  /*9740*/  MOV R11, UR5 ;  /* 0x00000005000b7c02 */ /* 0x020fe20008000f00 */
[----:B------:R-:W-:Y:S02]  /*9750*/  IMAD.U32 R10, RZ, RZ, UR4 ;  /* 0x00000004ff0a7e24 */ /* 0x000fe4000f8e00ff */
[----:B------:R-:W-:Y:S07]  /*9760*/  LEPC R20, `(.L_x_135) ;  /* 0x000000001014794e */ /* 0x000fee0000000000 */
[----:B-1-3--:R-:W-:Y:S05]  /*9770*/  CALL.ABS.NOINC R14 ;  /* 0x000000000e007343 */ /* 0x00afea0003c00000 */
.L_x_135:
[----:B------:R-:W-:Y:S05]  /*9780*/  WARPSYNC.ALL ;  /* 0x0000000000007948 */ /* 0x000fea0003800000 */
[C---:B------:R-:W-:Y:S01]  /*9790*/  R2UR UR4, R213.reuse ;  /* 0x00000000d50472ca */ /* 0x040fe200000e0000 */
[----:B------:R-:W-:Y:S05]  /*97a0*/  VIADD R0, R213, 0x80 ;  /* 0x00000080d5007836 */ /* 0x000fea0000000000 */
[----:B------:R-:W-:Y:S04]  /*97b0*/  SHF.R.U32.HI R0, RZ, 0x15, R0 ;  /* 0x00000015ff007819 */ /* 0x000fe80000011600 */
[----:B------:R-:W-:Y:S03]  /*97c0*/  LOP3.LUT P0, RZ, R0, 0x3, R177, 0x48, !PT ;  /* 0x0000000300ff7812 */ /* 0x000fe600078048b1 */
[----:B------:R-:W2:Y:S10]  /*97d0*/  LDTM.x32 R24, tmem[UR4] ;  /* 0x00000004001879ee */ /* 0x000eb400082c0000 */
[----:B--2---:R-:W-:Y:S05]  /*97e0*/  @!P0 BRA `(.L_x_136) ;  /* 0x0000000000408947 */ /* 0x004fea0003800000 */
        /* <DEDUP_REMOVED lines=16> */
.L_x_136:
[----:B------:R-:W-:Y:S05]  /*98f0*/  WARPSYNC.ALL ;  /* 0x0000000000007948 */ /* 0x000fea0003800000 */
[----:B------:R-:W-:Y:S11]  /*9900*/  R2UR UR4, R213 ;  /* 0x00000000d50472ca */ /* 0x000ff600000e0000 */
[----:B------:R-:W-:Y:S02]  /*9910*/  @!UPT UIADD3 URZ, UPT, UPT, URZ, URZ, URZ ;  /* 0x000000fffffff290 */ /* 0x000fe4000fffe0ff */
[----:B------:R-:W2:Y:S02]  /*9920*/  LDTM.x32 R56, tmem[UR4+0x80] ;  /* 0x00008004003879ee */ /* 0x000ea400082c0000 */
[----:B--2---:R-:W-:Y:S01]  /*9930*/  NOP ;  /* 0x0000000000007918 */ /* 0x004fe20000000000 */
.L_x_134:
[----:B-1----:R-:W-:Y:S01]  /*9940*/  SHF.L.U32 R18, R168, 0x10, RZ ;  /* 0x00000010a8127819 */ /* 0x002fe200000006ff */
[----:B------:R-:W-:Y:S01]  /*9950*/  FMUL R0, R130, R24 ;  /* 0x0000001882007220 */ /* 0x000fe20000400000 */
[C---:B------:R-:W-:Y:S01]  /*9960*/  SHF.L.U32 R19, R169.reuse, 0x10, RZ ;  /* 0x00000010a9137819 */ /* 0x040fe200000006ff */
[----:B------:R-:W-:Y:S05]  /*9970*/  WARPSYNC.ALL ;  /* 0x0000000000007948 */ /* 0x000fea0003800000 */
[----:B------:R-:W-:Y:S01]  /*9980*/  LOP3.LUT R20, R169, 0xffff0000, RZ, 0xc0, !PT ;  /* 0xffff0000a9147812 */ /* 0x000fe200078ec0ff */
[----:B------:R-:W1:Y:S01]  /*9990*/  S2UR UR5, SR_CgaCtaId ;  /* 0x00000000000579c3 */ /* 0x000e620000008800 */
[----:B------:R-:W-:Y:S01]  /*99a0*/  ISETP.NE.AND P1, PT, R189, R16, PT ;  /* 0x00000010bd00720c */ /* 0x000fe20003f25270 */
[----:B------:R-:W-:Y:S01]  /*99b0*/  FFMA R0, R133, R18, R0 ;  /* 0x0000001285007223 */ /* 0x000fe20000000000 */
[----:B------:R-:W-:Y:S01]  /*99c0*/  LOP3.LUT R18, R168, 0xffff0000, RZ, 0xc0, !PT ;  /* 0xffff0000a8127812 */ /* 0x000fe200078ec0ff */
[----:B------:R-:W-:Y:S01]  /*99d0*/  FMUL R3, R130, R25 ;  /* 0x0000001982037220 */ /* 0x000fe20000400000 */
[----:B------:R-:W-:Y:S01]  /*99e0*/  LOP3.LUT R16, R164, 0xffff0000, RZ, 0xc0, !PT ;  /* 0xffff0000a4107812 */ /* 0x000fe200078ec0ff */
[C---:B----4-:R-:W-:Y:S01]  /*99f0*/  FMUL R4, R130.reuse, R26 ;  /* 0x0000001a82047220 */ /* 0x050fe20000400000 */
[----:B------:R-:W-:Y:S01]  /*9a00*/  SHF.L.U32 R15, R165, 0x10, RZ ;  /* 0x00000010a50f7819 */ /* 0x000fe200000006ff */
[----:B------:R-:W-:Y:S01]  /*9a10*/  FMUL R5, R130, R27 ;  /* 0x0000001b82057220 */ /* 0x000fe20000400000 */
[----:B------:R-:W-:Y:S01]  /*9a20*/  SHF.L.U32 R17, R166, 0x10, RZ ;  /* 0x00000010a6117819 */ /* 0x000fe200000006ff */
[C---:B------:R-:W-:Y:S01]  /*9a30*/  FFMA R3, R133.reuse, R18, R3 ;  /* 0x0000001285037223 */ /* 0x040fe20000000003 */
[----:B------:R-:W-:Y:S01]  /*9a40*/  SHF.L.U32 R18, R170, 0x10, RZ ;  /* 0x00000010aa127819 */ /* 0x000fe200000006ff */
[C---:B------:R-:W-:Y:S01]  /*9a50*/  FFMA R4, R133.reuse, R19, R4 ;  /* 0x0000001385047223 */ /* 0x040fe20000000004 */
[----:B------:R-:W-:Y:S01]  /*9a60*/  SHF.L.U32 R19, R164, 0x10, RZ ;  /* 0x00000010a4137819 */ /* 0x000fe200000006ff */
[----:B------:R-:W-:Y:S01]  /*9a70*/  FFMA R5, R133, R20, R5 ;  /* 0x0000001485057223 */ /* 0x000fe20000000005 */
[----:B------:R-:W-:Y:S01]  /*9a80*/  LOP3.LUT R20, R170, 0xffff0000, RZ, 0xc0, !PT ;  /* 0xffff0000aa147812 */ /* 0x000fe200078ec0ff */
[C---:B------:R-:W-:Y:S01]  /*9a90*/  FMUL R6, R130.reuse, R28 ;  /* 0x0000001c82067220 */ /* 0x040fe20000400000 */
[----:B------:R-:W-:Y:S01]  /*9aa0*/  F2FP.BF16.F32.PACK_AB R88, R3, R0 ;  /* 0x000000000358723e */ /* 0x000fe200000010ff */
[C---:B------:R-:W-:Y:S01]  /*9ab0*/  FMUL R7, R130.reuse, R29 ;  /* 0x0000001d82077220 */ /* 0x040fe20000400000 */
[----:B------:R-:W-:Y:S01]  /*9ac0*/  F2FP.BF16.F32.PACK_AB R89, R5, R4 ;  /* 0x000000040559723e */ /* 0x000fe200000010ff */
[----:B------:R-:W-:Y:S01]  /*9ad0*/  FFMA R6, R133, R18, R6 ;  /* 0x0000001285067223 */ /* 0x000fe20000000006 */
[----:B------:R-:W-:Y:S01]  /*9ae0*/  SHF.L.U32 R18, R171, 0x10, RZ ;  /* 0x00000010ab127819 */ /* 0x000fe200000006ff */
[----:B------:R-:W-:Y:S01]  /*9af0*/  FFMA R7, R133, R20, R7 ;  /* 0x0000001485077223 */ /* 0x000fe20000000007 */
[----:B------:R-:W-:Y:S01]  /*9b00*/  LOP3.LUT R20, R171, 0xffff0000, RZ, 0xc0, !PT ;  /* 0xffff0000ab147812 */ /* 0x000fe200078ec0ff */
[----:B------:R-:W-:Y:S01]  /*9b10*/  FMUL R8, R130, R30 ;  /* 0x0000001e82087220 */ /* 0x000fe20000400000 */
[----:B------:R-:W-:Y:S01]  /*9b20*/  ISETP.NE.AND P2, PT, R194, RZ, PT ;  /* 0x000000ffc200720c */ /* 0x000fe20003f45270 */
[C---:B------:R-:W-:Y:S01]  /*9b30*/  FMUL R9, R130.reuse, R31 ;  /* 0x0000001f82097220 */ /* 0x040fe20000400000 */
[----:B------:R-:W-:Y:S01]  /*9b40*/  F2FP.BF16.F32.PACK_AB R90, R7, R6 ;  /* 0x00000006075a723e */ /* 0x000fe200000010ff */
[----:B------:R-:W-:Y:S01]  /*9b50*/  UIADD3 UR4, UPT, UPT, UR45, 0x158, URZ ;  /* 0x000001582d047890 */ /* 0x000fe2000fffe0ff */
[----:B------:R-:W-:Y:S01]  /*9b60*/  ISETP.NE.AND P0, PT, R189, RZ, PT ;  /* 0x000000ffbd00720c */ /* 0x000fe20003f05270 */
[----:B------:R-:W-:Y:S01]  /*9b70*/  FFMA R8, R133, R18, R8 ;  /* 0x0000001285087223 */ /* 0x000fe20000000008 */
[----:B------:R-:W-:Y:S01]  /*9b80*/  LOP3.LUT R18, R165, 0xffff0000, RZ, 0xc0, !PT ;  /* 0xffff0000a5127812 */ /* 0x000fe200078ec0ff */
[----:B------:R-:W-:Y:S01]  /*9b90*/  FFMA R9, R133, R20, R9 ;  /* 0x0000001485097223 */ /* 0x000fe20000000009 */
[----:B------:R-:W-:Y:S01]  /*9ba0*/  LOP3.LUT R20, R167, 0xffff0000, RZ, 0xc0, !PT ;  /* 0xffff0000a7147812 */ /* 0x000fe200078ec0ff */
[----:B-1----:R-:W-:Y:S01]  /*9bb0*/  UPRMT UR4, UR5, 0x654, UR4 ;  /* 0x0000065405047896 */ /* 0x002fe20008000004 */
[----:B------:R-:W-:Y:S01]  /*9bc0*/  NOP ;  /* 0x0000000000007918 */ /* 0x000fe20000000000 */
[C---:B------:R-:W-:Y:S01]  /*9bd0*/  FMUL R10, R130.reuse, R32 ;  /* 0x00000020820a7220 */ /* 0x040fe20000400000 */
[----:B------:R-:W-:Y:S01]  /*9be0*/  F2FP.BF16.F32.PACK_AB R91, R9, R8 ;  /* 0x00000008095b723e */ /* 0x000fe200000010ff */
[C---:B------:R-:W-:Y:S01]  /*9bf0*/  FMUL R11, R130.reuse, R33 ;  /* 0x00000021820b7220 */ /* 0x040fe20000400000 */
[C---:B------:R-:W-:Y:S01]  /*9c00*/  FMUL R12, R130.reuse, R34 ;  /* 0x00000022820c7220 */ /* 0x040fe20000400000 */
[----:B------:R-:W-:Y:S01]  /*9c10*/  FMUL R13, R130, R35 ;  /* 0x00000023820d7220 */ /* 0x000fe20000400000 */
[----:B------:R-:W-:Y:S01]  /*9c20*/  FFMA R10, R133, R19, R10 ;  /* 0x00000013850a7223 */ /* 0x000fe2000000000a */
[----:B------:R-:W-:Y:S01]  /*9c30*/  SHF.L.U32 R19, R167, 0x10, RZ ;  /* 0x00000010a7137819 */ /* 0x000fe200000006ff */
[----:B------:R-:W-:Y:S01]  /*9c40*/  SYNCS.ARRIVE.TRANS64.RED.A1T0 RZ, [UR4], RZ ;  /* 0x000000ffffff79a7 */ /* 0x000fe20008100404 */
[----:B------:R1:W-:Y:S01]  /*9c50*/  @!P1 STS.128 [R188+0x2000], R88 ;  /* 0x00200058bc009388 */ /* 0x0003e20000000c00 */
[C---:B------:R-:W-:Y:S01]  /*9c60*/  FFMA R11, R133.reuse, R16, R11 ;  /* 0x00000010850b7223 */ /* 0x040fe2000000000b */
[C---:B------:R-:W-:Y:S01]  /*9c70*/  FFMA R12, R133.reuse, R15, R12 ;  /* 0x0000000f850c7223 */ /* 0x040fe2000000000c */
[----:B------:R-:W-:Y:S01]  /*9c80*/  FFMA R13, R133, R18, R13 ;  /* 0x00000012850d7223 */ /* 0x000fe2000000000d */
[----:B------:R-:W-:Y:S01]  /*9c90*/  LOP3.LUT R18, R166, 0xffff0000, RZ, 0xc0, !PT ;  /* 0xffff0000a6127812 */ /* 0x000fe200078ec0ff */
[C---:B------:R-:W-:Y:S01]  /*9ca0*/  FMUL R14, R130.reuse, R36 ;  /* 0x00000024820e7220 */ /* 0x040fe20000400000 */
[----:B------:R-:W-:Y:S01]  /*9cb0*/  F2FP.BF16.F32.PACK_AB R92, R11, R10 ;  /* 0x0000000a0b5c723e */ /* 0x000fe200000010ff */
[----:B------:R-:W-:Y:S01]  /*9cc0*/  FMUL R15, R130, R37 ;  /* 0x00000025820f7220 */ /* 0x000fe20000400000 */
[----:B------:R-:W-:Y:S01]  /*9cd0*/  SHF.L.U32 R11, R160, 0x10, RZ ;  /* 0x00000010a00b7819 */ /* 0x000fe200000006ff */
[----:B------:R-:W-:Y:S01]  /*9ce0*/  FFMA R14, R133, R17, R14 ;  /* 0x00000011850e7223 */ /* 0x000fe2000000000e */
[----:B------:R-:W-:Y:S01]  /*9cf0*/  F2FP.BF16.F32.PACK_AB R93, R13, R12 ;  /* 0x0000000c0d5d723e */ /* 0x000fe200000010ff */
[----:B------:R-:W-:Y:S01]  /*9d00*/  FMUL R16, R130, R38 ;  /* 0x0000002682107220 */ /* 0x000fe20000400000 */
[----:B------:R-:W-:Y:S01]  /*9d10*/  LOP3.LUT R12, R160, 0xffff0000, RZ, 0xc0, !PT ;  /* 0xffff0000a00c7812 */ /* 0x000fe200078ec0ff */
[----:B------:R-:W-:Y:S01]  /*9d20*/  FMUL R17, R130, R39 ;  /* 0x0000002782117220 */ /* 0x000fe20000400000 */
[----:B------:R-:W-:Y:S01]  /*9d30*/  SHF.L.U32 R13, R161, 0x10, RZ ;  /* 0x00000010a10d7819 */ /* 0x000fe200000006ff */
[C---:B------:R-:W-:Y:S01]  /*9d40*/  FFMA R15, R133.reuse, R18, R15 ;  /* 0x00000012850f7223 */ /* 0x040fe2000000000f */
[----:B------:R-:W-:Y:S01]  /*9d50*/  LOP3.LUT R18, R158, 0xffff0000, RZ, 0xc0, !PT ;  /* 0xffff00009e127812 */ /* 0x000fe200078ec0ff */
[C---:B------:R-:W-:Y:S01]  /*9d60*/  FFMA R16, R133.reuse, R19, R16 ;  /* 0x0000001385107223 */ /* 0x040fe20000000010 */
[C---:B------:R-:W-:Y:S01]  /*9d70*/  FMUL R8, R130.reuse, R40 ;  /* 0x0000002882087220 */ /* 0x040fe20000400000 */
[----:B------:R-:W-:Y:S01]  /*9d80*/  FFMA R17, R133, R20, R17 ;  /* 0x0000001485117223 */ /* 0x000fe20000000011 */
[----:B------:R-:W-:Y:S01]  /*9d90*/  F2FP.BF16.F32.PACK_AB R94, R15, R14 ;  /* 0x0000000e0f5e723e */ /* 0x000fe200000010ff */
[C---:B------:R-:W-:Y:S01]  /*9da0*/  FMUL R9, R130.reuse, R41 ;  /* 0x0000002982097220 */ /* 0x040fe20000400000 */
[----:B------:R-:W-:Y:S01]  /*9db0*/  LOP3.LUT R14, R161, 0xffff0000, RZ, 0xc0, !PT ;  /* 0xffff0000a10e7812 */ /* 0x000fe200078ec0ff */
[----:B------:R-:W-:Y:S01]  /*9dc0*/  FFMA R8, R133, R11, R8 ;  /* 0x0000000b85087223 */ /* 0x000fe20000000008 */
[----:B------:R-:W-:Y:S01]  /*9dd0*/  F2FP.BF16.F32.PACK_AB R95, R17, R16 ;  /* 0x00000010115f723e */ /* 0x000fe200000010ff */
[----:B------:R-:W-:Y:S01]  /*9de0*/  FMUL R10, R130, R42 ;  /* 0x0000002a820a7220 */ /* 0x000fe20000400000 */
[----:B------:R-:W-:Y:S01]  /*9df0*/  SHF.L.U32 R15, R162, 0x10, RZ ;  /* 0x00000010a20f7819 */ /* 0x000fe200000006ff */
[----:B------:R-:W-:Y:S01]  /*9e00*/  FMUL R11, R130, R43 ;  /* 0x0000002b820b7220 */ /* 0x000fe20000400000 */
[----:B------:R-:W-:Y:S01]  /*9e10*/  LOP3.LUT R16, R157, 0xffff0000, RZ, 0xc0, !PT ;  /* 0xffff00009d107812 */ /* 0x000fe200078ec0ff */
[----:B------:R-:W-:Y:S01]  /*9e20*/  FFMA R9, R133, R12, R9 ;  /* 0x0000000c85097223 */ /* 0x000fe20000000009 */
[----:B------:R-:W-:Y:S01]  /*9e30*/  SHF.L.U32 R17, R159, 0x10, RZ ;  /* 0x000000109f117819 */ /* 0x000fe200000006ff */
[----:B------:R-:W-:Y:S01]  /*9e40*/  FFMA R10, R133, R13, R10 ;  /* 0x0000000d850a7223 */ /* 0x000fe2000000000a */
[----:B------:R-:W-:Y:S01]  /*9e50*/  LOP3.LUT R20, R159, 0xffff0000, RZ, 0xc0, !PT ;  /* 0xffff00009f147812 */ /* 0x000fe200078ec0ff */
[----:B------:R-:W-:Y:S01]  /*9e60*/  FFMA R11, R133, R14, R11 ;  /* 0x0000000e850b7223 */ /* 0x000fe2000000000b */
[----:B------:R-:W-:Y:S01]  /*9e70*/  LOP3.LUT R14, R162, 0xffff0000, RZ, 0xc0, !PT ;  /* 0xffff0000a20e7812 */ /* 0x000fe200078ec0ff */
[C---:B------:R-:W-:Y:S01]  /*9e80*/  FMUL R12, R130.reuse, R44 ;  /* 0x0000002c820c7220 */ /* 0x040fe20000400000 */
[----:B-1----:R-:W-:Y:S01]  /*9e90*/  F2FP.BF16.F32.PACK_AB R88, R9, R8 ;  /* 0x000000080958723e */ /* 0x002fe200000010ff */
[----:B------:R1:W-:Y:S01]  /*9ea0*/  @!P1 STS.128 [R198+0x2010], R92 ;  /* 0x0020105cc6009388 */ /* 0x0003e20000000c00 */
[----:B------:R-:W-:Y:S01]  /*9eb0*/  F2FP.BF16.F32.PACK_AB R89, R11, R10 ;  /* 0x0000000a0b59723e */ /* 0x000fe200000010ff */
[----:B------:R-:W-:Y:S01]  /*9ec0*/  FMUL R13, R130, R45 ;  /* 0x0000002d820d7220 */ /* 0x000fe20000400000 */
[----:B------:R-:W-:Y:S01]  /*9ed0*/  SHF.L.U32 R11, R163, 0x10, RZ ;  /* 0x00000010a30b7819 */ /* 0x000fe200000006ff */
[C---:B------:R-:W-:Y:S01]  /*9ee0*/  FFMA R12, R133.reuse, R15, R12 ;  /* 0x0000000f850c7223 */ /* 0x040fe2000000000c */
[----:B------:R-:W-:Y:S01]  /*9ef0*/  SHF.L.U32 R15, R156, 0x10, RZ ;  /* 0x000000109c0f7819 */ /* 0x000fe200000006ff */
[----:B------:R-:W-:Y:S01]  /*9f00*/  FFMA R13, R133, R14, R13 ;  /* 0x0000000e850d7223 */ /* 0x000fe2000000000d */
[----:B------:R-:W-:Y:S01]  /*9f10*/  LOP3.LUT R14, R163, 0xffff0000, RZ, 0xc0, !PT ;  /* 0xffff0000a30e7812 */ /* 0x000fe200078ec0ff */
[C---:B------:R-:W-:Y:S01]  /*9f20*/  FMUL R8, R130.reuse, R46 ;  /* 0x0000002e82087220 */ /* 0x040fe20000400000 */
[C---:B------:R-:W-:Y:S01]  /*9f30*/  FMUL R9, R130.reuse, R47 ;  /* 0x0000002f82097220 */ /* 0x040fe20000400000 */
[----:B------:R-:W-:Y:S01]  /*9f40*/  FMUL R10, R130, R48 ;  /* 0x00000030820a7220 */ /* 0x000fe20000400000 */
[----:B------:R-:W-:Y:S01]  /*9f50*/  F2FP.BF16.F32.PACK_AB R90, R13, R12 ;  /* 0x0000000c0d5a723e */ /* 0x000fe200000010ff */
[C---:B------:R-:W-:Y:S01]  /*9f60*/  FFMA R8, R133.reuse, R11, R8 ;  /* 0x0000000b85087223 */ /* 0x040fe20000000008 */
[C---:B------:R-:W-:Y:S01]  /*9f70*/  FFMA R9, R133.reuse, R14, R9 ;  /* 0x0000000e85097223 */ /* 0x040fe20000000009 */
[----:B------:R-:W-:Y:S01]  /*9f80*/  LOP3.LUT R14, R156, 0xffff0000, RZ, 0xc0, !PT ;  /* 0xffff00009c0e7812 */ /* 0x000fe200078ec0ff */
[----:B------:R-:W-:Y:S01]  /*9f90*/  FFMA R10, R133, R15, R10 ;  /* 0x0000000f850a7223 */ /* 0x000fe2000000000a */
[----:B------:R-:W-:Y:S01]  /*9fa0*/  SHF.L.U32 R15, R157, 0x10, RZ ;  /* 0x000000109d0f7819 */ /* 0x000fe200000006ff */
[C---:B------:R-:W-:Y:S01]  /*9fb0*/  FMUL R11, R130.reuse, R49 ;  /* 0x00000031820b7220 */ /* 0x040fe20000400000 */
[----:B------:R-:W-:Y:S01]  /*9fc0*/  F2FP.BF16.F32.PACK_AB R91, R9, R8 ;  /* 0x00000008095b723e */ /* 0x000fe200000010ff */
[C---:B------:R-:W-:Y:S01]  /*9fd0*/  FMUL R12, R130.reuse, R50 ;  /* 0x00000032820c7220 */ /* 0x040fe20000400000 */
[C---:B------:R-:W-:Y:S01]  /*9fe0*/  FMUL R13, R130.reuse, R51 ;  /* 0x00000033820d7220 */ /* 0x040fe20000400000 */
[C---:B------:R-:W-:Y:S01]  /*9ff0*/  FFMA R11, R133.reuse, R14, R11 ;  /* 0x0000000e850b7223 */ /* 0x040fe2000000000b */
[----:B------:R-:W-:Y:S01]  /*a000*/  FMUL R8, R130, R52 ;  /* 0x0000003482087220 */ /* 0x000fe20000400000 */
[C---:B------:R-:W-:Y:S01]  /*a010*/  FFMA R12, R133.reuse, R15, R12 ;  /* 0x0000000f850c7223 */ /* 0x040fe2000000000c */
[C---:B------:R-:W-:Y:S01]  /*a020*/  FFMA R13, R133.reuse, R16, R13 ;  /* 0x00000010850d7223 */ /* 0x040fe2000000000d */
[----:B------:R-:W-:Y:S01]  /*a030*/  SHF.L.U32 R16, R158, 0x10, RZ ;  /* 0x000000109e107819 */ /* 0x000fe200000006ff */
[C---:B------:R-:W-:Y:S01]  /*a040*/  FMUL R9, R130.reuse, R53 ;  /* 0x0000003582097220 */ /* 0x040fe20000400000 */
[C---:B------:R-:W-:Y:S01]  /*a050*/  FMUL R14, R130.reuse, R54 ;  /* 0x00000036820e7220 */ /* 0x040fe20000400000 */
[----:B------:R-:W-:Y:S01]  /*a060*/  FMUL R15, R130, R55 ;  /* 0x00000037820f7220 */ /* 0x000fe20000400000 */
[----:B------:R2:W-:Y:S01]  /*a070*/  @!P1 STS.128 [R196+0x2020], R88 ;  /* 0x00202058c4009388 */ /* 0x0005e20000000c00 */
[----:B------:R-:W-:Y:S01]  /*a080*/  FFMA R8, R133, R16, R8 ;  /* 0x0000001085087223 */ /* 0x000fe20000000008 */
[----:B-1----:R-:W-:Y:S01]  /*a090*/  F2FP.BF16.F32.PACK_AB R93, R13, R12 ;  /* 0x0000000c0d5d723e */ /* 0x002fe200000010ff */
[C---:B------:R-:W-:Y:S01]  /*a0a0*/  FFMA R9, R133.reuse, R18, R9 ;  /* 0x0000001285097223 */ /* 0x040fe20000000009 */
[C---:B------:R-:W-:Y:S01]  /*a0b0*/  LOP3.LUT R12, R152.reuse, 0xffff0000, RZ, 0xc0, !PT ;  /* 0xffff0000980c7812 */ /* 0x040fe200078ec0ff */
[C---:B------:R-:W-:Y:S01]  /*a0c0*/  FFMA R14, R133.reuse, R17, R14 ;  /* 0x00000011850e7223 */ /* 0x040fe2000000000e */
[----:B------:R-:W-:Y:S01]  /*a0d0*/  SHF.L.U32 R17, R152, 0x10, RZ ;  /* 0x0000001098117819 */ /* 0x000fe200000006ff */
[----:B------:R-:W-:Y:S01]  /*a0e0*/  FFMA R15, R133, R20, R15 ;  /* 0x00000014850f7223 */ /* 0x000fe2000000000f */
[----:B------:R-:W-:Y:S01]  /*a0f0*/  F2FP.BF16.F32.PACK_AB R94, R9, R8 ;  /* 0x00000008095e723e */ /* 0x000fe200000010ff */
        /* <DEDUP_REMOVED lines=9> */
[----:B------:R-:W-:Y:S01]  /*a190*/  SHF.L.U32 R18, R154, 0x10, RZ ;  /* 0x000000109a127819 */ /* 0x000fe200000006ff */
[----:B------:R-:W-:Y:S01]  /*a1a0*/  FMUL R10, R130, R59 ;  /* 0x0000003b820a7220 */ /* 0x000fe20000400000 */
[----:B------:R-:W-:Y:S01]  /*a1b0*/  LOP3.LUT R15, R154, 0xffff0000, RZ, 0xc0, !PT ;  /* 0xffff00009a0f7812 */ /* 0x000fe200078ec0ff */
[----:B------:R-:W-:Y:S01]  /*a1c0*/  FMUL R11, R130, R60 ;  /* 0x0000003c820b7220 */ /* 0x000fe20000400000 */
[----:B------:R-:W-:Y:S01]  /*a1d0*/  LOP3.LUT R17, R155, 0xffff0000, RZ, 0xc0, !PT ;  /* 0xffff00009b117812 */ /* 0x000fe200078ec0ff */
[C---:B------:R-:W-:Y:S01]  /*a1e0*/  FFMA R9, R133.reuse, R14, R9 ;  /* 0x0000000e85097223 */ /* 0x040fe20000000009 */
[----:B------:R-:W-:Y:S01]  /*a1f0*/  F2FP.BF16.F32.PACK_AB R96, R8, R16 ;  /* 0x000000100860723e */ /* 0x000fe200000010ff */
[----:B------:R-:W-:Y:S01]  /*a200*/  FFMA R10, R133, R13, R10 ;  /* 0x0000000d850a7223 */ /* 0x000fe2000000000a */
[----:B------:R-:W-:Y:S01]  /*a210*/  LOP3.LUT R16, R141, 0xffff0000, RZ, 0xc0, !PT ;  /* 0xffff00008d107812 */ /* 0x000fe200078ec0ff */
[C---:B------:R-:W-:Y:S01]  /*a220*/  FMUL R12, R130.reuse, R61 ;  /* 0x0000003d820c7220 */ /* 0x040fe20000400000 */
[----:B------:R-:W-:Y:S01]  /*a230*/  LOP3.LUT R20, R147, 0xffff0000, RZ, 0xc0, !PT ;  /* 0xffff000093147812 */ /* 0x000fe200078ec0ff */
[----:B------:R-:W-:Y:S01]  /*a240*/  FFMA R11, R133, R18, R11 ;  /* 0x00000012850b7223 */ /* 0x000fe2000000000b */
[----:B------:R-:W-:Y:S01]  /*a250*/  SHF.L.U32 R18, R155, 0x10, RZ ;  /* 0x000000109b127819 */ /* 0x000fe200000006ff */
[----:B------:R-:W-:Y:S01]  /*a260*/  FMUL R13, R130, R62 ;  /* 0x0000003e820d7220 */ /* 0x000fe20000400000 */
[----:B------:R-:W-:Y:S01]  /*a270*/  F2FP.BF16.F32.PACK_AB R97, R10, R9 ;  /* 0x000000090a61723e */ /* 0x000fe200000010ff */
[C---:B------:R-:W-:Y:S01]  /*a280*/  FFMA R12, R133.reuse, R15, R12 ;  /* 0x0000000f850c7223 */ /* 0x040fe2000000000c */
[----:B------:R-:W-:Y:S01]  /*a290*/  SHF.L.U32 R15, R150, 0x10, RZ ;  /* 0x00000010960f7819 */ /* 0x000fe200000006ff */
[----:B------:R-:W-:Y:S01]  /*a2a0*/  FMUL R14, R130, R63 ;  /* 0x0000003f820e7220 */ /* 0x000fe20000400000 */
[----:B------:R-:W-:Y:S01]  /*a2b0*/  FFMA R13, R133, R18, R13 ;  /* 0x00000012850d7223 */ /* 0x000fe2000000000d */
[----:B------:R-:W-:Y:S01]  /*a2c0*/  LOP3.LUT R18, R145, 0xffff0000, RZ, 0xc0, !PT ;  /* 0xffff000091127812 */ /* 0x000fe200078ec0ff */
[----:B------:R1:W-:Y:S01]  /*a2d0*/  @!P1 STS.128 [R195+0x2010], R92 ;  /* 0x0020105cc3009388 */ /* 0x0003e20000000c00 */
[----:B------:R-:W-:Y:S01]  /*a2e0*/  F2FP.BF16.F32.PACK_AB R98, R12, R11 ;  /* 0x0000000b0c62723e */ /* 0x000fe200000010ff */
[C---:B------:R-:W-:Y:S01]  /*a2f0*/  FFMA R14, R133.reuse, R17, R14 ;  /* 0x00000011850e7223 */ /* 0x040fe2000000000e */
[----:B------:R-:W-:Y:S01]  /*a300*/  SHF.L.U32 R11, R148, 0x10, RZ ;  /* 0x00000010940b7819 */ /* 0x000fe200000006ff */
[----:B------:R-:W-:Y:S01]  /*a310*/  FMUL R8, R130, R64 ;  /* 0x0000004082087220 */ /* 0x000fe20000400000 */
[----:B------:R-:W-:Y:S01]  /*a320*/  LOP3.LUT R12, R148, 0xffff0000, RZ, 0xc0, !PT ;  /* 0xffff0000940c7812 */ /* 0x000fe200078ec0ff */
[----:B------:R-:W-:Y:S01]  /*a330*/  FMUL R9, R130, R65 ;  /* 0x0000004182097220 */ /* 0x000fe20000400000 */
[----:B------:R-:W-:Y:S01]  /*a340*/  F2FP.BF16.F32.PACK_AB R99, R14, R13 ;  /* 0x0000000d0e63723e */ /* 0x000fe200000010ff */
[----:B------:R-:W-:Y:S01]  /*a350*/  FFMA R8, R133, R11, R8 ;  /* 0x0000000b85087223 */ /* 0x000fe20000000008 */
[----:B------:R-:W-:Y:S01]  /*a360*/  SHF.L.U32 R13, R149, 0x10, RZ ;  /* 0x00000010950d7819 */ /* 0x000fe200000006ff */
[----:B------:R-:W-:Y:S01]  /*a370*/  FFMA R9, R133, R12, R9 ;  /* 0x0000000c85097223 */ /* 0x000fe20000000009 */
[----:B------:R-:W-:Y:S01]  /*a380*/  LOP3.LUT R14, R149, 0xffff0000, RZ, 0xc0, !PT ;  /* 0xffff0000950e7812 */ /* 0x000fe200078ec0ff */
[C---:B------:R-:W-:Y:S01]  /*a390*/  FMUL R10, R130.reuse, R66 ;  /* 0x00000042820a7220 */ /* 0x040fe20000400000 */
[----:B------:R-:W-:Y:S01]  /*a3a0*/  SHF.L.U32 R17, R147, 0x10, RZ ;  /* 0x0000001093117819 */ /* 0x000fe200000006ff */
[C---:B------:R-:W-:Y:S01]  /*a3b0*/  FMUL R11, R130.reuse, R67 ;  /* 0x00000043820b7220 */ /* 0x040fe20000400000 */
[----:B--2---:R-:W-:Y:S01]  /*a3c0*/  F2FP.BF16.F32.PACK_AB R88, R9, R8 ;  /* 0x000000080958723e */ /* 0x004fe200000010ff */
[C---:B------:R-:W-:Y:S01]  /*a3d0*/  FFMA R10, R133.reuse, R13, R10 ;  /* 0x0000000d850a7223 */ /* 0x040fe2000000000a */
[----:B------:R-:W-:Y:S01]  /*a3e0*/  FMUL R12, R130, R68 ;  /* 0x00000044820c7220 */ /* 0x000fe20000400000 */
[C---:B------:R-:W-:Y:S01]  /*a3f0*/  FFMA R11, R133.reuse, R14, R11 ;  /* 0x0000000e850b7223 */ /* 0x040fe2000000000b */
[----:B------:R-:W-:Y:S01]  /*a400*/  LOP3.LUT R14, R150, 0xffff0000, RZ, 0xc0, !PT ;  /* 0xffff0000960e7812 */ /* 0x000fe200078ec0ff */
[C---:B------:R-:W-:Y:S01]  /*a410*/  FMUL R13, R130.reuse, R69 ;  /* 0x00000045820d7220 */ /* 0x040fe20000400000 */
[----:B------:R2:W-:Y:S01]  /*a420*/  @!P1 STS.128 [R188+0x3000], R96 ;  /* 0x00300060bc009388 */ /* 0x0005e20000000c00 */
[----:B------:R-:W-:Y:S01]  /*a430*/  FFMA R12, R133, R15, R12 ;  /* 0x0000000f850c7223 */ /* 0x000fe2000000000c */
[----:B------:R-:W-:Y:S01]  /*a440*/  F2FP.BF16.F32.PACK_AB R89, R11, R10 ;  /* 0x0000000a0b59723e */ /* 0x000fe200000010ff */
[----:B------:R-:W-:Y:S01]  /*a450*/  FFMA R13, R133, R14, R13 ;  /* 0x0000000e850d7223 */ /* 0x000fe2000000000d */
[C---:B------:R-:W-:Y:S01]  /*a460*/  SHF.L.U32 R11, R151.reuse, 0x10, RZ ;  /* 0x00000010970b7819 */ /* 0x040fe200000006ff */
[C---:B------:R-:W-:Y:S01]  /*a470*/  FMUL R8, R130.reuse, R70 ;  /* 0x0000004682087220 */ /* 0x040fe20000400000 */
[----:B------:R-:W-:Y:S01]  /*a480*/  LOP3.LUT R14, R151, 0xffff0000, RZ, 0xc0, !PT ;  /* 0xffff0000970e7812 */ /* 0x000fe200078ec0ff */
[----:B------:R-:W-:Y:S01]  /*a490*/  FMUL R9, R130, R71 ;  /* 0x0000004782097220 */ /* 0x000fe20000400000 */
[----:B------:R-:W-:Y:S01]  /*a4a0*/  SHF.L.U32 R15, R140, 0x10, RZ ;  /* 0x000000108c0f7819 */ /* 0x000fe200000006ff */
        /* <DEDUP_REMOVED lines=10> */
[----:B------:R-:W-:Y:S01]  /*a550*/  FMUL R13, R130, R75 ;  /* 0x0000004b820d7220 */ /* 0x000fe20000400000 */
[C---:B------:R-:W-:Y:S01]  /*a560*/  FFMA R11, R133.reuse, R14, R11 ;  /* 0x0000000e850b7223 */ /* 0x040fe2000000000b */
[----:B------:R-:W-:Y:S01]  /*a570*/  SHF.L.U32 R14, R142, 0x10, RZ ;  /* 0x000000108e0e7819 */ /* 0x000fe200000006ff */
[C---:B------:R-:W-:Y:S01]  /*a580*/  FFMA R12, R133.reuse, R15, R12 ;  /* 0x0000000f850c7223 */ /* 0x040fe2000000000c */
[----:B------:R-:W-:Y:S01]  /*a590*/  SHF.L.U32 R15, R144, 0x10, RZ ;  /* 0x00000010900f7819 */ /* 0x000fe200000006ff */
[----:B------:R-:W-:Y:S01]  /*a5a0*/  FFMA R13, R133, R16, R13 ;  /* 0x00000010850d7223 */ /* 0x000fe2000000000d */
[----:B------:R-:W-:Y:S01]  /*a5b0*/  LOP3.LUT R16, R142, 0xffff0000, RZ, 0xc0, !PT ;  /* 0xffff00008e107812 */ /* 0x000fe200078ec0ff */
[----:B------:R4:W-:Y:S01]  /*a5c0*/  @!P1 STS.128 [R198+0x3010], R88 ;  /* 0x00301058c6009388 */ /* 0x0009e20000000c00 */
[----:B-1----:R-:W-:Y:S01]  /*a5d0*/  F2FP.BF16.F32.PACK_AB R92, R11, R10 ;  /* 0x0000000a0b5c723e */ /* 0x002fe200000010ff */
[C---:B------:R-:W-:Y:S01]  /*a5e0*/  FMUL R8, R130.reuse, R76 ;  /* 0x0000004c82087220 */ /* 0x040fe20000400000 */
[----:B------:R-:W-:Y:S01]  /*a5f0*/  F2FP.BF16.F32.PACK_AB R93, R13, R12 ;  /* 0x0000000c0d5d723e */ /* 0x000fe200000010ff */
[C---:B------:R-:W-:Y:S01]  /*a600*/  FMUL R9, R130.reuse, R77 ;  /* 0x0000004d82097220 */ /* 0x040fe20000400000 */
[----:B------:R-:W-:Y:S01]  /*a610*/  SHF.L.U32 R13, R143, 0x10, RZ ;  /* 0x000000108f0d7819 */ /* 0x000fe200000006ff */
[----:B------:R-:W-:Y:S01]  /*a620*/  FFMA R8, R133, R14, R8 ;  /* 0x0000000e85087223 */ /* 0x000fe20000000008 */
[----:B------:R-:W-:Y:S01]  /*a630*/  LOP3.LUT R14, R143, 0xffff0000, RZ, 0xc0, !PT ;  /* 0xffff00008f0e7812 */ /* 0x000fe200078ec0ff */
[----:B------:R-:W1:Y:S01]  /*a640*/  S2R R200, SR_CgaCtaId ;  /* 0x0000000000c87919 */ /* 0x000e620000008800 */
[C---:B------:R-:W-:Y:S01]  /*a650*/  FMUL R10, R130.reuse, R78 ;  /* 0x0000004e820a7220 */ /* 0x040fe20000400000 */
[----:B------:R-:W-:Y:S01]  /*a660*/  FFMA R9, R133, R16, R9 ;  /* 0x0000001085097223 */ /* 0x000fe20000000009 */
[----:B------:R-:W-:Y:S01]  /*a670*/  SHF.L.U32 R16, R145, 0x10, RZ ;  /* 0x0000001091107819 */ /* 0x000fe200000006ff */
[C---:B------:R-:W-:Y:S01]  /*a680*/  FMUL R11, R130.reuse, R79 ;  /* 0x0000004f820b7220 */ /* 0x040fe20000400000 */
[----:B------:R-:W-:Y:S01]  /*a690*/  FFMA R10, R133, R13, R10 ;  /* 0x0000000d850a7223 */ /* 0x000fe2000000000a */
[----:B------:R-:W-:Y:S01]  /*a6a0*/  FMUL R12, R130, R80 ;  /* 0x00000050820c7220 */ /* 0x000fe20000400000 */
[----:B------:R-:W-:Y:S01]  /*a6b0*/  F2FP.BF16.F32.PACK_AB R94, R9, R8 ;  /* 0x00000008095e723e */ /* 0x000fe200000010ff */
[C---:B------:R-:W-:Y:S01]  /*a6c0*/  FFMA R11, R133.reuse, R14, R11 ;  /* 0x0000000e850b7223 */ /* 0x040fe2000000000b */
[----:B------:R-:W-:Y:S01]  /*a6d0*/  LOP3.LUT R14, R144, 0xffff0000, RZ, 0xc0, !PT ;  /* 0xffff0000900e7812 */ /* 0x000fe200078ec0ff */
[C---:B------:R-:W-:Y:S01]  /*a6e0*/  FMUL R8, R130.reuse, R81 ;  /* 0x0000005182087220 */ /* 0x040fe20000400000 */
[C---:B------:R-:W-:Y:S01]  /*a6f0*/  FMUL R9, R130.reuse, R82 ;  /* 0x0000005282097220 */ /* 0x040fe20000400000 */
[----:B------:R-:W-:Y:S01]  /*a700*/  FMUL R13, R130, R83 ;  /* 0x00000053820d7220 */ /* 0x000fe20000400000 */
[C---:B------:R-:W-:Y:S01]  /*a710*/  FFMA R12, R133.reuse, R15, R12 ;  /* 0x0000000f850c7223 */ /* 0x040fe2000000000c */
[C---:B------:R-:W-:Y:S01]  /*a720*/  FFMA R8, R133.reuse, R14, R8 ;  /* 0x0000000e85087223 */ /* 0x040fe20000000008 */
[----:B------:R-:W-:Y:S01]  /*a730*/  FFMA R9, R133, R16, R9 ;  /* 0x0000001085097223 */ /* 0x000fe20000000009 */
[----:B------:R-:W-:Y:S01]  /*a740*/  F2FP.BF16.F32.PACK_AB R95, R11, R10 ;  /* 0x0000000a0b5f723e */ /* 0x000fe200000010ff */
[C---:B------:R-:W-:Y:S01]  /*a750*/  FFMA R13, R133.reuse, R18, R13 ;  /* 0x00000012850d7223 */ /* 0x040fe2000000000d */
[----:B------:R-:W-:Y:S01]  /*a760*/  SHF.L.U32 R16, R146, 0x10, RZ ;  /* 0x0000001092107819 */ /* 0x000fe200000006ff */
[----:B------:R-:W-:Y:S01]  /*a770*/  FMUL R10, R130, R84 ;  /* 0x00000054820a7220 */ /* 0x000fe20000400000 */
[----:B------:R-:W-:Y:S01]  /*a780*/  LOP3.LUT R18, R146, 0xffff0000, RZ, 0xc0, !PT ;  /* 0xffff000092127812 */ /* 0x000fe200078ec0ff */
[----:B------:R4:W-:Y:S01]  /*a790*/  @!P1 STS.128 [R196+0x3020], R92 ;  /* 0x0030205cc4009388 */ /* 0x0009e20000000c00 */
[C---:B------:R-:W-:Y:S01]  /*a7a0*/  FMUL R11, R130.reuse, R85 ;  /* 0x00000055820b7220 */ /* 0x040fe20000400000 */
[C---:B------:R-:W-:Y:S01]  /*a7b0*/  FMUL R14, R130.reuse, R86 ;  /* 0x00000056820e7220 */ /* 0x040fe20000400000 */
[----:B------:R-:W-:Y:S01]  /*a7c0*/  FMUL R15, R130, R87 ;  /* 0x00000057820f7220 */ /* 0x000fe20000400000 */
[C---:B------:R-:W-:Y:S01]  /*a7d0*/  FFMA R10, R133.reuse, R16, R10 ;  /* 0x00000010850a7223 */ /* 0x040fe2000000000a */
[C---:B------:R-:W-:Y:S01]  /*a7e0*/  FFMA R11, R133.reuse, R18, R11 ;  /* 0x00000012850b7223 */ /* 0x040fe2000000000b */
[C---:B------:R-:W-:Y:S01]  /*a7f0*/  FFMA R14, R133.reuse, R17, R14 ;  /* 0x00000011850e7223 */ /* 0x040fe2000000000e */
[----:B------:R-:W-:Y:S01]  /*a800*/  FFMA R15, R133, R20, R15 ;  /* 0x00000014850f7223 */ /* 0x000fe2000000000f */
[----:B--2---:R-:W-:Y:S01]  /*a810*/  F2FP.BF16.F32.PACK_AB R96, R8, R12 ;  /* 0x0000000c0860723e */ /* 0x004fe200000010ff */
[----:B------:R-:W-:Y:S01]  /*a820*/  BSSY.RECONVERGENT B0, `(.L_x_137) ;  /* 0x0000021000007945 */ /* 0x000fe20003800200 */
[----:B------:R-:W-:Y:S02]  /*a830*/  F2FP.BF16.F32.PACK_AB R97, R13, R9 ;  /* 0x000000090d61723e */ /* 0x000fe400000010ff */
[----:B------:R-:W-:Y:S02]  /*a840*/  F2FP.BF16.F32.PACK_AB R98, R11, R10 ;  /* 0x0000000a0b62723e */ /* 0x000fe400000010ff */
[----:B------:R-:W-:Y:S02]  /*a850*/  F2FP.BF16.F32.PACK_AB R99, R15, R14 ;  /* 0x0000000e0f63723e */ /* 0x000fe400000010ff */
[----:B------:R-:W-:Y:S02]  /*a860*/  MOV R12, UR47 ;  /* 0x0000002f000c7c02 */ /* 0x000fe40008000f00 */
[----:B------:R-:W-:Y:S01]  /*a870*/  LEA R11, R137, UR45, 0x3 ;  /* 0x0000002d890b7c11 */ /* 0x000fe2000f8e18ff */
[----:B------:R4:W-:Y:S01]  /*a880*/  @!P1 STS.128 [R195+0x3010], R96 ;  /* 0x00301060c3009388 */ /* 0x0009e20000000c00 */
[----:B------:R-:W-:Y:S04]  /*a890*/  @P2 LEA R12, R12, UR45, 0x3 ;  /* 0x0000002d0c0c2c11 */ /* 0x000fe8000f8e18ff */
[----:B------:R-:W-:Y:S02]  /*a8a0*/  @P2 IADD3 R13, PT, PT, R12, 0x100, RZ ;  /* 0x000001000c0d2810 */ /* 0x000fe40007ffe0ff */
[----:B------:R-:W-:Y:S01]  /*a8b0*/  @P2 SHF.L.U32 R12, RZ, 0x1f, RZ ;  /* 0x0000001fff0c2819 */ /* 0x000fe200000006ff */
[----:B------:R-:W-:Y:S01]  /*a8c0*/  @!PT LDS RZ, [RZ] ;  /* 0x00000000fffff984 */ /* 0x000fe20000000800 */
[----:B------:R-:W-:Y:S01]  /*a8d0*/  @!PT LDS RZ, [RZ] ;  /* 0x00000000fffff984 */ /* 0x000fe20000000800 */
[----:B------:R-:W-:Y:S01]  /*a8e0*/  @!PT LDS RZ, [RZ] ;  /* 0x00000000fffff984 */ /* 0x000fe20000000800 */
[----:B------:R-:W-:Y:S01]  /*a8f0*/  @!PT LDS RZ, [RZ] ;  /* 0x00000000fffff984 */ /* 0x000fe20000000800 */
[----:B------:R2:W-:Y:S06]  /*a900*/  MEMBAR.ALL.CTA ;  /* 0x0000000000007992 */ /* 0x0005ec0000008000 */
[----:B--2---:R-:W2:Y:S01]  /*a910*/  FENCE.VIEW.ASYNC.S ;  /* 0x00000000000073c6 */ /* 0x004ea20000000000 */
[----:B-1----:R-:W-:Y:S01]  /*a920*/  @P2 PRMT R13, R200, 0x654, R13 ;  /* 0x00000654c80d2816 */ /* 0x002fe2000000000d */
[----:B--2---:R-:W-:Y:S06]  /*a930*/  BAR.SYNC.DEFER_BLOCKING 0x1, 0x80 ;  /* 0x0042000000007b1d */ /* 0x004fec0000010000 */
[----:B------:R-:W-:Y:S05]  /*a940*/  @P0 BRA `(.L_x_138) ;  /* 0x0000000000380947 */ /* 0x000fea0003800000 */
[----:B------:R-:W-:Y:S01]  /*a950*/  R2UR UR9, R212 ;  /* 0x00000000d40972ca */ /* 0x000fe200000e0000 */
[----:B------:R-:W-:Y:S02]  /*a960*/  UIADD3 UR4, UP0, UPT, UR54, 0xa80, URZ ;  /* 0x00000a8036047890 */ /* 0x000fe4000ff1e0ff */
[----:B------:R-:W-:Y:S02]  /*a970*/  UIADD3 UR10, UPT, UPT, UR50, 0x40, URZ ;  /* 0x00000040320a7890 */ /* 0x000fe4000fffe0ff */
[----:B------:R-:W-:Y:S02]  /*a980*/  UIADD3 UR8, UPT, UPT, UR45, 0x2200, URZ ;  /* 0x000022002d087890 */ /* 0x000fe4000fffe0ff */
[----:B------:R-:W-:Y:S01]  /*a990*/  UIADD3.X UR5, UPT, UPT, URZ, UR55, URZ, UP0, !UPT ;  /* 0x00000037ff057290 */ /* 0x000fe200087fe4ff */
[----:B------:R-:W-:Y:S01]  /*a9a0*/  UMOV UR11, UR44 ;  /* 0x0000002c000b7c82 */ /* 0x000fe20008000000 */
[----:B------:R-:W-:Y:S01]  /*a9b0*/  UIADD3 UR12, UPT, UPT, UR45, 0x3200, URZ ;  /* 0x000032002d0c7890 */ /* 0x000fe2000fffe0ff */
[----:B------:R-:W-:Y:S03]  /*a9c0*/  UMOV UR15, UR44 ;  /* 0x0000002c000f7c82 */ /* 0x000fe60008000000 */
[----:B------:R-:W-:Y:S01]  /*a9d0*/  UIADD3 UR13, UPT, UPT, UR9, 0x80, URZ ;  /* 0x00000080090d7890 */ /* 0x000fe2000fffe0ff */
[----:B------:R-:W-:Y:S02]  /*a9e0*/  UMOV UR14, UR10 ;  /* 0x0000000a000e7c82 */ /* 0x000fe40008000000 */
[----:B------:R1:W-:Y:S06]  /*a9f0*/  UTMASTG.3D [UR8], [UR4] ;  /* 0x00000008040073b5 */ /* 0x0003ec0008010000 */
[----:B------:R1:W-:Y:S01]  /*aa00*/  UTMASTG.3D [UR12], [UR4] ;  /* 0x0000000c040073b5 */ /* 0x0003e20008010000 */
[----:B------:R0:W-:Y:S01]  /*aa10*/  UTMACMDFLUSH ;  /* 0x00000000000079b7 */ /* 0x0001e20000000000 */
[----:B-1----:R-:W-:Y:S04]  /*aa20*/  DEPBAR.LE SB0, 0x1 ;  /* 0x000080400000791a */ /* 0x002fe80000000000 */
.L_x_138:
[----:B------:R-:W-:Y:S05]  /*aa30*/  BSYNC.RECONVERGENT B0 ;  /* 0x0000000000007941 */ /* 0x000fea0003800200 */
.L_x_137:
[----:B------:R-:W-:Y:S01]  /*aa40*/  BAR.SYNC.DEFER_BLOCKING 0x1, 0x80 ;  /* 0x0042000000007b1d */ /* 0x000fe20000010000 */
[----:B------:R-:W-:Y:S02]  /*aa50*/  UISETP.NE.AND UP0, UPT, UR43, URZ, UPT ;  /* 0x000000ff2b00728c */ /* 0x000fe4000bf05270 */
[----:B------:R-:W-:Y:S03]  /*aa60*/  UIADD3 UR5, UPT, UPT, UR47, 0x1, URZ ;  /* 0x000000012f057890 */ /* 0x000fe6000fffe0ff */
[----:B------:R1:W-:Y:S01]  /*aa70*/  @P2 SYNCS.ARRIVE.TRANS64.RED.A1T0 RZ, [R13+URZ], RZ ;  /* 0x000000ff0dff29a7 */ /* 0x0003e200081004ff */
[----:B------:R-:W-:Y:S01]  /*aa80*/  UMOV UR4, 0x40 ;  /* 0x0000004000047882 */ /* 0x000fe20000000000 */
[----:B------:R-:W-:Y:S01]  /*aa90*/  BSSY B1, `(.L_x_139) ;  /* 0x0000021000017945 */ /* 0x000fe20003800000 */
[----:B------:R-:W-:Y:S02]  /*aaa0*/  USEL UR4, UR4, 0x20, !UP0 ;  /* 0x0000002004047887 */ /* 0x000fe4000c000000 */
[----:B------:R-:W-:Y:S02]  /*aab0*/  UISETP.NE.AND UP0, UPT, UR5, 0x4, UPT ;  /* 0x000000040500788c */ /* 0x000fe4000bf05270 */
[----:B------:R-:W-:Y:S01]  /*aac0*/  UIADD3 UR49, UPT, UPT, UR52, UR4, URZ ;  /* 0x0000000434317290 */ /* 0x000fe2000fffe0ff */
[----:B------:R-:W2:Y:S01]  /*aad0*/  @P2 SYNCS.PHASECHK.TRANS64.TRYWAIT P0, [R11+URZ+0xe0], R12 ;  /* 0x0000e00c0b0025a7 */ /* 0x000ea200080011ff */
[----:B----4-:R-:W-:Y:S01]  /*aae0*/  VIADD R92, R131, UR4 ;  /* 0x00000004835c7c36 */ /* 0x010fe20008000000 */
[----:B------:R-:W-:Y:S04]  /*aaf0*/  USEL UR46, UR5, URZ, UP0 ;  /* 0x000000ff052e7287 */ /* 0x000fe80008000000 */
[----:B------:R-:W-:Y:S04]  /*ab00*/  SHF.R.U32.HI R10, RZ, 0x15, R92 ;  /* 0x00000015ff0a7819 */ /* 0x000fe8000001165c */
[----:B------:R-:W-:Y:S02]  /*ab10*/  LOP3.LUT R16, R10, 0x3, RZ, 0xc0, !PT ;  /* 0x000000030a107812 */ /* 0x000fe400078ec0ff */
[----:B--2---:R-:W-:Y:S01]  /*ab20*/  @P2 SEL R138, RZ, 0x1, !P0 ;  /* 0x00000001ff8a2807 */ /* 0x004fe20004000000 */
[----:B-1----:R-:W-:Y:S06]  /*ab30*/  @!P2 BRA `(.L_x_140) ;  /* 0x000000000058a947 */ /* 0x002fec0003800000 */
        /* <DEDUP_REMOVED lines=8> */
[----:B------:R-:W-:Y:S04]  /*abc0*/  SHF.L.U32 R8, RZ, 0x1f, RZ ;  /* 0x0000001fff087819 */ /* 0x000fe800000006ff */
[----:B------:R-:W1:Y:S02]  /*abd0*/  SYNCS.PHASECHK.TRANS64.TRYWAIT P0, [R11+URZ+0xe0], R8 ;  /* 0x0000e0080b0075a7 */ /* 0x000e6400080011ff */
[----:B-1----:R-:W-:Y:S05]  /*abe0*/  @!P0 BRA `(.L_x_143) ;  /* 0x0000009400808947 */ /* 0x002fea0003800000 */
.L_x_142:
[----:B------:R-:W-:Y:S05]  /*abf0*/  BSYNC B0 ;  /* 0x0000000000007941 */ /* 0x000fea0003800000 */
.L_x_141:
[----:B------:R-:W-:Y:S02]  /*ac00*/  ISETP.NE.AND P0, PT, R199, RZ, PT ;  /* 0x000000ffc700720c */ /* 0x000fe40003f05270 */
[----:B------:R-:W-:Y:S11]  /*ac10*/  IADD3 R137, PT, PT, R137, 0x1, RZ ;  /* 0x0000000189897810 */ /* 0x000ff60007ffe0ff */
[----:B------:R2:W4:Y:S04]  /*ac20*/  @P0 LDS.128 R160, [R3+0x20] ;  /* 0x0000200003a00984 */ /* 0x0005280000000c00 */
[----:B------:R2:W1:Y:S04]  /*ac30*/  @P0 LDS.128 R140, [R3+0x1020] ;  /* 0x00102000038c0984 */ /* 0x0004680000000c00 */
[----:B------:R2:W1:Y:S04]  /*ac40*/  @P0 LDS.128 R168, [R6] ;  /* 0x0000000006a80984 */ /* 0x0004680000000c00 */
[----:B------:R2:W1:Y:S04]  /*ac50*/  @P0 LDS.128 R152, [R6+0x1000] ;  /* 0x0010000006980984 */ /* 0x0004680000000c00 */
[----:B------:R2:W1:Y:S04]  /*ac60*/  @P0 LDS.128 R164, [R4+0x10] ;  /* 0x0000100004a40984 */ /* 0x0004680000000c00 */
[----:B------:R2:W1:Y:S04]  /*ac70*/  @P0 LDS.128 R148, [R4+0x1010] ;  /* 0x0010100004940984 */ /* 0x0004680000000c00 */
[----:B------:R2:W1:Y:S04]  /*ac80*/  @P0 LDS.128 R156, [R0+0x10] ;  /* 0x00001000009c0984 */ /* 0x0004680000000c00 */
[----:B------:R2:W1:Y:S02]  /*ac90*/  @P0 LDS.128 R144, [R0+0x1010] ;  /* 0x0010100000900984 */ /* 0x0004640000000c00 */
.L_x_140:
[----:B------:R-:W-:Y:S05]  /*aca0*/  BSYNC B1 ;  /* 0x0000000000017941 */ /* 0x000fea0003800000 */
.L_x_139:
[----:B------:R-:W-:Y:S11]  /*acb0*/  ISETP.NE.AND P0, PT, R189, R16, PT ;  /* 0x00000010bd00720c */ /* 0x000ff60003f05270 */
[----:B------:R-:W-:Y:S02]  /*acc0*/  @!UPT UIADD3 URZ, UPT, UPT, URZ, URZ, URZ ;  /* 0x000000fffffff290 */ /* 0x000fe4000fffe0ff */
[----:B------:R-:W-:Y:S05]  /*acd0*/  @P0 BRA `(.L_x_144) ;  /* 0x0000000000bc0947 */ /* 0x000fea0003800000 */
[----:B------:R-:W-:Y:S11]  /*ace0*/  LOP3.LUT P0, RZ, R10, 0x3, R177, 0x48, !PT ;  /* 0x000000030aff7812 */ /* 0x000ff600078048b1 */
[----:B------:R-:W-:Y:S02]  /*acf0*/  @!UPT UIADD3 URZ, UPT, UPT, URZ, URZ, URZ ;  /* 0x000000fffffff290 */ /* 0x000fe4000fffe0ff */
[----:B------:R-:W-:Y:S05]  /*ad00*/  @!P0 BRA `(.L_x_145) ;  /* 0x0000000000408947 */ /* 0x000fea0003800000 */
[----:B------:R-:W5:Y:S01]  /*ad10*/  LDCU.64 UR8, c[0x4][0x70] ;  /* 0x01000e00ff0877ac */ /* 0x000f620008000a00 */
[----:B------:R-:W-:Y:S01]  /*ad20*/  MOV R15, 0x0 ;  /* 0x00000000000f7802 */ /* 0x000fe20000000f00 */
[----:B------:R-:W-:Y:S02]  /*ad30*/  HFMA2 R12, -RZ, RZ, 0, 5.9604644775390625e-08 ;  /* 0x00000001ff0c7431 */ /* 0x000fe400000001ff */
[----:B-1----:R-:W-:Y:S02]  /*ad40*/  IMAD.MOV.U32 R8, RZ, RZ, 0x192 ;  /* 0x00000192ff087424 */ /* 0x002fe400078e00ff */
[----:B------:R-:W-:Y:S01]  /*ad50*/  IMAD.MOV.U32 R13, RZ, RZ, RZ ;  /* 0x000000ffff0d7224 */ /* 0x000fe200078e00ff */
[----:B------:R-:W1:Y:S01]  /*ad60*/  LDCU.64 UR6, c[0x4][0x78] ;  /* 0x01000f00ff0677ac */ /* 0x000e620008000a00 */
[----:B------:R-:W3:Y:S01]  /*ad70*/  LDC.64 R14, c[0x4][R15] ;  /* 0x010000000f0e7b82 */ /* 0x000ee20000000a00 */
[----:B------:R-:W4:Y:S01]  /*ad80*/  LDCU.64 UR4, c[0x4][0x10] ;  /* 0x01000200ff0477ac */ /* 0x000f220008000a00 */
[----:B-----5:R-:W-:Y:S01]  /*ad90*/  MOV R5, UR9 ;  /* 0x0000000900057c02 */ /* 0x020fe20008000f00 */
[----:B--2---:R-:W-:Y:S01]  /*ada0*/  IMAD.U32 R4, RZ, RZ, UR8 ;  /* 0x00000008ff047e24 */ /* 0x004fe2000f8e00ff */
[----:B-1----:R-:W-:Y:S01]  /*adb0*/  MOV R7, UR7 ;  /* 0x0000000700077c02 */ /* 0x002fe20008000f00 */
[----:B------:R-:W-:Y:S01]  /*adc0*/  IMAD.U32 R6, RZ, RZ, UR6 ;  /* 0x00000006ff067e24 */ /* 0x000fe2000f8e00ff */
[----:B----4-:R-:W-:Y:S01]  /*add0*/  MOV R11, UR5 ;  /* 0x00000005000b7c02 */ /* 0x010fe20008000f00 */
[----:B------:R-:W-:Y:S02]  /*ade0*/  IMAD.U32 R10, RZ, RZ, UR4 ;  /* 0x00000004ff0a7e24 */ /* 0x000fe4000f8e00ff */
[----:B------:R-:W-:Y:S07]  /*adf0*/  LEPC R20, `(.L_x_145) ;  /* 0x000000001014794e */ /* 0x000fee0000000000 */
[----:B---3--:R-:W-:Y:S05]  /*ae00*/  CALL.ABS.NOINC R14 ;  /* 0x000000000e007343 */ /* 0x008fea0003c00000 */
.L_x_145:
[----:B------:R-:W-:Y:S05]  /*ae10*/  WARPSYNC.ALL ;  /* 0x0000000000007948 */ /* 0x000fea0003800000 */
[C---:B------:R-:W-:Y:S01]  /*ae20*/  R2UR UR4, R92.reuse ;  /* 0x000000005c0472ca */ /* 0x040fe200000e0000 */
[----:B--2---:R-:W-:Y:S05]  /*ae30*/  VIADD R0, R92, 0x80 ;  /* 0x000000805c007836 */ /* 0x004fea0000000000 */
[----:B------:R-:W-:Y:S04]  /*ae40*/  SHF.R.U32.HI R0, RZ, 0x15, R0 ;  /* 0x00000015ff007819 */ /* 0x000fe80000011600 */
[----:B------:R-:W-:Y:S03]  /*ae50*/  LOP3.LUT P0, RZ, R0, 0x3, R177, 0x48, !PT ;  /* 0x0000000300ff7812 */ /* 0x000fe600078048b1 */
[----:B------:R-:W2:Y:S10]  /*ae60*/  LDTM.x32 R24, tmem[UR4] ;  /* 0x00000004001879ee */ /* 0x000eb400082c0000 */
[----:B--2---:R-:W-:Y:S05]  /*ae70*/  @!P0 BRA `(.L_x_146) ;  /* 0x0000000000408947 */ /* 0x004fea0003800000 */
[----:B------:R-:W2:Y:S01]  /*ae80*/  LDCU.64 UR8, c[0x4][0x70] ;  /* 0x01000e00ff0877ac */ /* 0x000ea20008000a00 */
[----:B------:R-:W-:Y:S01]  /*ae90*/  MOV R15, 0x0 ;  /* 0x00000000000f7802 */ /* 0x000fe20000000f00 */
[----:B------:R-:W-:Y:S02]  /*aea0*/  HFMA2 R12, -RZ, RZ, 0, 5.9604644775390625e-08 ;  /* 0x00000001ff0c7431 */ /* 0x000fe400000001ff */
[----:B-1----:R-:W-:Y:S02]  /*aeb0*/  IMAD.MOV.U32 R8, RZ, RZ, 0x192 ;  /* 0x00000192ff087424 */ /* 0x002fe400078e00ff */
[----:B------:R-:W-:Y:S01]  /*aec0*/  IMAD.MOV.U32 R13, RZ, RZ, RZ ;  /* 0x000000ffff0d7224 */ /* 0x000fe200078e00ff */
[----:B------:R-:W1:Y:S01]  /*aed0*/  LDCU.64 UR6, c[0x4][0x78] ;  /* 0x01000f00ff0677ac */ /* 0x000e620008000a00 */
[----:B------:R-:W3:Y:S01]  /*aee0*/  LDC.64 R14, c[0x4][R15] ;  /* 0x010000000f0e7b82 */ /* 0x000ee20000000a00 */
[----:B------:R-:W5:Y:S01]  /*aef0*/  LDCU.64 UR4, c[0x4][0x10] ;  /* 0x01000200ff0477ac */ /* 0x000f620008000a00 */
[----:B--2---:R-:W-:Y:S01]  /*af00*/  MOV R5, UR9 ;  /* 0x0000000900057c02 */ /* 0x004fe20008000f00 */
[----:B------:R-:W-:Y:S01]  /*af10*/  IMAD.U32 R4, RZ, RZ, UR8 ;  /* 0x00000008ff047e24 */ /* 0x000fe2000f8e00ff */
[----:B-1----:R-:W-:Y:S01]  /*af20*/  MOV R7, UR7 ;  /* 0x0000000700077c02 */ /* 0x002fe20008000f00 */
[----:B------:R-:W-:Y:S01]  /*af30*/  IMAD.U32 R6, RZ, RZ, UR6 ;  /* 0x00000006ff067e24 */ /* 0x000fe2000f8e00ff */
[----:B-----5:R-:W-:Y:S01]  /*af40*/  MOV R11, UR5 ;  /* 0x00000005000b7c02 */ /* 0x020fe20008000f00 */
[----:B------:R-:W-:Y:S02]  /*af50*/  IMAD.U32 R10, RZ, RZ, UR4 ;  /* 0x00000004ff0a7e24 */ /* 0x000fe4000f8e00ff */
[----:B------:R-:W-:Y:S07]  /*af60*/  LEPC R20, `(.L_x_146) ;  /* 0x000000001014794e */ /* 0x000fee0000000000 */
[----:B---34-:R-:W-:Y:S05]  /*af70*/  CALL.ABS.NOINC R14 ;  /* 0x000000000e007343 */ /* 0x018fea0003c00000 */
.L_x_146:
[----:B------:R-:W-:Y:S05]  /*af80*/  WARPSYNC.ALL ;  /* 0x0000000000007948 */ /* 0x000fea0003800000 */
[----:B------:R-:W-:Y:S11]  /*af90*/  R2UR UR4, R92 ;  /* 0x000000005c0472ca */ /* 0x000ff600000e0000 */
[----:B------:R-:W-:Y:S02]  /*afa0*/  @!UPT UIADD3 URZ, UPT, UPT, URZ, URZ, URZ ;  /* 0x000000fffffff290 */ /* 0x000fe4000fffe0ff */
[----:B------:R-:W2:Y:S02]  /*afb0*/  LDTM.x32 R56, tmem[UR4+0x80] ;  /* 0x00008004003879ee */ /* 0x000ea400082c0000 */
[----:B--2---:R-:W-:Y:S01]  /*afc0*/  NOP ;  /* 0x0000000000007918 */ /* 0x004fe20000000000 */
.L_x_144:
[----:B-12---:R-:W-:Y:S01]  /*afd0*/  SHF.L.U32 R4, R168, 0x10, RZ ;  /* 0x00000010a8047819 */ /* 0x006fe200000006ff */
[----:B------:R-:W-:Y:S01]  /*afe0*/  FMUL R0, R130, R24 ;  /* 0x0000001882007220 */ /* 0x000fe20000400000 */
[----:B------:R-:W-:Y:S01]  /*aff0*/  LOP3.LUT R6, R168, 0xffff0000, RZ, 0xc0, !PT ;  /* 0xffff0000a8067812 */ /* 0x000fe200078ec0ff */
[C---:B------:R-:W-:Y:S01]  /*b000*/  FMUL R3, R130.reuse, R25 ;  /* 0x0000001982037220 */ /* 0x040fe20000400000 */
[----:B------:R-:W-:Y:S01]  /*b010*/  SHF.L.U32 R7, R169, 0x10, RZ ;  /* 0x00000010a9077819 */ /* 0x000fe200000006ff */
[----:B------:R-:W-:Y:S01]  /*b020*/  FFMA R0, R133, R4, R0 ;  /* 0x0000000485007223 */ /* 0x000fe20000000000 */
[----:B------:R-:W-:Y:S01]  /*b030*/  LOP3.LUT R8, R169, 0xffff0000, RZ, 0xc0, !PT ;  /* 0xffff0000a9087812 */ /* 0x000fe200078ec0ff */
[----:B------:R-:W-:Y:S01]  /*b040*/  FMUL R4, R130, R26 ;  /* 0x0000001a82047220 */ /* 0x000fe20000400000 */
[C---:B------:R-:W-:Y:S01]  /*b050*/  SHF.L.U32 R9, R170.reuse, 0x10, RZ ;  /* 0x00000010aa097819 */ /* 0x040fe200000006ff */
[----:B------:R-:W-:Y:S01]  /*b060*/  FFMA R3, R133, R6, R3 ;  /* 0x0000000685037223 */ /* 0x000fe20000000003 */
[----:B------:R-:W-:Y:S01]  /*b070*/  LOP3.LUT R10, R170, 0xffff0000, RZ, 0xc0, !PT ;  /* 0xffff0000aa0a7812 */ /* 0x000fe200078ec0ff */
[C---:B------:R-:W-:Y:S01]  /*b080*/  FMUL R5, R130.reuse, R27 ;  /* 0x0000001b82057220 */ /* 0x040fe20000400000 */
[C---:B------:R-:W-:Y:S01]  /*b090*/  SHF.L.U32 R11, R171.reuse, 0x10, RZ ;  /* 0x00000010ab0b7819 */ /* 0x040fe200000006ff */
[C---:B------:R-:W-:Y:S01]  /*b0a0*/  FMUL R6, R130.reuse, R28 ;  /* 0x0000001c82067220 */ /* 0x040fe20000400000 */
[----:B------:R-:W-:Y:S01]  /*b0b0*/  LOP3.LUT R12, R171, 0xffff0000, RZ, 0xc0, !PT ;  /* 0xffff0000ab0c7812 */ /* 0x000fe200078ec0ff */
[----:B------:R-:W-:Y:S01]  /*b0c0*/  FFMA R4, R133, R7, R4 ;  /* 0x0000000785047223 */ /* 0x000fe20000000004 */
[----:B------:R-:W-:Y:S01]  /*b0d0*/  ISETP.NE.AND P1, PT, R189, R16, PT ;  /* 0x00000010bd00720c */ /* 0x000fe20003f25270 */
[----:B------:R-:W-:Y:S01]  /*b0e0*/  FFMA R5, R133, R8, R5 ;  /* 0x0000000885057223 */ /* 0x000fe20000000005 */
[----:B------:R-:W-:Y:S01]  /*b0f0*/  F2FP.BF16.F32.PACK_AB R16, R3, R0 ;  /* 0x000000000310723e */ /* 0x000fe200000010ff */
[C---:B------:R-:W-:Y:S01]  /*b100*/  FMUL R7, R130.reuse, R29 ;  /* 0x0000001d82077220 */ /* 0x040fe20000400000 */
[----:B------:R-:W-:Y:S01]  /*b110*/  LOP3.LUT R14, R159, 0xffff0000, RZ, 0xc0, !PT ;  /* 0xffff00009f0e7812 */ /* 0x000fe200078ec0ff */
[----:B------:R-:W-:Y:S01]  /*b120*/  FFMA R6, R133, R9, R6 ;  /* 0x0000000985067223 */ /* 0x000fe20000000006 */
[----:B------:R-:W-:Y:S01]  /*b130*/  F2FP.BF16.F32.PACK_AB R17, R5, R4 ;  /* 0x000000040511723e */ /* 0x000fe200000010ff */
[----:B------:R-:W-:Y:S01]  /*b140*/  FMUL R8, R130, R30 ;  /* 0x0000001e82087220 */ /* 0x000fe20000400000 */
[----:B------:R-:W-:Y:S01]  /*b150*/  ISETP.NE.AND P2, PT, R194, RZ, PT ;  /* 0x000000ffc200720c */ /* 0x000fe20003f45270 */
[----:B------:R-:W-:Y:S01]  /*b160*/  FMUL R9, R130, R31 ;  /* 0x0000001f82097220 */ /* 0x000fe20000400000 */
[----:B------:R-:W-:Y:S01]  /*b170*/  ISETP.NE.AND P0, PT, R189, RZ, PT ;  /* 0x000000ffbd00720c */ /* 0x000fe20003f05270 */
[C---:B------:R-:W-:Y:S01]  /*b180*/  FFMA R7, R133.reuse, R10, R7 ;  /* 0x0000000a85077223 */ /* 0x040fe20000000007 */
[C---:B------:R-:W-:Y:S01]  /*b190*/  FFMA R8, R133.reuse, R11, R8 ;  /* 0x0000000b85087223 */ /* 0x040fe20000000008 */
[----:B------:R-:W-:Y:S01]  /*b1a0*/  SHF.L.U32 R11, R164, 0x10, RZ ;  /* 0x00000010a40b7819 */ /* 0x000fe200000006ff */
[----:B------:R-:W-:Y:S01]  /*b1b0*/  FFMA R9, R133, R12, R9 ;  /* 0x0000000c85097223 */ /* 0x000fe20000000009 */
[----:B------:R-:W-:Y:S01]  /*b1c0*/  SHF.L.U32 R12, R166, 0x10, RZ ;  /* 0x00000010a60c7819 */ /* 0x000fe200000006ff */
[C---:B------:R-:W-:Y:S01]  /*b1d0*/  FMUL R10, R130.reuse, R32 ;  /* 0x00000020820a7220 */ /* 0x040fe20000400000 */
[----:B------:R-:W-:Y:S01]  /*b1e0*/  F2FP.BF16.F32.PACK_AB R18, R7, R6 ;  /* 0x000000060712723e */ /* 0x000fe200000010ff */
[----:B------:R-:W-:Y:S01]  /*b1f0*/  FMUL R0, R130, R33 ;  /* 0x0000002182007220 */ /* 0x000fe20000400000 */
[----:B------:R-:W-:Y:S01]  /*b200*/  F2FP.BF16.F32.PACK_AB R19, R9, R8 ;  /* 0x000000080913723e */ /* 0x000fe200000010ff */
[----:B------:R-:W-:Y:S01]  /*b210*/  FFMA R10, R133, R11, R10 ;  /* 0x0000000b850a7223 */ /* 0x000fe2000000000a */
[----:B------:R-:W-:Y:S01]  /*b220*/  LOP3.LUT R6, R164, 0xffff0000, RZ, 0xc0, !PT ;  /* 0xffff0000a4067812 */ /* 0x000fe200078ec0ff */
[C---:B------:R-:W-:Y:S01]  /*b230*/  FMUL R3, R130.reuse, R34 ;  /* 0x0000002282037220 */ /* 0x040fe20000400000 */
[C---:B------:R-:W-:Y:S01]  /*b240*/  SHF.L.U32 R8, R165.reuse, 0x10, RZ ;  /* 0x00000010a5087819 */ /* 0x040fe200000006ff */
[----:B------:R1:W-:Y:S01]  /*b250*/  @!P1 STS.128 [R188+0x4000], R16 ;  /* 0x00400010bc009388 */ /* 0x0003e20000000c00 */
[----:B------:R-:W-:Y:S01]  /*b260*/  LOP3.LUT R7, R165, 0xffff0000, RZ, 0xc0, !PT ;  /* 0xffff0000a5077812 */ /* 0x000fe200078ec0ff */
[----:B------:R-:W-:Y:S01]  /*b270*/  FMUL R4, R130, R35 ;  /* 0x0000002382047220 */ /* 0x000fe20000400000 */
[----:B------:R-:W-:Y:S01]  /*b280*/  LOP3.LUT R9, R166, 0xffff0000, RZ, 0xc0, !PT ;  /* 0xffff0000a6097812 */ /* 0x000fe200078ec0ff */
[C---:B------:R-:W-:Y:S01]  /*b290*/  FMUL R5, R130.reuse, R36 ;  /* 0x0000002482057220 */ /* 0x040fe20000400000 */
[----:B------:R-:W-:Y:S01]  /*b2a0*/  LOP3.LUT R11, R167, 0xffff0000, RZ, 0xc0, !PT ;  /* 0xffff0000a70b7812 */ /* 0x000fe200078ec0ff */
[C---:B------:R-:W-:Y:S01]  /*b2b0*/  FFMA R0, R133.reuse, R6, R0 ;  /* 0x0000000685007223 */ /* 0x040fe20000000000 */
[C---:B------:R-:W-:Y:S01]  /*b2c0*/  FFMA R3, R133.reuse, R8, R3 ;  /* 0x0000000885037223 */ /* 0x040fe20000000003 */
[C---:B------:R-:W-:Y:S01]  /*b2d0*/  FFMA R4, R133.reuse, R7, R4 ;  /* 0x0000000785047223 */ /* 0x040fe20000000004 */
[----:B------:R-:W-:Y:S01]  /*b2e0*/  FFMA R5, R133, R12, R5 ;  /* 0x0000000c85057223 */ /* 0x000fe20000000005 */
[----:B------:R-:W-:Y:S01]  /*b2f0*/  SHF.L.U32 R12, R167, 0x10, RZ ;  /* 0x00000010a70c7819 */ /* 0x000fe200000006ff */
[----:B------:R-:W-:Y:S01]  /*b300*/  FMUL R6, R130, R37 ;  /* 0x0000002582067220 */ /* 0x000fe20000400000 */
[----:B------:R-:W-:Y:S01]  /*b310*/  F2FP.BF16.F32.PACK_AB R20, R0, R10 ;  /* 0x0000000a0014723e */ /* 0x000fe200000010ff */
[----:B------:R-:W-:Y:S01]  /*b320*/  FMUL R7, R130, R38 ;  /* 0x0000002682077220 */ /* 0x000fe20000400000 */
[----:B------:R-:W-:Y:S01]  /*b330*/  F2FP.BF16.F32.PACK_AB R21, R4, R3 ;  /* 0x000000030415723e */ /* 0x000fe200000010ff */
[----:B------:R-:W-:Y:S01]  /*b340*/  FMUL R8, R130, R39 ;  /* 0x0000002782087220 */ /* 0x000fe20000400000 */
[----:B----4-:R-:W-:Y:S01]  /*b350*/  SHF.L.U32 R3, R160, 0x10, RZ ;  /* 0x00000010a0037819 */ /* 0x010fe200000006ff */
[C---:B------:R-:W-:Y:S01]  /*b360*/  FFMA R6, R133.reuse, R9, R6 ;  /* 0x0000000985067223 */ /* 0x040fe20000000006 */
[----:B------:R-:W-:Y:S01]  /*b370*/  SHF.L.U32 R9, R162, 0x10, RZ ;  /* 0x00000010a2097819 */ /* 0x000fe200000006ff */
[----:B------:R-:W-:Y:S01]  /*b380*/  FFMA R7, R133, R12, R7 ;  /* 0x0000000c85077223 */ /* 0x000fe20000000007 */
[----:B------:R-:W-:Y:S01]  /*b390*/  LOP3.LUT R10, R157, 0xffff0000, RZ, 0xc0, !PT ;  /* 0xffff00009d0a7812 */ /* 0x000fe200078ec0ff */
[C---:B------:R-:W-:Y:S01]  /*b3a0*/  FFMA R8, R133.reuse, R11, R8 ;  /* 0x0000000b85087223 */ /* 0x040fe20000000008 */
[----:B------:R-:W-:Y:S01]  /*b3b0*/  F2FP.BF16.F32.PACK_AB R22, R6, R5 ;  /* 0x000000050616723e */ /* 0x000fe200000010ff */
[----:B------:R-:W-:Y:S01]  /*b3c0*/  FMUL R0, R130, R40 ;  /* 0x0000002882007220 */ /* 0x000fe20000400000 */
[----:B------:R-:W-:Y:S01]  /*b3d0*/  LOP3.LUT R6, R160, 0xffff0000, RZ, 0xc0, !PT ;  /* 0xffff0000a0067812 */ /* 0x000fe200078ec0ff */
[----:B------:R-:W-:Y:S01]  /*b3e0*/  FMUL R4, R130, R42 ;  /* 0x0000002a82047220 */ /* 0x000fe20000400000 */
[----:B------:R-:W-:Y:S01]  /*b3f0*/  F2FP.BF16.F32.PACK_AB R23, R8, R7 ;  /* 0x000000070817723e */ /* 0x000fe200000010ff */
[----:B------:R-:W-:Y:S01]  /*b400*/  FFMA R0, R133, R3, R0 ;  /* 0x0000000385007223 */ /* 0x000fe20000000000 */
[C---:B------:R-:W-:Y:S01]  /*b410*/  SHF.L.U32 R7, R161.reuse, 0x10, RZ ;  /* 0x00000010a1077819 */ /* 0x040fe200000006ff */
[C---:B------:R-:W-:Y:S01]  /*b420*/  FMUL R3, R130.reuse, R41 ;  /* 0x0000002982037220 */ /* 0x040fe20000400000 */
[----:B------:R-:W-:Y:S01]  /*b430*/  LOP3.LUT R8, R161, 0xffff0000, RZ, 0xc0, !PT ;  /* 0xffff0000a1087812 */ /* 0x000fe200078ec0ff */
[----:B------:R-:W-:Y:S01]  /*b440*/  FMUL R5, R130, R43 ;  /* 0x0000002b82057220 */ /* 0x000fe20000400000 */
[----:B------:R-:W-:Y:S01]  /*b450*/  LOP3.LUT R12, R158, 0xffff0000, RZ, 0xc0, !PT ;  /* 0xffff00009e0c7812 */ /* 0x000fe200078ec0ff */
[----:B------:R-:W-:Y:S01]  /*b460*/  FFMA R3, R133, R6, R3 ;  /* 0x0000000685037223 */ /* 0x000fe20000000003 */
[----:B------:R-:W-:Y:S01]  /*b470*/  SHF.L.U32 R11, R159, 0x10, RZ ;  /* 0x000000109f0b7819 */ /* 0x000fe200000006ff */
[C---:B------:R-:W-:Y:S01]  /*b480*/  FFMA R4, R133.reuse, R7, R4 ;  /* 0x0000000785047223 */ /* 0x040fe20000000004 */
        /* <DEDUP_REMOVED lines=60> */
[----:B------:R-:W-:Y:S01]  /*b850*/  FFMA R5, R133, R12, R5 ;  /* 0x0000000c85057223 */ /* 0x000fe20000000005 */
[----:B------:R-:W-:Y:S01]  /*b860*/  SHF.L.U32 R12, R155, 0x10, RZ ;  /* 0x000000109b0c7819 */ /* 0x000fe200000006ff */
[----:B------:R-:W-:Y:S01]  /*b870*/  FMUL R6, R130, R61 ;  /* 0x0000003d82067220 */ /* 0x000fe20000400000 */
[----:B------:R-:W-:Y:S01]  /*b880*/  F2FP.BF16.F32.PACK_AB R89, R4, R3 ;  /* 0x000000030459723e */ /* 0x000fe200000010ff */
[----:B------:R-:W-:Y:S01]  /*b890*/  FMUL R7, R130, R62 ;  /* 0x0000003e82077220 */ /* 0x000fe20000400000 */
[----:B------:R-:W-:Y:S01]  /*b8a0*/  SHF.L.U32 R3, R148, 0x10, RZ ;  /* 0x0000001094037819 */ /* 0x000fe200000006ff */
[----:B------:R-:W-:Y:S01]  /*b8b0*/  FMUL R8, R130, R63 ;  /* 0x0000003f82087220 */ /* 0x000fe20000400000 */
[----:B------:R-:W-:Y:S01]  /*b8c0*/  LOP3.LUT R14, R147, 0xffff0000, RZ, 0xc0, !PT ;  /* 0xffff0000930e7812 */ /* 0x000fe200078ec0ff */
        /* <DEDUP_REMOVED lines=8> */
[----:B------:R1:W-:Y:S01]  /*b950*/  @!P1 STS.128 [R195+0x4010], R20 ;  /* 0x00401014c3009388 */ /* 0x0003e20000000c00 */
[----:B------:R-:W-:Y:S01]  /*b960*/  F2FP.BF16.F32.PACK_AB R91, R8, R7 ;  /* 0x00000007085b723e */ /* 0x000fe200000010ff */
[----:B------:R-:W-:Y:S01]  /*b970*/  FFMA R0, R133, R3, R0 ;  /* 0x0000000385007223 */ /* 0x000fe20000000000 */
[C---:B------:R-:W-:Y:S01]  /*b980*/  SHF.L.U32 R7, R149.reuse, 0x10, RZ ;  /* 0x0000001095077819 */ /* 0x040fe200000006ff */
[C---:B------:R-:W-:Y:S01]  /*b990*/  FMUL R3, R130.reuse, R65 ;  /* 0x0000004182037220 */ /* 0x040fe20000400000 */
[----:B------:R-:W-:Y:S01]  /*b9a0*/  LOP3.LUT R8, R149, 0xffff0000, RZ, 0xc0, !PT ;  /* 0xffff000095087812 */ /* 0x000fe200078ec0ff */
[C---:B------:R-:W-:Y:S01]  /*b9b0*/  FMUL R4, R130.reuse, R66 ;  /* 0x0000004282047220 */ /* 0x040fe20000400000 */
[----:B------:R-:W-:Y:S01]  /*b9c0*/  SHF.L.U32 R11, R147, 0x10, RZ ;  /* 0x00000010930b7819 */ /* 0x000fe200000006ff */
[C---:B------:R-:W-:Y:S01]  /*b9d0*/  FMUL R5, R130.reuse, R67 ;  /* 0x0000004382057220 */ /* 0x040fe20000400000 */
[C---:B------:R-:W-:Y:S01]  /*b9e0*/  FFMA R3, R133.reuse, R6, R3 ;  /* 0x0000000685037223 */ /* 0x040fe20000000003 */
[C---:B------:R-:W-:Y:S01]  /*b9f0*/  FFMA R4, R133.reuse, R7, R4 ;  /* 0x0000000785047223 */ /* 0x040fe20000000004 */
[----:B------:R-:W-:Y:S01]  /*ba00*/  FMUL R6, R130, R68 ;  /* 0x0000004482067220 */ /* 0x000fe20000400000 */
[----:B------:R-:W-:Y:S01]  /*ba10*/  FFMA R5, R133, R8, R5 ;  /* 0x0000000885057223 */ /* 0x000fe20000000005 */
[----:B------:R-:W-:Y:S01]  /*ba20*/  LOP3.LUT R8, R150, 0xffff0000, RZ, 0xc0, !PT ;  /* 0xffff000096087812 */ /* 0x000fe200078ec0ff */
[C---:B------:R-:W-:Y:S01]  /*ba30*/  FMUL R7, R130.reuse, R69 ;  /* 0x0000004582077220 */ /* 0x040fe20000400000 */
[----:B--2---:R-:W-:Y:S01]  /*ba40*/  F2FP.BF16.F32.PACK_AB R16, R3, R0 ;  /* 0x000000000310723e */ /* 0x004fe200000010ff */
[----:B------:R2:W-:Y:S01]  /*ba50*/  @!P1 STS.128 [R188+0x5000], R88 ;  /* 0x00500058bc009388 */ /* 0x0005e20000000c00 */
[----:B------:R-:W-:Y:S01]  /*ba60*/  F2FP.BF16.F32.PACK_AB R17, R5, R4 ;  /* 0x000000040511723e */ /* 0x000fe200000010ff */
[----:B------:R-:W-:Y:S01]  /*ba70*/  FFMA R6, R133, R9, R6 ;  /* 0x0000000985067223 */ /* 0x000fe20000000006 */
[----:B------:R-:W-:Y:S01]  /*ba80*/  SHF.L.U32 R5, R151, 0x10, RZ ;  /* 0x0000001097057819 */ /* 0x000fe200000006ff */
[----:B------:R-:W-:Y:S01]  /*ba90*/  FFMA R7, R133, R8, R7 ;  /* 0x0000000885077223 */ /* 0x000fe20000000007 */
[----:B------:R-:W-:Y:S01]  /*baa0*/  LOP3.LUT R8, R151, 0xffff0000, RZ, 0xc0, !PT ;  /* 0xffff000097087812 */ /* 0x000fe200078ec0ff */
[----:B------:R-:W-:Y:S01]  /*bab0*/  FMUL R0, R130, R70 ;  /* 0x0000004682007220 */ /* 0x000fe20000400000 */
[----:B------:R-:W-:Y:S01]  /*bac0*/  SHF.L.U32 R9, R140, 0x10, RZ ;  /* 0x000000108c097819 */ /* 0x000fe200000006ff */
[C---:B------:R-:W-:Y:S01]  /*bad0*/  FMUL R3, R130.reuse, R71 ;  /* 0x0000004782037220 */ /* 0x040fe20000400000 */
[----:B------:R-:W-:Y:S01]  /*bae0*/  F2FP.BF16.F32.PACK_AB R18, R7, R6 ;  /* 0x000000060712723e */ /* 0x000fe200000010ff */
[----:B------:R-:W-:Y:S01]  /*baf0*/  FMUL R4, R130, R72 ;  /* 0x0000004882047220 */ /* 0x000fe20000400000 */
        /* <DEDUP_REMOVED lines=15> */
[C---:B------:R-:W-:Y:S01]  /*bbf0*/  FMUL R0, R130.reuse, R76 ;  /* 0x0000004c82007220 */ /* 0x040fe20000400000 */
[----:B-1----:R-:W-:Y:S01]  /*bc00*/  F2FP.BF16.F32.PACK_AB R20, R5, R4 ;  /* 0x000000040514723e */ /* 0x002fe200000010ff */
[C---:B------:R-:W-:Y:S01]  /*bc10*/  FMUL R3, R130.reuse, R77 ;  /* 0x0000004d82037220 */ /* 0x040fe20000400000 */
[----:B------:R-:W-:Y:S01]  /*bc20*/  F2FP.BF16.F32.PACK_AB R21, R7, R6 ;  /* 0x000000060715723e */ /* 0x000fe200000010ff */
[----:B------:R2:W-:Y:S01]  /*bc30*/  @!P1 STS.128 [R198+0x5010], R16 ;  /* 0x00501010c6009388 */ /* 0x0005e20000000c00 */
[----:B------:R-:W-:Y:S01]  /*bc40*/  SHF.L.U32 R7, R143, 0x10, RZ ;  /* 0x000000108f077819 */ /* 0x000fe200000006ff */
[----:B------:R-:W-:Y:S01]  /*bc50*/  FFMA R0, R133, R8, R0 ;  /* 0x0000000885007223 */ /* 0x000fe20000000000 */
[----:B------:R-:W-:Y:S01]  /*bc60*/  LOP3.LUT R8, R143, 0xffff0000, RZ, 0xc0, !PT ;  /* 0xffff00008f087812 */ /* 0x000fe200078ec0ff */
        /* <DEDUP_REMOVED lines=28> */
[----:B------:R-:W-:Y:S02]  /*be30*/  F2FP.BF16.F32.PACK_AB R12, R0, R6 ;  /* 0x00000006000c723e */ /* 0x000fe400000010ff */
[----:B------:R-:W-:Y:S02]  /*be40*/  F2FP.BF16.F32.PACK_AB R13, R7, R3 ;  /* 0x00000003070d723e */ /* 0x000fe400000010ff */
[----:B------:R-:W-:Y:S02]  /*be50*/  F2FP.BF16.F32.PACK_AB R14, R5, R4 ;  /* 0x00000004050e723e */ /* 0x000fe400000010ff */
[----:B------:R-:W-:Y:S02]  /*be60*/  F2FP.BF16.F32.PACK_AB R15, R9, R8 ;  /* 0x00000008090f723e */ /* 0x000fe400000010ff */
[----:B------:R-:W-:Y:S02]  /*be70*/  MOV R0, UR46 ;  /* 0x0000002e00007c02 */ /* 0x000fe40008000f00 */
[----:B------:R-:W-:Y:S01]  /*be80*/  @P2 SHF.L.U32 R5, RZ, 0x1f, RZ ;  /* 0x0000001fff052819 */ /* 0x000fe200000006ff */
[----:B------:R2:W-:Y:S01]  /*be90*/  @!P1 STS.128 [R195+0x5010], R12 ;  /* 0x0050100cc3009388 */ /* 0x0005e20000000c00 */
[----:B------:R-:W-:Y:S04]  /*bea0*/  @P2 LEA R0, R0, UR45, 0x3 ;  /* 0x0000002d00002c11 */ /* 0x000fe8000f8e18ff */
[----:B------:R-:W-:Y:S02]  /*beb0*/  @P2 IADD3 R3, PT, PT, R0, 0x100, RZ ;  /* 0x0000010000032810 */ /* 0x000fe40007ffe0ff */
[----:B------:R-:W-:Y:S01]  /*bec0*/  LEA R0, R137, UR45, 0x3 ;  /* 0x0000002d89007c11 */ /* 0x000fe2000f8e18ff */
[----:B------:R-:W-:Y:S01]  /*bed0*/  @!PT LDS RZ, [RZ] ;  /* 0x00000000fffff984 */ /* 0x000fe20000000800 */
[----:B------:R-:W-:Y:S01]  /*bee0*/  @!PT LDS RZ, [RZ] ;  /* 0x00000000fffff984 */ /* 0x000fe20000000800 */
[----:B------:R-:W-:Y:S01]  /*bef0*/  @!PT LDS RZ, [RZ] ;  /* 0x00000000fffff984 */ /* 0x000fe20000000800 */
[----:B------:R-:W-:Y:S01]  /*bf00*/  @!PT LDS RZ, [RZ] ;  /* 0x00000000fffff984 */ /* 0x000fe20000000800 */
[----:B------:R1:W-:Y:S06]  /*bf10*/  MEMBAR.ALL.CTA ;  /* 0x0000000000007992 */ /* 0x0003ec0000008000 */
[----:B-1----:R-:W1:Y:S02]  /*bf20*/  FENCE.VIEW.ASYNC.S ;  /* 0x00000000000073c6 */ /* 0x002e640000000000 */
[----:B------:R-:W-:Y:S05]  /*bf30*/  WARPSYNC.ALL ;  /* 0x0000000000007948 */ /* 0x000fea0003800000 */
[----:B------:R-:W-:Y:S01]  /*bf40*/  BSSY.RECONVERGENT B0, `(.L_x_147) ;  /* 0x0000010000007945 */ /* 0x000fe20003800200 */
[----:B------:R-:W-:Y:S01]  /*bf50*/  @P2 PRMT R3, R200, 0x654, R3 ;  /* 0x00000654c8032816 */ /* 0x000fe20000000003 */
[----:B-1----:R-:W-:Y:S06]  /*bf60*/  BAR.SYNC.DEFER_BLOCKING 0x1, 0x80 ;  /* 0x0042000000007b1d */ /* 0x002fec0000010000 */
[----:B------:R-:W-:Y:S05]  /*bf70*/  @P0 BRA `(.L_x_148) ;  /* 0x0000000000300947 */ /* 0x000fea0003800000 */
[----:B------:R-:W-:Y:S02]  /*bf80*/  UIADD3 UR4, UP0, UPT, UR54, 0xa80, URZ ;  /* 0x00000a8036047890 */ /* 0x000fe4000ff1e0ff */
[----:B------:R-:W-:Y:S02]  /*bf90*/  UIADD3 UR48, UPT, UPT, UR45, 0x4200, URZ ;  /* 0x000042002d307890 */ /* 0x000fe4000fffe0ff */
[----:B------:R-:W-:Y:S01]  /*bfa0*/  UIADD3.X UR5, UPT, UPT, URZ, UR55, URZ, UP0, !UPT ;  /* 0x00000037ff057290 */ /* 0x000fe200087fe4ff */
[----:B------:R-:W-:Y:S01]  /*bfb0*/  UMOV UR51, UR44 ;  /* 0x0000002c00337c82 */ /* 0x000fe20008000000 */
[----:B------:R-:W-:Y:S02]  /*bfc0*/  UIADD3 UR9, UPT, UPT, UR49, 0x80, URZ ;  /* 0x0000008031097890 */ /* 0x000fe4000fffe0ff */
[----:B------:R-:W-:Y:S01]  /*bfd0*/  UIADD3 UR8, UPT, UPT, UR45, 0x5200, URZ ;  /* 0x000052002d087890 */ /* 0x000fe2000fffe0ff */
[----:B------:R-:W-:Y:S01]  /*bfe0*/  UMOV UR10, UR50 ;  /* 0x00000032000a7c82 */ /* 0x000fe20008000000 */
[----:B------:R-:W-:Y:S03]  /*bff0*/  UMOV UR11, UR44 ;  /* 0x0000002c000b7c82 */ /* 0x000fe60008000000 */
[----:B------:R1:W-:Y:S04]  /*c000*/  UTMASTG.3D [UR48], [UR4] ;  /* 0x00000030040073b5 */ /* 0x0003e80008010000 */
[----:B------:R1:W-:Y:S01]  /*c010*/  UTMASTG.3D [UR8], [UR4] ;  /* 0x00000008040073b5 */ /* 0x0003e20008010000 */
[----:B------:R0:W-:Y:S01]  /*c020*/  UTMACMDFLUSH ;  /* 0x00000000000079b7 */ /* 0x0001e20000000000 */
[----:B-1----:R-:W-:Y:S04]  /*c030*/  DEPBAR.LE SB0, 0x1 ;  /* 0x000080400000791a */ /* 0x002fe80000000000 */
.L_x_148:
[----:B------:R-:W-:Y:S05]  /*c040*/  BSYNC.RECONVERGENT B0 ;  /* 0x0000000000007941 */ /* 0x000fea0003800200 */
.L_x_147:
[----:B------:R-:W-:Y:S01]  /*c050*/  BAR.SYNC.DEFER_BLOCKING 0x1, 0x80 ;  /* 0x0042000000007b1d */ /* 0x000fe20000010000 */
[----:B------:R-:W-:Y:S01]  /*c060*/  UIADD3 UR4, UPT, UPT, UR46, 0x1, URZ ;  /* 0x000000012e047890 */ /* 0x000fe2000fffe0ff */
[----:B--2---:R-:W-:Y:S03]  /*c070*/  HFMA2 R16, -RZ, RZ, 0, 0 ;  /* 0x00000000ff107431 */ /* 0x004fe600000001ff */
[----:B------:R-:W-:Y:S04]  /*c080*/  UISETP.NE.AND UP0, UPT, UR4, 0x4, UPT ;  /* 0x000000040400788c */ /* 0x000fe8000bf05270 */
[----:B------:R-:W-:Y:S01]  /*c090*/  USEL UR47, UR4, URZ, UP0 ;  /* 0x000000ff042f7287 */ /* 0x000fe20008000000 */
[----:B------:R1:W-:Y:S01]  /*c0a0*/  @P2 SYNCS.ARRIVE.TRANS64.RED.A1T0 RZ, [R3+URZ], RZ ;  /* 0x000000ff03ff29a7 */ /* 0x0003e200081004ff */
[----:B------:R-:W-:Y:S01]  /*c0b0*/  BSSY B1, `(.L_x_149) ;  /* 0x000001e000017945 */ /* 0x000fe20003800000 */
[----:B------:R-:W2:Y:S02]  /*c0c0*/  @P2 SYNCS.PHASECHK.TRANS64.TRYWAIT P0, [R0+URZ+0xe0], R5 ;  /* 0x0000e005000025a7 */ /* 0x000ea400080011ff */
        /* <DEDUP_REMOVED lines=13> */
.L_x_152:
[----:B------:R-:W-:Y:S05]  /*c1a0*/  BSYNC B0 ;  /* 0x0000000000007941 */ /* 0x000fea0003800000 */
.L_x_151:
[----:B------:R-:W-:Y:S01]  /*c1b0*/  ISETP.NE.AND P0, PT, R199, RZ, PT ;  /* 0x000000ffc700720c */ /* 0x000fe20003f05270 */
[----:B------:R-:W-:Y:S11]  /*c1c0*/  VIADD R137, R137, 0x1 ;  /* 0x0000000189897836 */ /* 0x000ff60000000000 */
[----:B------:R-:W-:Y:S01]  /*c1d0*/  @!UPT UIADD3 URZ, UPT, UPT, URZ, URZ, URZ ;  /* 0x000000fffffff290 */ /* 0x000fe2000fffe0ff */
[----:B------:R2:W4:Y:S04]  /*c1e0*/  @P0 LDS.128 R160, [R4+0x20] ;  /* 0x0000200004a00984 */ /* 0x0005280000000c00 */
[----:B------:R2:W1:Y:S04]  /*c1f0*/  @P0 LDS.128 R140, [R4+0x1020] ;  /* 0x00102000048c0984 */ /* 0x0004680000000c00 */
[----:B------:R2:W1:Y:S04]  /*c200*/  @P0 LDS.128 R168, [R8] ;  /* 0x0000000008a80984 */ /* 0x0004680000000c00 */
[----:B------:R2:W1:Y:S04]  /*c210*/  @P0 LDS.128 R152, [R8+0x1000] ;  /* 0x0010000008980984 */ /* 0x0004680000000c00 */
[----:B------:R2:W1:Y:S04]  /*c220*/  @P0 LDS.128 R164, [R6+0x10] ;  /* 0x0000100006a40984 */ /* 0x0004680000000c00 */
[----:B------:R2:W1:Y:S04]  /*c230*/  @P0 LDS.128 R148, [R6+0x1010] ;  /* 0x0010100006940984 */ /* 0x0004680000000c00 */
[----:B------:R2:W1:Y:S04]  /*c240*/  @P0 LDS.128 R156, [R3+0x10] ;  /* 0x00001000039c0984 */ /* 0x0004680000000c00 */
[----:B------:R2:W1:Y:S01]  /*c250*/  @P0 LDS.128 R144, [R3+0x1010] ;  /* 0x0010100003900984 */ /* 0x0004620000000c00 */
[C---:B------:R-:W-:Y:S04]  /*c260*/  ISETP.NE.AND P0, PT, R137.reuse, 0x4, PT ;  /* 0x000000048900780c */ /* 0x040fe80003f05270 */
[----:B------:R-:W-:Y:S02]  /*c270*/  SEL R137, R137, RZ, P0 ;  /* 0x000000ff89897207 */ /* 0x000fe40000000000 */
[----:B------:R-:W-:Y:S02]  /*c280*/  SEL R16, RZ, 0x1, P0 ;  /* 0x00000001ff107807 */ /* 0x000fe40000000000 */
.L_x_150:
[----:B------:R-:W-:Y:S05]  /*c290*/  BSYNC B1 ;  /* 0x0000000000017941 */ /* 0x000fea0003800000 */
.L_x_149:
[----:B------:R-:W-:Y:S05]  /*c2a0*/  VIADD R92, R92, 0x400000 ;  /* 0x004000005c5c7836 */ /* 0x000fea0000000000 */
[----:B-1----:R-:W-:Y:S04]  /*c2b0*/  SHF.R.U32.HI R0, RZ, 0x15, R92 ;  /* 0x00000015ff007819 */ /* 0x002fe8000001165c */
[----:B------:R-:W-:Y:S04]  /*c2c0*/  LOP3.LUT R18, R0, 0x3, RZ, 0xc0, !PT ;  /* 0x0000000300127812 */ /* 0x000fe800078ec0ff */
[----:B------:R-:W-:Y:S11]  /*c2d0*/  ISETP.NE.AND P0, PT, R189, R18, PT ;  /* 0x00000012bd00720c */ /* 0x000ff60003f05270 */
[----:B------:R-:W-:Y:S02]  /*c2e0*/  @!UPT UIADD3 URZ, UPT, UPT, URZ, URZ, URZ ;  /* 0x000000fffffff290 */ /* 0x000fe4000fffe0ff */
[----:B------:R-:W-:Y:S05]  /*c2f0*/  @P0 BRA `(.L_x_154) ;  /* 0x0000000000bc0947 */ /* 0x000fea0003800000 */
[----:B------:R-:W-:Y:S11]  /*c300*/  LOP3.LUT P0, RZ, R0, 0x3, R177, 0x48, !PT ;  /* 0x0000000300ff7812 */ /* 0x000ff600078048b1 */
[----:B------:R-:W-:Y:S02]  /*c310*/  @!UPT UIADD3 URZ, UPT, UPT, URZ, URZ, URZ ;  /* 0x000000fffffff290 */ /* 0x000fe4000fffe0ff */
[----:B------:R-:W-:Y:S05]  /*c320*/  @!P0 BRA `(.L_x_155) ;  /* 0x0000000000408947 */ /* 0x000fea0003800000 */
[----:B------:R-:W1:Y:S01]  /*c330*/  LDCU.64 UR8, c[0x4][0x70] ;  /* 0x01000e00ff0877ac */ /* 0x000e620008000a00 */
[----:B------:R-:W-:Y:S01]  /*c340*/  MOV R15, 0x0 ;  /* 0x00000000000f7802 */ /* 0x000fe20000000f00 */
[----:B------:R-:W-:Y:S02]  /*c350*/  HFMA2 R12, -RZ, RZ, 0, 5.9604644775390625e-08 ;  /* 0x00000001ff0c7431 */ /* 0x000fe400000001ff */
[----:B--2---:R-:W-:Y:S02]  /*c360*/  IMAD.MOV.U32 R8, RZ, RZ, 0x192 ;  /* 0x00000192ff087424 */ /* 0x004fe400078e00ff */
[----:B------:R-:W-:Y:S01]  /*c370*/  IMAD.MOV.U32 R13, RZ, RZ, RZ ;  /* 0x000000ffff0d7224 */ /* 0x000fe200078e00ff */
[----:B------:R-:W2:Y:S01]  /*c380*/  LDCU.64 UR6, c[0x4][0x78] ;  /* 0x01000f00ff0677ac */ /* 0x000ea20008000a00 */
[----:B------:R-:W3:Y:S01]  /*c390*/  LDC.64 R14, c[0x4][R15] ;  /* 0x010000000f0e7b82 */ /* 0x000ee20000000a00 */
[----:B------:R-:W5:Y:S01]  /*c3a0*/  LDCU.64 UR4, c[0x4][0x10] ;  /* 0x01000200ff0477ac */ /* 0x000f620008000a00 */
[----:B-1----:R-:W-:Y:S01]  /*c3b0*/  MOV R5, UR9 ;  /* 0x0000000900057c02 */ /* 0x002fe20008000f00 */
[----:B------:R-:W-:Y:S01]  /*c3c0*/  IMAD.U32 R4, RZ, RZ, UR8 ;  /* 0x00000008ff047e24 */ /* 0x000fe2000f8e00ff */
[----:B--2---:R-:W-:Y:S01]  /*c3d0*/  MOV R7, UR7 ;  /* 0x0000000700077c02 */ /* 0x004fe20008000f00 */
[----:B------:R-:W-:Y:S01]  /*c3e0*/  IMAD.U32 R6, RZ, RZ, UR6 ;  /* 0x00000006ff067e24 */ /* 0x000fe2000f8e00ff */
[----:B-----5:R-:W-:Y:S01]  /*c3f0*/  MOV R11, UR5 ;  /* 0x00000005000b7c02 */ /* 0x020fe20008000f00 */
[----:B------:R-:W-:Y:S02]  /*c400*/  IMAD.U32 R10, RZ, RZ, UR4 ;  /* 0x00000004ff0a7e24 */ /* 0x000fe4000f8e00ff */
[----:B------:R-:W-:Y:S07]  /*c410*/  LEPC R20, `(.L_x_155) ;  /* 0x000000001014794e */ /* 0x000fee0000000000 */
[----:B---34-:R-:W-:Y:S05]  /*c420*/  CALL.ABS.NOINC R14 ;  /* 0x000000000e007343 */ /* 0x018fea0003c00000 */
.L_x_155:
[----:B------:R-:W-:Y:S05]  /*c430*/  WARPSYNC.ALL ;  /* 0x0000000000007948 */ /* 0x000fea0003800000 */
[C---:B------:R-:W-:Y:S01]  /*c440*/  R2UR UR4, R92.reuse ;  /* 0x000000005c0472ca */ /* 0x040fe200000e0000 */
[----:B------:R-:W-:Y:S05]  /*c450*/  VIADD R0, R92, 0x80 ;  /* 0x000000805c007836 */ /* 0x000fea0000000000 */
[----:B------:R-:W-:Y:S04]  /*c460*/  SHF.R.U32.HI R0, RZ, 0x15, R0 ;  /* 0x00000015ff007819 */ /* 0x000fe80000011600 */
[----:B------:R-:W-:Y:S03]  /*c470*/  LOP3.LUT P0, RZ, R0, 0x3, R177, 0x48, !PT ;  /* 0x0000000300ff7812 */ /* 0x000fe600078048b1 */
[----:B------:R-:W1:Y:S10]  /*c480*/  LDTM.x32 R24, tmem[UR4] ;  /* 0x00000004001879ee */ /* 0x000e7400082c0000 */
[----:B-1----:R-:W-:Y:S05]  /*c490*/  @!P0 BRA `(.L_x_156) ;  /* 0x0000000000408947 */ /* 0x002fea0003800000 */
        /* <DEDUP_REMOVED lines=16> */
.L_x_156:
[----:B------:R-:W-:Y:S05]  /*c5a0*/  WARPSYNC.ALL ;  /* 0x0000000000007948 */ /* 0x000fea0003800000 */
[----:B------:R-:W-:Y:S11]  /*c5b0*/  R2UR UR4, R92 ;  /* 0x000000005c0472ca */ /* 0x000ff600000e0000 */
[----:B------:R-:W-:Y:S02]  /*c5c0*/  @!UPT UIADD3 URZ, UPT, UPT, URZ, URZ, URZ ;  /* 0x000000fffffff290 */ /* 0x000fe4000fffe0ff */
[----:B------:R-:W1:Y:S02]  /*c5d0*/  LDTM.x32 R56, tmem[UR4+0x80] ;  /* 0x00008004003879ee */ /* 0x000e6400082c0000 */
[----:B-1----:R-:W-:Y:S01]  /*c5e0*/  NOP ;  /* 0x0000000000007918 */ /* 0x002fe20000000000 */
.L_x_154:
[----:B--2---:R-:W-:Y:S01]  /*c5f0*/  SHF.L.U32 R4, R168, 0x10, RZ ;  /* 0x00000010a8047819 */ /* 0x004fe200000006ff */
        /* <DEDUP_REMOVED lines=234> */
[----:B------:R-:W-:Y:S01]  /*d4a0*/  LEA R8, R137, UR45, 0x3 ;  /* 0x0000002d89087c11 */ /* 0x000fe2000f8e18ff */
[----:B------:R2:W-:Y:S01]  /*d4b0*/  @!P1 STS.128 [R195+0x7010], R12 ;  /* 0x0070100cc3009388 */ /* 0x0005e20000000c00 */
[----:B------:R-:W-:Y:S02]  /*d4c0*/  @P2 LEA R0, R0, UR45, 0x3 ;  /* 0x0000002d00002c11 */ /* 0x000fe4000f8e18ff */
[----:B------:R-:W-:Y:S02]  /*d4d0*/  @P2 SHF.L.U32 R5, R16, 0x1f, RZ ;  /* 0x0000001f10052819 */ /* 0x000fe400000006ff */
[----:B------:R-:W-:Y:S01]  /*d4e0*/  @P2 IADD3 R3, PT, PT, R0, 0x100, RZ ;  /* 0x0000010000032810 */ /* 0x000fe20007ffe0ff */
        /* <DEDUP_REMOVED lines=13> */
[----:B------:R-:W-:Y:S02]  /*d5c0*/  UIADD3 UR8, UPT, UPT, UR45, 0x6200, URZ ;  /* 0x000062002d087890 */ /* 0x000fe4000fffe0ff */
[----:B------:R-:W-:Y:S01]  /*d5d0*/  UIADD3.X UR5, UPT, UPT, URZ, UR55, URZ, UP0, !UPT ;  /* 0x00000037ff057290 */ /* 0x000fe200087fe4ff */
[----:B------:R-:W-:Y:S01]  /*d5e0*/  UMOV UR9, UR49 ;  /* 0x0000003100097c82 */ /* 0x000fe20008000000 */
[----:B------:R-:W-:Y:S01]  /*d5f0*/  UMOV UR11, UR44 ;  /* 0x0000002c000b7c82 */ /* 0x000fe20008000000 */
[----:B------:R-:W-:Y:S02]  /*d600*/  UIADD3 UR13, UPT, UPT, UR49, 0x80, URZ ;  /* 0x00000080310d7890 */ /* 0x000fe4000fffe0ff */
[----:B------:R-:W-:Y:S01]  /*d610*/  UIADD3 UR12, UPT, UPT, UR45, 0x7200, URZ ;  /* 0x000072002d0c7890 */ /* 0x000fe2000fffe0ff */
[----:B------:R-:W-:Y:S03]  /*d620*/  UMOV UR15, UR44 ;  /* 0x0000002c000f7c82 */ /* 0x000fe60008000000 */
[----:B------:R1:W-:Y:S01]  /*d630*/  UTMASTG.3D [UR8], [UR4] ;  /* 0x00000008040073b5 */ /* 0x0003e20008010000 */
[----:B------:R-:W-:Y:S04]  /*d640*/  UMOV UR14, UR10 ;  /* 0x0000000a000e7c82 */ /* 0x000fe80008000000 */
[----:B------:R1:W-:Y:S01]  /*d650*/  UTMASTG.3D [UR12], [UR4] ;  /* 0x0000000c040073b5 */ /* 0x0003e20008010000 */
[----:B------:R0:W-:Y:S01]  /*d660*/  UTMACMDFLUSH ;  /* 0x00000000000079b7 */ /* 0x0001e20000000000 */
[----:B-1----:R-:W-:Y:S04]  /*d670*/  DEPBAR.LE SB0, 0x1 ;  /* 0x000080400000791a */ /* 0x002fe80000000000 */
.L_x_158:
[----:B------:R-:W-:Y:S05]  /*d680*/  BSYNC.RECONVERGENT B0 ;  /* 0x0000000000007941 */ /* 0x000fea0003800200 */
.L_x_157:
        /* <DEDUP_REMOVED lines=9> */
[----:B------:R-:W4:Y:S01]  /*d720*/  @P2 SYNCS.PHASECHK.TRANS64.TRYWAIT P0, [R8+URZ+0xe0], R5 ;  /* 0x0000e005080025a7 */ /* 0x000f2200080011ff */
[----:B------:R-:W-:Y:S01]  /*d730*/  VIADD R17, R131, UR4 ;  /* 0x0000000483117c36 */ /* 0x000fe20008000000 */
[----:B------:R-:W-:Y:S04]  /*d740*/  USEL UR46, UR5, URZ, UP0 ;  /* 0x000000ff052e7287 */ /* 0x000fe80008000000 */
[----:B------:R-:W-:Y:S04]  /*d750*/  SHF.R.U32.HI R10, RZ, 0x15, R17 ;  /* 0x00000015ff0a7819 */ /* 0x000fe80000011611 */
[----:B------:R-:W-:Y:S02]  /*d760*/  LOP3.LUT R18, R10, 0x3, RZ, 0xc0, !PT ;  /* 0x000000030a127812 */ /* 0x000fe400078ec0ff */
[----:B----4-:R-:W-:Y:S01]  /*d770*/  @P2 SEL R138, RZ, 0x1, !P0 ;  /* 0x00000001ff8a2807 */ /* 0x010fe20004000000 */
        /* <DEDUP_REMOVED lines=9> */
[----:B------:R-:W-:Y:S04]  /*d810*/  SHF.L.U32 R5, R16, 0x1f, RZ ;  /* 0x0000001f10057819 */ /* 0x000fe800000006ff */
[----:B------:R-:W1:Y:S02]  /*d820*/  SYNCS.PHASECHK.TRANS64.TRYWAIT P0, [R8+URZ+0xe0], R5 ;  /* 0x0000e005080075a7 */ /* 0x000e6400080011ff */
[----:B-1----:R-:W-:Y:S05]  /*d830*/  @!P0 BRA `(.L_x_163) ;  /* 0x0000006800948947 */ /* 0x002fea0003800000 */
.L_x_162:
[----:B------:R-:W-:Y:S05]  /*d840*/  BSYNC B0 ;  /* 0x0000000000007941 */ /* 0x000fea0003800000 */
.L_x_161:
[----:B------:R-:W-:Y:S01]  /*d850*/  ISETP.NE.AND P0, PT, R199, RZ, PT ;  /* 0x000000ffc700720c */ /* 0x000fe20003f05270 */
[----:B------:R-:W-:Y:S11]  /*d860*/  VIADD R137, R137, 0x1 ;  /* 0x0000000189897836 */ /* 0x000ff60000000000 */
[----:B------:R-:W-:Y:S01]  /*d870*/  @!UPT UIADD3 URZ, UPT, UPT, URZ, URZ, URZ ;  /* 0x000000fffffff290 */ /* 0x000fe2000fffe0ff */
[----:B------:R4:W2:Y:S04]  /*d880*/  @P0 LDS.128 R160, [R3+0x20] ;  /* 0x0000200003a00984 */ /* 0x0008a80000000c00 */
[----:B------:R4:W2:Y:S04]  /*d890*/  @P0 LDS.128 R140, [R3+0x1020] ;  /* 0x00102000038c0984 */ /* 0x0008a80000000c00 */
[----:B------:R4:W2:Y:S04]  /*d8a0*/  @P0 LDS.128 R168, [R6] ;  /* 0x0000000006a80984 */ /* 0x0008a80000000c00 */
[----:B------:R4:W2:Y:S04]  /*d8b0*/  @P0 LDS.128 R152, [R6+0x1000] ;  /* 0x0010000006980984 */ /* 0x0008a80000000c00 */
[----:B------:R4:W2:Y:S04]  /*d8c0*/  @P0 LDS.128 R164, [R4+0x10] ;  /* 0x0000100004a40984 */ /* 0x0008a80000000c00 */
[----:B------:R4:W2:Y:S04]  /*d8d0*/  @P0 LDS.128 R148, [R4+0x1010] ;  /* 0x0010100004940984 */ /* 0x0008a80000000c00 */
[----:B------:R4:W2:Y:S04]  /*d8e0*/  @P0 LDS.128 R156, [R0+0x10] ;  /* 0x00001000009c0984 */ /* 0x0008a80000000c00 */
[----:B------:R4:W2:Y:S01]  /*d8f0*/  @P0 LDS.128 R144, [R0+0x1010] ;  /* 0x0010100000900984 */ /* 0x0008a20000000c00 */
[C---:B------:R-:W-:Y:S04]  /*d900*/  ISETP.NE.AND P0, PT, R137.reuse, 0x4, PT ;  /* 0x000000048900780c */ /* 0x040fe80003f05270 */
[----:B-1----:R-:W-:Y:S02]  /*d910*/  SEL R5, RZ, 0x1, P0 ;  /* 0x00000001ff057807 */ /* 0x002fe40000000000 */
[----:B------:R-:W-:Y:S02]  /*d920*/  SEL R137, R137, RZ, P0 ;  /* 0x000000ff89897207 */ /* 0x000fe40000000000 */
[----:B------:R-:W-:Y:S02]  /*d930*/  LOP3.LUT R16, R16, R5, RZ, 0x3c, !PT ;  /* 0x0000000510107212 */ /* 0x000fe400078e3cff */
.L_x_160:
[----:B------:R-:W-:Y:S05]  /*d940*/  BSYNC B1 ;  /* 0x0000000000017941 */ /* 0x000fea0003800000 */
.L_x_159:
[----:B------:R-:W-:Y:S11]  /*d950*/  ISETP.NE.AND P0, PT, R189, R18, PT ;  /* 0x00000012bd00720c */ /* 0x000ff60003f05270 */
[----:B------:R-:W-:Y:S02]  /*d960*/  @!UPT UIADD3 URZ, UPT, UPT, URZ, URZ, URZ ;  /* 0x000000fffffff290 */ /* 0x000fe4000fffe0ff */
[----:B------:R-:W-:Y:S05]  /*d970*/  @P0 BRA `(.L_x_164) ;  /* 0x0000000000bc0947 */ /* 0x000fea0003800000 */
[----:B------:R-:W-:Y:S11]  /*d980*/  LOP3.LUT P0, RZ, R10, 0x3, R177, 0x48, !PT ;  /* 0x000000030aff7812 */ /* 0x000ff600078048b1 */
[----:B------:R-:W-:Y:S02]  /*d990*/  @!UPT UIADD3 URZ, UPT, UPT, URZ, URZ, URZ ;  /* 0x000000fffffff290 */ /* 0x000fe4000fffe0ff */
[----:B------:R-:W-:Y:S05]  /*d9a0*/  @!P0 BRA `(.L_x_165) ;  /* 0x0000000000408947 */ /* 0x000fea0003800000 */
[----:B------:R-:W1:Y:S01]  /*d9b0*/  LDCU.64 UR8, c[0x4][0x70] ;  /* 0x01000e00ff0877ac */ /* 0x000e620008000a00 */
[----:B--2---:R-:W-:Y:S01]  /*d9c0*/  MOV R15, 0x0 ;  /* 0x00000000000f7802 */ /* 0x004fe20000000f00 */
[----:B------:R-:W-:Y:S02]  /*d9d0*/  HFMA2 R12, -RZ, RZ, 0, 5.9604644775390625e-08 ;  /* 0x00000001ff0c7431 */ /* 0x000fe400000001ff */
[----:B------:R-:W-:Y:S02]  /*d9e0*/  IMAD.MOV.U32 R8, RZ, RZ, 0x192 ;  /* 0x00000192ff087424 */ /* 0x000fe400078e00ff */
[----:B------:R-:W-:Y:S01]  /*d9f0*/  IMAD.MOV.U32 R13, RZ, RZ, RZ ;  /* 0x000000ffff0d7224 */ /* 0x000fe200078e00ff */
[----:B------:R-:W2:Y:S01]  /*da00*/  LDCU.64 UR6, c[0x4][0x78] ;  /* 0x01000f00ff0677ac */ /* 0x000ea20008000a00 */
[----:B------:R-:W3:Y:S01]  /*da10*/  LDC.64 R14, c[0x4][R15] ;  /* 0x010000000f0e7b82 */ /* 0x000ee20000000a00 */
[----:B------:R-:W5:Y:S01]  /*da20*/  LDCU.64 UR4, c[0x4][0x10] ;  /* 0x01000200ff0477ac */ /* 0x000f620008000a00 */
[----:B-1----:R-:W-:Y:S01]  /*da30*/  MOV R5, UR9 ;  /* 0x0000000900057c02 */ /* 0x002fe20008000f00 */
[----:B----4-:R-:W-:Y:S01]  /*da40*/  IMAD.U32 R4, RZ, RZ, UR8 ;  /* 0x00000008ff047e24 */ /* 0x010fe2000f8e00ff */
[----:B--2---:R-:W-:Y:S01]  /*da50*/  MOV R7, UR7 ;  /* 0x0000000700077c02 */ /* 0x004fe20008000f00 */
[----:B------:R-:W-:Y:S01]  /*da60*/  IMAD.U32 R6, RZ, RZ, UR6 ;  /* 0x00000006ff067e24 */ /* 0x000fe2000f8e00ff */
[----:B-----5:R-:W-:Y:S01]  /*da70*/  MOV R11, UR5 ;  /* 0x00000005000b7c02 */ /* 0x020fe20008000f00 */
[----:B------:R-:W-:Y:S02]  /*da80*/  IMAD.U32 R10, RZ, RZ, UR4 ;  /* 0x00000004ff0a7e24 */ /* 0x000fe4000f8e00ff */
[----:B------:R-:W-:Y:S07]  /*da90*/  LEPC R20, `(.L_x_165) ;  /* 0x000000001014794e */ /* 0x000fee0000000000 */
[----:B---3--:R-:W-:Y:S05]  /*daa0*/  CALL.ABS.NOINC R14 ;  /* 0x000000000e007343 */ /* 0x008fea0003c00000 */
.L_x_165:
[----:B------:R-:W-:Y:S05]  /*dab0*/  WARPSYNC.ALL ;  /* 0x0000000000007948 */ /* 0x000fea0003800000 */
[C---:B------:R-:W-:Y:S01]  /*dac0*/  R2UR UR4, R17.reuse ;  /* 0x00000000110472ca */ /* 0x040fe200000e0000 */
[----:B----4-:R-:W-:Y:S05]  /*dad0*/  VIADD R0, R17, 0x80 ;  /* 0x0000008011007836 */ /* 0x010fea0000000000 */
[----:B------:R-:W-:Y:S04]  /*dae0*/  SHF.R.U32.HI R0, RZ, 0x15, R0 ;  /* 0x00000015ff007819 */ /* 0x000fe80000011600 */
[----:B------:R-:W-:Y:S03]  /*daf0*/  LOP3.LUT P0, RZ, R0, 0x3, R177, 0x48, !PT ;  /* 0x0000000300ff7812 */ /* 0x000fe600078048b1 */
[----:B------:R-:W1:Y:S10]  /*db00*/  LDTM.x32 R24, tmem[UR4] ;  /* 0x00000004001879ee */ /* 0x000e7400082c0000 */
[----:B-1----:R-:W-:Y:S05]  /*db10*/  @!P0 BRA `(.L_x_166) ;  /* 0x0000000000408947 */ /* 0x002fea0003800000 */
[----:B------:R-:W1:Y:S01]  /*db20*/  LDCU.64 UR8, c[0x4][0x70] ;  /* 0x01000e00ff0877ac */ /* 0x000e620008000a00 */
[----:B--2---:R-:W-:Y:S01]  /*db30*/  MOV R15, 0x0 ;  /* 0x00000000000f7802 */ /* 0x004fe20000000f00 */
[----:B------:R-:W-:Y:S02]  /*db40*/  HFMA2 R12, -RZ, RZ, 0, 5.9604644775390625e-08 ;  /* 0x00000001ff0c7431 */ /* 0x000fe400000001ff */
[----:B------:R-:W-:Y:S02]  /*db50*/  IMAD.MOV.U32 R8, RZ, RZ, 0x192 ;  /* 0x00000192ff087424 */ /* 0x000fe400078e00ff */
[----:B------:R-:W-:Y:S01]  /*db60*/  IMAD.MOV.U32 R13, RZ, RZ, RZ ;  /* 0x000000ffff0d7224 */ /* 0x000fe200078e00ff */
[----:B------:R-:W2:Y:S01]  /*db70*/  LDCU.64 UR6, c[0x4][0x78] ;  /* 0x01000f00ff0677ac */ /* 0x000ea20008000a00 */
[----:B------:R-:W4:Y:S01]  /*db80*/  LDC.64 R14, c[0x4][R15] ;  /* 0x010000000f0e7b82 */ /* 0x000f220000000a00 */
        /* <DEDUP_REMOVED lines=9> */
.L_x_166:
[----:B------:R-:W-:Y:S05]  /*dc20*/  WARPSYNC.ALL ;  /* 0x0000000000007948 */ /* 0x000fea0003800000 */
[----:B------:R-:W-:Y:S11]  /*dc30*/  R2UR UR4, R17 ;  /* 0x00000000110472ca */ /* 0x000ff600000e0000 */
[----:B------:R-:W-:Y:S02]  /*dc40*/  @!UPT UIADD3 URZ, UPT, UPT, URZ, URZ, URZ ;  /* 0x000000fffffff290 */ /* 0x000fe4000fffe0ff */
[----:B------:R-:W1:Y:S02]  /*dc50*/  LDTM.x32 R56, tmem[UR4+0x80] ;  /* 0x00008004003879ee */ /* 0x000e6400082c0000 */
[----:B-1----:R-:W-:Y:S01]  /*dc60*/  NOP ;  /* 0x0000000000007918 */ /* 0x002fe20000000000 */
.L_x_164:
[----:B--2-4-:R-:W-:Y:S01]  /*dc70*/  SHF.L.U32 R4, R168, 0x10, RZ ;  /* 0x00000010a8047819 */ /* 0x014fe200000006ff */
        /* <DEDUP_REMOVED lines=39> */
[----:B------:R1:W-:Y:S01]  /*def0*/  @!P1 STS.128 [R188], R20 ;  /* 0x00000014bc009388 */ /* 0x0003e20000000c00 */
        /* <DEDUP_REMOVED lines=15> */
[----:B------:R-:W-:Y:S01]  /*dff0*/  SHF.L.U32 R3, R160, 0x10, RZ ;  /* 0x00000010a0037819 */ /* 0x000fe200000006ff */
        /* <DEDUP_REMOVED lines=194> */
[----:B------:R-:W-:Y:S01]  /*ec20*/  UIADD3 UR4, UPT, UPT, UR45, 0x200, URZ ;  /* 0x000002002d047890 */ /* 0x000fe2000fffe0ff */
[----:B------:R-:W-:Y:S01]  /*ec30*/  UMOV UR51, UR44 ;  /* 0x0000002c00337c82 */ /* 0x000fe20008000000 */
[----:B------:R-:W-:Y:S02]  /*ec40*/  UIADD3 UR9, UPT, UPT, UR49, 0x80, URZ ;  /* 0x0000008031097890 */ /* 0x000fe4000fffe0ff */
[----:B------:R-:W-:Y:S02]  /*ec50*/  UIADD3 UR8, UPT, UPT, UR45, 0x1200, URZ ;  /* 0x000012002d087890 */ /* 0x000fe4000fffe0ff */
[----:B------:R-:W-:Y:S01]  /*ec60*/  MOV R181, UR4 ;  /* 0x0000000400b57c02 */ /* 0x000fe20008000f00 */
[----:B------:R-:W-:Y:S01]  /*ec70*/  UIADD3 UR4, UP0, UPT, UR54, 0xa80, URZ ;  /* 0x00000a8036047890 */ /* 0x000fe2000ff1e0ff */
[----:B------:R-:W-:Y:S02]  /*ec80*/  UMOV UR10, UR50 ;  /* 0x00000032000a7c82 */ /* 0x000fe40008000000 */
[----:B------:R-:W-:Y:S01]  /*ec90*/  R2UR UR48, R181 ;  /* 0x00000000b53072ca */ /* 0x000fe200000e0000 */
[----:B------:R-:W-:Y:S01]  /*eca0*/  UIADD3.X UR5, UPT, UPT, URZ, UR55, URZ, UP0, !UPT ;  /* 0x00000037ff057290 */ /* 0x000fe200087fe4ff */
[----:B------:R-:W-:Y:S11]  /*ecb0*/  UMOV UR11, UR44 ;  /* 0x0000002c000b7c82 */ /* 0x000ff60008000000 */
[----:B------:R1:W-:Y:S01]  /*ecc0*/  UTMASTG.3D [UR48], [UR4] ;  /* 0x00000030040073b5 */ /* 0x0003e20008010000 */
[----:B------:R1:W-:Y:S01]  /*ecd0*/  UTMASTG.3D [UR8], [UR4] ;  /* 0x00000008040073b5 */ /* 0x0003e20008010000 */
[----:B------:R0:W-:Y:S01]  /*ece0*/  UTMACMDFLUSH ;  /* 0x00000000000079b7 */ /* 0x0001e20000000000 */
[----:B-1----:R-:W-:Y:S04]  /*ecf0*/  DEPBAR.LE SB0, 0x1 ;  /* 0x000080400000791a */ /* 0x002fe80000000000 */
.L_x_168:
[----:B------:R-:W-:Y:S05]  /*ed00*/  BSYNC.RECONVERGENT B0 ;  /* 0x0000000000007941 */ /* 0x000fea0003800200 */
.L_x_167:
[----:B------:R-:W-:Y:S01]  /*ed10*/  BAR.SYNC.DEFER_BLOCKING 0x1, 0x80 ;  /* 0x0042000000007b1d */ /* 0x000fe20000010000 */
[----:B------:R-:W-:Y:S04]  /*ed20*/  UIADD3 UR4, UPT, UPT, UR46, 0x1, URZ ;  /* 0x000000012e047890 */ /* 0x000fe8000fffe0ff */
[----:B------:R-:W-:Y:S04]  /*ed30*/  UISETP.NE.AND UP0, UPT, UR4, 0x4, UPT ;  /* 0x000000040400788c */ /* 0x000fe8000bf05270 */
[----:B------:R-:W-:Y:S01]  /*ed40*/  USEL UR47, UR4, URZ, UP0 ;  /* 0x000000ff042f7287 */ /* 0x000fe20008000000 */
[----:B------:R1:W-:Y:S01]  /*ed50*/  @P2 SYNCS.ARRIVE.TRANS64.RED.A1T0 RZ, [R3+URZ], RZ ;  /* 0x000000ff03ff29a7 */ /* 0x0003e200081004ff */
[----:B------:R-:W-:Y:S01]  /*ed60*/  BSSY B1, `(.L_x_169) ;  /* 0x000001f000017945 */ /* 0x000fe20003800000 */
[----:B------:R-:W4:Y:S02]  /*ed70*/  @P2 SYNCS.PHASECHK.TRANS64.TRYWAIT P0, [R8+URZ+0xe0], R5 ;  /* 0x0000e005080025a7 */ /* 0x000f2400080011ff */
        /* <DEDUP_REMOVED lines=13> */
.L_x_172:
[----:B------:R-:W-:Y:S05]  /*ee50*/  BSYNC B0 ;  /* 0x0000000000007941 */ /* 0x000fea0003800000 */
.L_x_171:
        /* <DEDUP_REMOVED lines=15> */
.L_x_170:
[----:B------:R-:W-:Y:S05]  /*ef50*/  BSYNC B1 ;  /* 0x0000000000017941 */ /* 0x000fea0003800000 */
.L_x_169:
[----:B------:R-:W-:Y:S05]  /*ef60*/  VIADD R17, R17, 0x400000 ;  /* 0x0040000011117836 */ /* 0x000fea0000000000 */
[----:B----4-:R-:W-:Y:S04]  /*ef70*/  SHF.R.U32.HI R0, RZ, 0x15, R17 ;  /* 0x00000015ff007819 */ /* 0x010fe80000011611 */
        /* <DEDUP_REMOVED lines=23> */
.L_x_175:
        /* <DEDUP_REMOVED lines=23> */
.L_x_176:
[----:B------:R-:W-:Y:S05]  /*f260*/  WARPSYNC.ALL ;  /* 0x0000000000007948 */ /* 0x000fea0003800000 */
[----:B------:R-:W-:Y:S11]  /*f270*/  R2UR UR4, R17 ;  /* 0x00000000110472ca */ /* 0x000ff600000e0000 */
[----:B------:R-:W-:Y:S02]  /*f280*/  @!UPT UIADD3 URZ, UPT, UPT, URZ, URZ, URZ ;  /* 0x000000fffffff290 */ /* 0x000fe4000fffe0ff */
[----:B------:R-:W1:Y:S02]  /*f290*/  LDTM.x32 R56, tmem[UR4+0x80] ;  /* 0x00008004003879ee */ /* 0x000e6400082c0000 */
[----:B-1----:R-:W-:Y:S01]  /*f2a0*/  NOP ;  /* 0x0000000000007918 */ /* 0x002fe20000000000 */
.L_x_174:
        /* <DEDUP_REMOVED lines=235> */
[----:B------:R-:W-:Y:S01]  /*10160*/  @P2 SHF.L.U32 R5, R16, 0x1f, RZ ;  /* 0x0000001f10052819 */ /* 0x000fe200000006ff */
        /* <DEDUP_REMOVED lines=29> */
.L_x_178:
[----:B------:R-:W-:Y:S05]  /*10340*/  BSYNC.RECONVERGENT B0 ;  /* 0x0000000000007941 */ /* 0x000fea0003800200 */
.L_x_177:
[----:B------:R-:W-:Y:S01]  /*10350*/  BAR.SYNC.DEFER_BLOCKING 0x1, 0x80 ;  /* 0x0042000000007b1d */ /* 0x000fe20000010000 */
[----:B------:R-:W-:Y:S02]  /*10360*/  UISETP.NE.AND UP0, UPT, UR43, URZ, UPT ;  /* 0x000000ff2b00728c */ /* 0x000fe4000bf05270 */
[----:B------:R-:W-:Y:S02]  /*10370*/  UIADD3 UR5, UPT, UPT, UR47, 0x1, URZ ;  /* 0x000000012f057890 */ /* 0x000fe4000fffe0ff */
[----:B------:R-:W-:Y:S02]  /*10380*/  USEL UR4, URZ, 0x60, !UP0 ;  /* 0x00000060ff047887 */ /* 0x000fe4000c000000 */
[----:B------:R-:W-:Y:S02]  /*10390*/  UISETP.NE.AND UP0, UPT, UR5, 0x4, UPT ;  /* 0x000000040500788c */ /* 0x000fe4000bf05270 */
[----:B------:R-:W-:Y:S02]  /*103a0*/  UIADD3 UR49, UPT, UPT, UR52, UR4, URZ ;  /* 0x0000000434317290 */ /* 0x000fe4000fffe0ff */
[----:B------:R-:W-:Y:S01]  /*103b0*/  VIADD R131, R131, UR4 ;  /* 0x0000000483837c36 */ /* 0x000fe20008000000 */
[----:B------:R-:W-:Y:S04]  /*103c0*/  USEL UR46, UR5, URZ, UP0 ;  /* 0x000000ff052e7287 */ /* 0x000fe80008000000 */
[----:B------:R-:W-:Y:S04]  /*103d0*/  SHF.R.U32.HI R10, RZ, 0x15, R131 ;  /* 0x00000015ff0a7819 */ /* 0x000fe80000011683 */
[----:B------:R-:W-:Y:S01]  /*103e0*/  LOP3.LUT R18, R10, 0x3, RZ, 0xc0, !PT ;  /* 0x000000030a127812 */ /* 0x000fe200078ec0ff */
        /* <DEDUP_REMOVED lines=16> */
.L_x_182:
[----:B------:R-:W-:Y:S05]  /*104f0*/  BSYNC B0 ;  /* 0x0000000000007941 */ /* 0x000fea0003800000 */
.L_x_181:
        /* <DEDUP_REMOVED lines=15> */
.L_x_180:
[----:B------:R-:W-:Y:S05]  /*105f0*/  BSYNC B1 ;  /* 0x0000000000017941 */ /* 0x000fea0003800000 */
.L_x_179:
        /* <DEDUP_REMOVED lines=9> */
[----:B----4-:R-:W-:Y:S02]  /*10690*/  IMAD.MOV.U32 R8, RZ, RZ, 0x192 ;  /* 0x00000192ff087424 */ /* 0x010fe400078e00ff */
        /* <DEDUP_REMOVED lines=12> */
.L_x_185:
        /* <DEDUP_REMOVED lines=23> */
.L_x_186:
[----:B------:R-:W-:Y:S05]  /*108d0*/  WARPSYNC.ALL ;  /* 0x0000000000007948 */ /* 0x000fea0003800000 */
[----:B------:R-:W-:Y:S11]  /*108e0*/  R2UR UR4, R131 ;  /* 0x00000000830472ca */ /* 0x000ff600000e0000 */
[----:B------:R-:W-:Y:S02]  /*108f0*/  @!UPT UIADD3 URZ, UPT, UPT, URZ, URZ, URZ ;  /* 0x000000fffffff290 */ /* 0x000fe4000fffe0ff */
[----:B------:R-:W1:Y:S02]  /*10900*/  LDTM.x32 R56, tmem[UR4+0x80] ;  /* 0x00008004003879ee */ /* 0x000e6400082c0000 */
[----:B-1----:R-:W-:Y:S01]  /*10910*/  NOP ;  /* 0x0000000000007918 */ /* 0x002fe20000000000 */
.L_x_184:
        /* <DEDUP_REMOVED lines=263> */
.L_x_188:
[----:B------:R-:W-:Y:S05]  /*11990*/  BSYNC.RECONVERGENT B0 ;  /* 0x0000000000007941 */ /* 0x000fea0003800200 */
.L_x_187:
        /* <DEDUP_REMOVED lines=14> */
[----:B------:R-:W-:Y:S01]  /*11a80*/  @P1 IADD3 R6, PT, PT, R197, R4, RZ ;  /* 0x00000004c5061210 */ /* 0x000fe20007ffe0ff */
[----:B------:R-:W-:Y:S06]  /*11a90*/  @P0 BRA `(.L_x_192) ;  /* 0x00000000000c0947 */ /* 0x000fec0003800000 */
[----:B------:R-:W-:Y:S04]  /*11aa0*/  SHF.L.U32 R3, R16, 0x1f, RZ ;  /* 0x0000001f10037819 */ /* 0x000fe800000006ff */
[----:B------:R-:W1:Y:S02]  /*11ab0*/  SYNCS.PHASECHK.TRANS64.TRYWAIT P0, [R0+URZ+0xe0], R3 ;  /* 0x0000e003000075a7 */ /* 0x000e6400080011ff */
[----:B-1----:R-:W-:Y:S05]  /*11ac0*/  @!P0 BRA `(.L_x_193) ;  /* 0x00000028002c8947 */ /* 0x002fea0003800000 */
.L_x_192:
[----:B------:R-:W-:Y:S05]  /*11ad0*/  BSYNC B0 ;  /* 0x0000000000007941 */ /* 0x000fea0003800000 */
.L_x_191:
[----:B------:R-:W-:Y:S11]  /*11ae0*/  ISETP.NE.AND P0, PT, R199, RZ, PT ;  /* 0x000000ffc700720c */ /* 0x000ff60003f05270 */
[----:B------:R-:W-:Y:S02]  /*11af0*/  @!UPT UIADD3 URZ, UPT, UPT, URZ, URZ, URZ ;  /* 0x000000fffffff290 */ /* 0x000fe4000fffe0ff */
[----:B------:R4:W2:Y:S01]  /*11b00*/  @P0 LDS.128 R168, [R4] ;  /* 0x0000000004a80984 */ /* 0x0008a20000000c00 */
[----:B-1----:R-:W-:Y:S03]  /*11b10*/  @P0 IADD3 R0, PT, PT, R187, R6, RZ ;  /* 0x00000006bb000210 */ /* 0x002fe60007ffe0ff */
[----:B------:R4:W1:Y:S04]  /*11b20*/  @P0 LDS.128 R152, [R4+0x1000] ;  /* 0x0010000004980984 */ /* 0x0008680000000c00 */
[----:B------:R4:W1:Y:S04]  /*11b30*/  @P0 LDS.128 R160, [R139+0x20] ;  /* 0x000020008ba00984 */ /* 0x0008680000000c00 */
[----:B------:R4:W1:Y:S04]  /*11b40*/  @P0 LDS.128 R140, [R139+0x1020] ;  /* 0x001020008b8c0984 */ /* 0x0008680000000c00 */
[----:B------:R4:W1:Y:S04]  /*11b50*/  @P0 LDS.128 R164, [R6+0x10] ;  /* 0x0000100006a40984 */ /* 0x0008680000000c00 */
[----:B------:R4:W1:Y:S04]  /*11b60*/  @P0 LDS.128 R148, [R6+0x1010] ;  /* 0x0010100006940984 */ /* 0x0008680000000c00 */
[----:B------:R4:W1:Y:S04]  /*11b70*/  @P0 LDS.128 R156, [R0+0x10] ;  /* 0x00001000009c0984 */ /* 0x0008680000000c00 */
[----:B------:R4:W1:Y:S02]  /*11b80*/  @P0 LDS.128 R144, [R0+0x1010] ;  /* 0x0010100000900984 */ /* 0x0008640000000c00 */
.L_x_190:
[----:B------:R-:W-:Y:S05]  /*11b90*/  BSYNC B1 ;  /* 0x0000000000017941 */ /* 0x000fea0003800000 */
.L_x_189:
        /* <DEDUP_REMOVED lines=9> */
[----:B------:R-:W4:Y:S01]  /*11c30*/  LDCU.64 UR8, c[0x4][0x70] ;  /* 0x01000e00ff0877ac */ /* 0x000f220008000a00 */
[----:B--2---:R-:W-:Y:S01]  /*11c40*/  MOV R15, 0x0 ;  /* 0x00000000000f7802 */ /* 0x004fe20000000f00 */
[----:B------:R-:W-:Y:S02]  /*11c50*/  HFMA2 R12, -RZ, RZ, 0, 5.9604644775390625e-08 ;  /* 0x00000001ff0c7431 */ /* 0x000fe400000001ff */
[----:B------:R-:W-:Y:S02]  /*11c60*/  IMAD.MOV.U32 R8, RZ, RZ, 0x192 ;  /* 0x00000192ff087424 */ /* 0x000fe400078e00ff */
[----:B------:R-:W-:Y:S01]  /*11c70*/  IMAD.MOV.U32 R13, RZ, RZ, RZ ;  /* 0x000000ffff0d7224 */ /* 0x000fe200078e00ff */
[----:B------:R-:W2:Y:S01]  /*11c80*/  LDCU.64 UR6, c[0x4][0x78] ;  /* 0x01000f00ff0677ac */ /* 0x000ea20008000a00 */
[----:B------:R-:W1:Y:S01]  /*11c90*/  LDC.64 R14, c[0x4][R15] ;  /* 0x010000000f0e7b82 */ /* 0x000e620000000a00 */
[----:B------:R-:W5:Y:S01]  /*11ca0*/  LDCU.64 UR4, c[0x4][0x10] ;  /* 0x01000200ff0477ac */ /* 0x000f620008000a00 */
[----:B----4-:R-:W-:Y:S01]  /*11cb0*/  MOV R5, UR9 ;  /* 0x0000000900057c02 */ /* 0x010fe20008000f00 */
[----:B------:R-:W-:Y:S01]  /*11cc0*/  IMAD.U32 R4, RZ, RZ, UR8 ;  /* 0x00000008ff047e24 */ /* 0x000fe2000f8e00ff */
[----:B--2---:R-:W-:Y:S01]  /*11cd0*/  MOV R7, UR7 ;  /* 0x0000000700077c02 */ /* 0x004fe20008000f00 */
[----:B------:R-:W-:Y:S01]  /*11ce0*/  IMAD.U32 R6, RZ, RZ, UR6 ;  /* 0x00000006ff067e24 */ /* 0x000fe2000f8e00ff */
[----:B-----5:R-:W-:Y:S01]  /*11cf0*/  MOV R11, UR5 ;  /* 0x00000005000b7c02 */ /* 0x020fe20008000f00 */
[----:B------:R-:W-:Y:S02]  /*11d00*/  IMAD.U32 R10, RZ, RZ, UR4 ;  /* 0x00000004ff0a7e24 */ /* 0x000fe4000f8e00ff */
[----:B------:R-:W-:Y:S07]  /*11d10*/  LEPC R20, `(.L_x_195) ;  /* 0x000000001014794e */ /* 0x000fee0000000000 */
[----:B-1-3--:R-:W-:Y:S05]  /*11d20*/  CALL.ABS.NOINC R14 ;  /* 0x000000000e007343 */ /* 0x00afea0003c00000 */
.L_x_195:
        /* <DEDUP_REMOVED lines=23> */
.L_x_196:
[----:B------:R-:W-:Y:S05]  /*11ea0*/  WARPSYNC.ALL ;  /* 0x0000000000007948 */ /* 0x000fea0003800000 */
[----:B------:R-:W-:Y:S11]  /*11eb0*/  R2UR UR4, R131 ;  /* 0x00000000830472ca */ /* 0x000ff600000e0000 */
[----:B------:R-:W-:Y:S02]  /*11ec0*/  @!UPT UIADD3 URZ, UPT, UPT, URZ, URZ, URZ ;  /* 0x000000fffffff290 */ /* 0x000fe4000fffe0ff */
[----:B------:R-:W4:Y:S02]  /*11ed0*/  LDTM.x32 R56, tmem[UR4+0x80] ;  /* 0x00008004003879ee */ /* 0x000f2400082c0000 */
[----:B----4-:R-:W-:Y:S01]  /*11ee0*/  NOP ;  /* 0x0000000000007918 */ /* 0x010fe20000000000 */
.L_x_194:
[----:B--2---:R-:W-:Y:S01]  /*11ef0*/  SHF.L.U32 R6, R168, 0x10, RZ ;  /* 0x00000010a8067819 */ /* 0x004fe200000006ff */
[----:B------:R-:W-:Y:S01]  /*11f00*/  FMUL R0, R130, R24 ;  /* 0x0000001882007220 */ /* 0x000fe20000400000 */
[----:B------:R-:W-:Y:S01]  /*11f10*/  LOP3.LUT R8, R168, 0xffff0000, RZ, 0xc0, !PT ;  /* 0xffff0000a8087812 */ /* 0x000fe200078ec0ff */
[----:B------:R-:W-:Y:S01]  /*11f20*/  FMUL R3, R130, R25 ;  /* 0x0000001982037220 */ /* 0x000fe20000400000 */
[----:B------:R-:W-:Y:S01]  /*11f30*/  SHF.L.U32 R7, R169, 0x10, RZ ;  /* 0x00000010a9077819 */ /* 0x000fe200000006ff */
[----:B------:R-:W-:Y:S01]  /*11f40*/  FFMA R0, R133, R6, R0 ;  /* 0x0000000685007223 */ /* 0x000fe20000000000 */
[----:B------:R-:W-:Y:S01]  /*11f50*/  LOP3.LUT R88, R169, 0xffff0000, RZ, 0xc0, !PT ;  /* 0xffff0000a9587812 */ /* 0x000fe200078ec0ff */
[----:B------:R-:W-:Y:S01]  /*11f60*/  FFMA R3, R133, R8, R3 ;  /* 0x0000000885037223 */ /* 0x000fe20000000003 */
[----:B------:R-:W-:Y:S01]  /*11f70*/  SHF.L.U32 R89, R170, 0x10, RZ ;  /* 0x00000010aa597819 */ /* 0x000fe200000006ff */
[----:B------:R-:W-:Y:S01]  /*11f80*/  FMUL R4, R130, R26 ;  /* 0x0000001a82047220 */ /* 0x000fe20000400000 */
[----:B------:R-:W-:Y:S01]  /*11f90*/  LOP3.LUT R90, R170, 0xffff0000, RZ, 0xc0, !PT ;  /* 0xffff0000aa5a7812 */ /* 0x000fe200078ec0ff */
[C---:B------:R-:W-:Y:S01]  /*11fa0*/  FMUL R5, R130.reuse, R27 ;  /* 0x0000001b82057220 */ /* 0x040fe20000400000 */
[----:B------:R-:W-:Y:S01]  /*11fb0*/  SHF.L.U32 R91, R171, 0x10, RZ ;  /* 0x00000010ab5b7819 */ /* 0x000fe200000006ff */
[----:B------:R-:W-:Y:S01]  /*11fc0*/  FFMA R4, R133, R7, R4 ;  /* 0x0000000785047223 */ /* 0x000fe20000000004 */
[----:B------:R-:W-:Y:S01]  /*11fd0*/  LOP3.LUT R92, R171, 0xffff0000, RZ, 0xc0, !PT ;  /* 0xffff0000ab5c7812 */ /* 0x000fe200078ec0ff */
[----:B------:R-:W-:Y:S01]  /*11fe0*/  FFMA R5, R133, R88, R5 ;  /* 0x0000005885057223 */ /* 0x000fe20000000005 */
[----:B------:R-:W-:Y:S01]  /*11ff0*/  ISETP.NE.AND P1, PT, R189, R16, PT ;  /* 0x00000010bd00720c */ /* 0x000fe20003f25270 */
[----:B------:R-:W-:Y:S01]  /*12000*/  FMUL R6, R130, R28 ;  /* 0x0000001c82067220 */ /* 0x000fe20000400000 */
[----:B-1----:R-:W-:Y:S01]  /*12010*/  SHF.L.U32 R93, R164, 0x10, RZ ;  /* 0x00000010a45d7819 */ /* 0x002fe200000006ff */
[----:B------:R-:W-:Y:S01]  /*12020*/  FMUL R7, R130, R29 ;  /* 0x0000001d82077220 */ /* 0x000fe20000400000 */
[----:B------:R-:W-:Y:S01]  /*12030*/  LOP3.LUT R94, R164, 0xffff0000, RZ, 0xc0, !PT ;  /* 0xffff0000a45e7812 */ /* 0x000fe200078ec0ff */
        /* <DEDUP_REMOVED lines=27> */
[----:B------:R-:W-:Y:S01]  /*121f0*/  F2FP.BF16.F32.PACK_AB R77, R5, R4 ;  /* 0x00000004054d723e */ /* 0x000fe200000010ff */
[C---:B------:R-:W-:Y:S01]  /*12200*/  FMUL R4, R130.reuse, R34 ;  /* 0x0000002282047220 */ /* 0x040fe20000400000 */
[----:B------:R-:W-:Y:S01]  /*12210*/  F2FP.BF16.F32.PACK_AB R32, R3, R0 ;  /* 0x000000000320723e */ /* 0x000fe200000010ff */
[C---:B------:R-:W-:Y:S01]  /*12220*/  FMUL R5, R130.reuse, R35 ;  /* 0x0000002382057220 */ /* 0x040fe20000400000 */
[C---:B------:R-:W-:Y:S01]  /*12230*/  SHF.L.U32 R107, R163.reuse, 0x10, RZ ;  /* 0x00000010a36b7819 */ /* 0x040fe200000006ff */
[C---:B------:R-:W-:Y:S01]  /*12240*/  FMUL R18, R130.reuse, R64 ;  /* 0x0000004082127220 */ /* 0x040fe20000400000 */
[----:B------:R-:W-:Y:S01]  /*12250*/  LOP3.LUT R108, R163, 0xffff0000, RZ, 0xc0, !PT ;  /* 0xffff0000a36c7812 */ /* 0x000fe200078ec0ff */
[C---:B------:R-:W-:Y:S01]  /*12260*/  FMUL R64, R130.reuse, R78 ;  /* 0x0000004e82407220 */ /* 0x040fe20000400000 */
[----:B------:R-:W-:Y:S01]  /*12270*/  F2FP.BF16.F32.PACK_AB R78, R7, R6 ;  /* 0x00000006074e723e */ /* 0x000fe200000010ff */
[----:B------:R-:W-:Y:S01]  /*12280*/  FMUL R19, R130, R65 ;  /* 0x0000004182137220 */ /* 0x000fe20000400000 */
[----:B------:R-:W-:Y:S01]  /*12290*/  SHF.L.U32 R109, R156, 0x10, RZ ;  /* 0x000000109c6d7819 */ /* 0x000fe200000006ff */
[C---:B------:R-:W-:Y:S01]  /*122a0*/  FMUL R65, R130.reuse, R79 ;  /* 0x0000004f82417220 */ /* 0x040fe20000400000 */
[----:B------:R-:W-:Y:S01]  /*122b0*/  F2FP.BF16.F32.PACK_AB R79, R9, R8 ;  /* 0x00000008094f723e */ /* 0x000fe200000010ff */
        /* <DEDUP_REMOVED lines=10> */
[----:B------:R-:W-:Y:S01]  /*12360*/  FMUL R9, R130, R39 ;  /* 0x0000002782097220 */ /* 0x000fe20000400000 */
[----:B------:R-:W-:Y:S01]  /*12370*/  SHF.L.U32 R115, R159, 0x10, RZ ;  /* 0x000000109f737819 */ /* 0x000fe200000006ff */
[----:B------:R-:W-:Y:S01]  /*12380*/  FFMA R6, R133, R97, R6 ;  /* 0x0000006185067223 */ /* 0x000fe20000000006 */
[----:B------:R-:W-:Y:S01]  /*12390*/  F2FP.BF16.F32.PACK_AB R33, R5, R4 ;  /* 0x000000040521723e */ /* 0x000fe200000010ff */
[----:B------:R-:W-:Y:S01]  /*123a0*/  FFMA R7, R133, R98, R7 ;  /* 0x0000006285077223 */ /* 0x000fe20000000007 */
[----:B------:R-:W-:Y:S01]  /*123b0*/  LOP3.LUT R116, R159, 0xffff0000, RZ, 0xc0, !PT ;  /* 0xffff00009f747812 */ /* 0x000fe200078ec0ff */
[C---:B------:R-:W-:Y:S01]  /*123c0*/  FFMA R8, R133.reuse, R99, R8 ;  /* 0x0000006385087223 */ /* 0x040fe20000000008 */
[C---:B------:R-:W-:Y:S01]  /*123d0*/  SHF.L.U32 R117, R152.reuse, 0x10, RZ ;  /* 0x0000001098757819 */ /* 0x040fe200000006ff */
[----:B------:R-:W-:Y:S01]  /*123e0*/  FFMA R9, R133, R100, R9 ;  /* 0x0000006485097223 */ /* 0x000fe20000000009 */
[----:B------:R-:W-:Y:S01]  /*123f0*/  F2FP.BF16.F32.PACK_AB R34, R7, R6 ;  /* 0x000000060722723e */ /* 0x000fe200000010ff */
[----:B------:R-:W-:Y:S01]  /*12400*/  @!P1 STS.128 [R188+0x6000], R76 ;  /* 0x0060004cbc009388 */ /* 0x000fe20000000c00 */
[----:B------:R-:W-:Y:S01]  /*12410*/  LOP3.LUT R118, R152, 0xffff0000, RZ, 0xc0, !PT ;  /* 0xffff000098767812 */ /* 0x000fe200078ec0ff */
[C---:B------:R-:W-:Y:S01]  /*12420*/  FMUL R0, R130.reuse, R40 ;  /* 0x0000002882007220 */ /* 0x040fe20000400000 */
[----:B------:R-:W-:Y:S01]  /*12430*/  F2FP.BF16.F32.PACK_AB R35, R9, R8 ;  /* 0x000000080923723e */ /* 0x000fe200000010ff */
[C---:B------:R-:W-:Y:S01]  /*12440*/  FMUL R3, R130.reuse, R41 ;  /* 0x0000002982037220 */ /* 0x040fe20000400000 */
[C---:B------:R-:W-:Y:S01]  /*12450*/  SHF.L.U32 R119, R153.reuse, 0x10, RZ ;  /* 0x0000001099777819 */ /* 0x040fe200000006ff */
[----:B------:R-:W-:Y:S01]  /*12460*/  FMUL R4, R130, R42 ;  /* 0x0000002a82047220 */ /* 0x000fe20000400000 */
[----:B------:R-:W-:Y:S01]  /*12470*/  LOP3.LUT R120, R153, 0xffff0000, RZ, 0xc0, !PT ;  /* 0xffff000099787812 */ /* 0x000fe200078ec0ff */
[----:B------:R1:W-:Y:S01]  /*12480*/  @!P1 STS.128 [R198+0x6010], R32 ;  /* 0x00601020c6009388 */ /* 0x0003e20000000c00 */
[----:B------:R-:W-:Y:S01]  /*12490*/  SHF.L.U32 R121, R154, 0x10, RZ ;  /* 0x000000109a797819 */ /* 0x000fe200000006ff */
[----:B------:R-:W-:Y:S01]  /*124a0*/  FMUL R5, R130, R43 ;  /* 0x0000002b82057220 */ /* 0x000fe20000400000 */
[----:B------:R-:W-:Y:S01]  /*124b0*/  LOP3.LUT R122, R154, 0xffff0000, RZ, 0xc0, !PT ;  /* 0xffff00009a7a7812 */ /* 0x000fe200078ec0ff */
[----:B------:R-:W-:Y:S01]  /*124c0*/  FFMA R0, R133, R101, R0 ;  /* 0x0000006585007223 */ /* 0x000fe20000000000 */
[C---:B------:R-:W-:Y:S01]  /*124d0*/  SHF.L.U32 R123, R155.reuse, 0x10, RZ ;  /* 0x000000109b7b7819 */ /* 0x040fe200000006ff */
[----:B------:R-:W-:Y:S01]  /*124e0*/  FMUL R6, R130, R44 ;  /* 0x0000002c82067220 */ /* 0x000fe20000400000 */
[----:B------:R-:W-:Y:S01]  /*124f0*/  LOP3.LUT R124, R155, 0xffff0000, RZ, 0xc0, !PT ;  /* 0xffff00009b7c7812 */ /* 0x000fe200078ec0ff */
[C---:B------:R-:W-:Y:S01]  /*12500*/  FFMA R3, R133.reuse, R102, R3 ;  /* 0x0000006685037223 */ /* 0x040fe20000000003 */
[----:B------:R-:W-:Y:S01]  /*12510*/  SHF.L.U32 R125, R148, 0x10, RZ ;  /* 0x00000010947d7819 */ /* 0x000fe200000006ff */
[----:B------:R-:W-:Y:S01]  /*12520*/  FMUL R7, R130, R45 ;  /* 0x0000002d82077220 */ /* 0x000fe20000400000 */
[----:B------:R-:W-:Y:S01]  /*12530*/  LOP3.LUT R126, R148, 0xffff0000, RZ, 0xc0, !PT ;  /* 0xffff0000947e7812 */ /* 0x000fe200078ec0ff */
[----:B------:R-:W-:Y:S01]  /*12540*/  FFMA R4, R133, R103, R4 ;  /* 0x0000006785047223 */ /* 0x000fe20000000004 */
[----:B------:R-:W-:Y:S01]  /*12550*/  F2FP.BF16.F32.PACK_AB R36, R3, R0 ;  /* 0x000000000324723e */ /* 0x000fe200000010ff */
[C---:B------:R-:W-:Y:S01]  /*12560*/  FMUL R8, R130.reuse, R46 ;  /* 0x0000002e82087220 */ /* 0x040fe20000400000 */
[----:B------:R-:W-:Y:S01]  /*12570*/  SHF.L.U32 R127, R149, 0x10, RZ ;  /* 0x00000010957f7819 */ /* 0x000fe200000006ff */
[----:B------:R-:W-:Y:S01]  /*12580*/  FFMA R5, R133, R104, R5 ;  /* 0x0000006885057223 */ /* 0x000fe20000000005 */
[----:B------:R-:W-:Y:S01]  /*12590*/  LOP3.LUT R128, R149, 0xffff0000, RZ, 0xc0, !PT ;  /* 0xffff000095807812 */ /* 0x000fe200078ec0ff */
[----:B------:R-:W-:Y:S01]  /*125a0*/  FMUL R9, R130, R47 ;  /* 0x0000002f82097220 */ /* 0x000fe20000400000 */
[C---:B------:R-:W-:Y:S01]  /*125b0*/  SHF.L.U32 R129, R150.reuse, 0x10, RZ ;  /* 0x0000001096817819 */ /* 0x040fe200000006ff */
[----:B------:R-:W-:Y:S01]  /*125c0*/  FFMA R6, R133, R105, R6 ;  /* 0x0000006985067223 */ /* 0x000fe20000000006 */
[----:B------:R-:W-:Y:S01]  /*125d0*/  F2FP.BF16.F32.PACK_AB R37, R5, R4 ;  /* 0x000000040525723e */ /* 0x000fe200000010ff */
[C---:B------:R-:W-:Y:S01]  /*125e0*/  FFMA R7, R133.reuse, R106, R7 ;  /* 0x0000006a85077223 */ /* 0x040fe20000000007 */
[----:B------:R-:W-:Y:S01]  /*125f0*/  LOP3.LUT R132, R150, 0xffff0000, RZ, 0xc0, !PT ;  /* 0xffff000096847812 */ /* 0x000fe200078ec0ff */
[----:B------:R-:W-:Y:S01]  /*12600*/  FFMA R8, R133, R107, R8 ;  /* 0x0000006b85087223 */ /* 0x000fe20000000008 */
[----:B------:R-:W-:Y:S01]  /*12610*/  SHF.L.U32 R131, R151, 0x10, RZ ;  /* 0x0000001097837819 */ /* 0x000fe200000006ff */
[----:B------:R-:W-:Y:S01]  /*12620*/  FFMA R9, R133, R108, R9 ;  /* 0x0000006c85097223 */ /* 0x000fe20000000009 */
[----:B------:R-:W-:Y:S01]  /*12630*/  F2FP.BF16.F32.PACK_AB R38, R7, R6 ;  /* 0x000000060726723e */ /* 0x000fe200000010ff */
[C---:B------:R-:W-:Y:S01]  /*12640*/  FMUL R0, R130.reuse, R48 ;  /* 0x0000003082007220 */ /* 0x040fe20000400000 */
[----:B------:R-:W-:Y:S01]  /*12650*/  LOP3.LUT R134, R151, 0xffff0000, RZ, 0xc0, !PT ;  /* 0xffff000097867812 */ /* 0x000fe200078ec0ff */
[C---:B------:R-:W-:Y:S01]  /*12660*/  FMUL R3, R130.reuse, R49 ;  /* 0x0000003182037220 */ /* 0x040fe20000400000 */
[----:B------:R-:W-:Y:S01]  /*12670*/  F2FP.BF16.F32.PACK_AB R39, R9, R8 ;  /* 0x000000080927723e */ /* 0x000fe200000010ff */
[----:B------:R-:W-:Y:S01]  /*12680*/  FMUL R4, R130, R50 ;  /* 0x0000003282047220 */ /* 0x000fe20000400000 */
[----:B------:R-:W-:Y:S01]  /*12690*/  SHF.L.U32 R135, R140, 0x10, RZ ;  /* 0x000000108c877819 */ /* 0x000fe200000006ff */
[----:B------:R-:W-:Y:S01]  /*126a0*/  FMUL R5, R130, R51 ;  /* 0x0000003382057220 */ /* 0x000fe20000400000 */
[----:B------:R-:W-:Y:S01]  /*126b0*/  LOP3.LUT R136, R140, 0xffff0000, RZ, 0xc0, !PT ;  /* 0xffff00008c887812 */ /* 0x000fe200078ec0ff */
[----:B------:R-:W-:Y:S01]  /*126c0*/  FFMA R0, R133, R109, R0 ;  /* 0x0000006d85007223 */ /* 0x000fe20000000000 */
[C---:B------:R-:W-:Y:S01]  /*126d0*/  SHF.L.U32 R137, R141.reuse, 0x10, RZ ;  /* 0x000000108d897819 */ /* 0x040fe200000006ff */
[----:B------:R-:W-:Y:S01]  /*126e0*/  FMUL R6, R130, R52 ;  /* 0x0000003482067220 */ /* 0x000fe20000400000 */
[----:B------:R-:W-:Y:S01]  /*126f0*/  LOP3.LUT R138, R141, 0xffff0000, RZ, 0xc0, !PT ;  /* 0xffff00008d8a7812 */ /* 0x000fe200078ec0ff */
[----:B------:R2:W-:Y:S01]  /*12700*/  @!P1 STS.128 [R196+0x6020], R36 ;  /* 0x00602024c4009388 */ /* 0x0005e20000000c00 */
[C---:B------:R-:W-:Y:S01]  /*12710*/  FFMA R3, R133.reuse, R110, R3 ;  /* 0x0000006e85037223 */ /* 0x040fe20000000003 */
[C---:B------:R-:W-:Y:S01]  /*12720*/  SHF.L.U32 R139, R142.reuse, 0x10, RZ ;  /* 0x000000108e8b7819 */ /* 0x040fe200000006ff */
[C---:B------:R-:W-:Y:S01]  /*12730*/  FFMA R4, R133.reuse, R111, R4 ;  /* 0x0000006f85047223 */ /* 0x040fe20000000004 */
[C---:B------:R-:W-:Y:S01]  /*12740*/  FFMA R5, R133.reuse, R112, R5 ;  /* 0x0000007085057223 */ /* 0x040fe20000000005 */
[----:B------:R-:W-:Y:S01]  /*12750*/  LOP3.LUT R140, R142, 0xffff0000, RZ, 0xc0, !PT ;  /* 0xffff00008e8c7812 */ /* 0x000fe200078ec0ff */
[----:B------:R-:W-:Y:S01]  /*12760*/  FFMA R6, R133, R113, R6 ;  /* 0x0000007185067223 */ /* 0x000fe20000000006 */
[----:B-1----:R-:W-:Y:S01]  /*12770*/  F2FP.BF16.F32.PACK_AB R32, R3, R0 ;  /* 0x000000000320723e */ /* 0x002fe200000010ff */
[C---:B------:R-:W-:Y:S01]  /*12780*/  FMUL R7, R130.reuse, R53 ;  /* 0x0000003582077220 */ /* 0x040fe20000400000 */
[----:B------:R-:W-:Y:S01]  /*12790*/  F2FP.BF16.F32.PACK_AB R33, R5, R4 ;  /* 0x000000040521723e */ /* 0x000fe200000010ff */
[C---:B------:R-:W-:Y:S01]  /*127a0*/  FMUL R8, R130.reuse, R54 ;  /* 0x0000003682087220 */ /* 0x040fe20000400000 */
[C---:B------:R-:W-:Y:S01]  /*127b0*/  FMUL R9, R130.reuse, R55 ;  /* 0x0000003782097220 */ /* 0x040fe20000400000 */
[----:B------:R-:W-:Y:S01]  /*127c0*/  FFMA R7, R133, R114, R7 ;  /* 0x0000007285077223 */ /* 0x000fe20000000007 */
[C---:B------:R-:W-:Y:S01]  /*127d0*/  FMUL R10, R130.reuse, R56 ;  /* 0x00000038820a7220 */ /* 0x040fe20000400000 */
[----:B------:R-:W-:Y:S01]  /*127e0*/  SHF.L.U32 R141, R143, 0x10, RZ ;  /* 0x000000108f8d7819 */ /* 0x000fe200000006ff */
[C---:B------:R-:W-:Y:S01]  /*127f0*/  FFMA R8, R133.reuse, R115, R8 ;  /* 0x0000007385087223 */ /* 0x040fe20000000008 */
[----:B------:R-:W-:Y:S01]  /*12800*/  FFMA R9, R133, R116, R9 ;  /* 0x0000007485097223 */ /* 0x000fe20000000009 */
[----:B------:R-:W-:Y:S01]  /*12810*/  F2FP.BF16.F32.PACK_AB R34, R7, R6 ;  /* 0x000000060722723e */ /* 0x000fe200000010ff */
[----:B------:R-:W-:Y:S01]  /*12820*/  FFMA R10, R133, R117, R10 ;  /* 0x00000075850a7223 */ /* 0x000fe2000000000a */
[C---:B------:R-:W-:Y:S01]  /*12830*/  FMUL R11, R130.reuse, R57 ;  /* 0x00000039820b7220 */ /* 0x040fe20000400000 */
[----:B------:R-:W-:Y:S01]  /*12840*/  LOP3.LUT R142, R143, 0xffff0000, RZ, 0xc0, !PT ;  /* 0xffff00008f8e7812 */ /* 0x000fe200078ec0ff */
[C---:B------:R-:W-:Y:S01]  /*12850*/  FMUL R12, R130.reuse, R58 ;  /* 0x0000003a820c7220 */ /* 0x040fe20000400000 */
[----:B------:R-:W-:Y:S01]  /*12860*/  F2FP.BF16.F32.PACK_AB R35, R9, R8 ;  /* 0x000000080923723e */ /* 0x000fe200000010ff */
[----:B------:R-:W-:Y:S01]  /*12870*/  FFMA R11, R133, R118, R11 ;  /* 0x00000076850b7223 */ /* 0x000fe2000000000b */
[C---:B------:R-:W-:Y:S01]  /*12880*/  FMUL R13, R130.reuse, R59 ;  /* 0x0000003b820d7220 */ /* 0x040fe20000400000 */
[C---:B------:R-:W-:Y:S01]  /*12890*/  FMUL R14, R130.reuse, R60 ;  /* 0x0000003c820e7220 */ /* 0x040fe20000400000 */
[----:B------:R-:W-:Y:S01]  /*128a0*/  FMUL R15, R130, R61 ;  /* 0x0000003d820f7220 */ /* 0x000fe20000400000 */
[----:B------:R2:W-:Y:S01]  /*128b0*/  @!P1 STS.128 [R195+0x6010], R32 ;  /* 0x00601020c3009388 */ /* 0x0005e20000000c00 */
[----:B------:R-:W-:Y:S01]  /*128c0*/  F2FP.BF16.F32.PACK_AB R4, R11, R10 ;  /* 0x0000000a0b04723e */ /* 0x000fe200000010ff */
[C---:B------:R-:W-:Y:S01]  /*128d0*/  FFMA R12, R133.reuse, R119, R12 ;  /* 0x00000077850c7223 */ /* 0x040fe2000000000c */
[C---:B------:R-:W-:Y:S01]  /*128e0*/  SHF.L.U32 R25, R144.reuse, 0x10, RZ ;  /* 0x0000001090197819 */ /* 0x040fe200000006ff */
[C---:B------:R-:W-:Y:S01]  /*128f0*/  FFMA R13, R133.reuse, R120, R13 ;  /* 0x00000078850d7223 */ /* 0x040fe2000000000d */
[C---:B------:R-:W-:Y:S01]  /*12900*/  FFMA R14, R133.reuse, R121, R14 ;  /* 0x00000079850e7223 */ /* 0x040fe2000000000e */
[----:B------:R-:W-:Y:S01]  /*12910*/  LOP3.LUT R24, R144, 0xffff0000, RZ, 0xc0, !PT ;  /* 0xffff000090187812 */ /* 0x000fe200078ec0ff */
[C---:B------:R-:W-:Y:S01]  /*12920*/  FFMA R15, R133.reuse, R122, R15 ;  /* 0x0000007a850f7223 */ /* 0x040fe2000000000f */
[C---:B------:R-:W-:Y:S01]  /*12930*/  FFMA R16, R133.reuse, R123, R16 ;  /* 0x0000007b85107223 */ /* 0x040fe20000000010 */
[C---:B------:R-:W-:Y:S01]  /*12940*/  FMUL R20, R130.reuse, R66 ;  /* 0x0000004282147220 */ /* 0x040fe20000400000 */
        /* <DEDUP_REMOVED lines=8> */
[----:B------:R-:W-:Y:S01]  /*129d0*/  FFMA R21, R133, R128, R21 ;  /* 0x0000008085157223 */ /* 0x000fe20000000015 */
[C---:B------:R-:W-:Y:S01]  /*129e0*/  FMUL R57, R130.reuse, R71 ;  /* 0x0000004782397220 */ /* 0x040fe20000400000 */
[----:B------:R-:W-:Y:S01]  /*129f0*/  F2FP.BF16.F32.PACK_AB R5, R13, R12 ;  /* 0x0000000c0d05723e */ /* 0x000fe200000010ff */
[----:B------:R-:W-:Y:S01]  /*12a00*/  FFMA R22, R133, R129, R22 ;  /* 0x0000008185167223 */ /* 0x000fe20000000016 */
[----:B------:R-:W-:Y:S01]  /*12a10*/  F2FP.BF16.F32.PACK_AB R6, R15, R14 ;  /* 0x0000000e0f06723e */ /* 0x000fe200000010ff */
[C---:B------:R-:W-:Y:S01]  /*12a20*/  FMUL R58, R130.reuse, R72 ;  /* 0x00000048823a7220 */ /* 0x040fe20000400000 */
[----:B------:R-:W-:Y:S01]  /*12a30*/  F2FP.BF16.F32.PACK_AB R7, R17, R16 ;  /* 0x000000101107723e */ /* 0x000fe200000010ff */
[C---:B------:R-:W-:Y:S01]  /*12a40*/  FFMA R23, R133.reuse, R132, R23 ;  /* 0x0000008485177223 */ /* 0x040fe20000000017 */
[C---:B------:R-:W-:Y:S01]  /*12a50*/  FMUL R59, R130.reuse, R73 ;  /* 0x00000049823b7220 */ /* 0x040fe20000400000 */
[----:B------:R-:W-:Y:S01]  /*12a60*/  FFMA R56, R133, R131, R56 ;  /* 0x0000008385387223 */ /* 0x000fe20000000038 */
[C---:B------:R-:W-:Y:S01]  /*12a70*/  FMUL R60, R130.reuse, R74 ;  /* 0x0000004a823c7220 */ /* 0x040fe20000400000 */
[----:B------:R2:W-:Y:S01]  /*12a80*/  @!P1 STS.128 [R188+0x7000], R4 ;  /* 0x00700004bc009388 */ /* 0x0005e20000000c00 */
[----:B------:R-:W-:Y:S01]  /*12a90*/  F2FP.BF16.F32.PACK_AB R8, R19, R18 ;  /* 0x000000121308723e */ /* 0x000fe200000010ff */
[C---:B------:R-:W-:Y:S01]  /*12aa0*/  FFMA R57, R133.reuse, R134, R57 ;  /* 0x0000008685397223 */ /* 0x040fe20000000039 */
[C---:B------:R-:W-:Y:S01]  /*12ab0*/  FMUL R61, R130.reuse, R75 ;  /* 0x0000004b823d7220 */ /* 0x040fe20000400000 */
[C---:B------:R-:W-:Y:S01]  /*12ac0*/  FFMA R58, R133.reuse, R135, R58 ;  /* 0x00000087853a7223 */ /* 0x040fe2000000003a */
[C---:B------:R-:W-:Y:S01]  /*12ad0*/  FFMA R59, R133.reuse, R136, R59 ;  /* 0x00000088853b7223 */ /* 0x040fe2000000003b */
[C---:B------:R-:W-:Y:S01]  /*12ae0*/  FFMA R60, R133.reuse, R137, R60 ;  /* 0x00000089853c7223 */ /* 0x040fe2000000003c */
[----:B------:R-:W-:Y:S01]  /*12af0*/  FFMA R61, R133, R138, R61 ;  /* 0x0000008a853d7223 */ /* 0x000fe2000000003d */
[----:B------:R-:W-:Y:S01]  /*12b00*/  F2FP.BF16.F32.PACK_AB R9, R21, R20 ;  /* 0x000000141509723e */ /* 0x000fe200000010ff */
[----:B------:R-:W-:Y:S01]  /*12b10*/  FFMA R62, R133, R139, R62 ;  /* 0x0000008b853e7223 */ /* 0x000fe2000000003e */
[----:B------:R-:W-:Y:S01]  /*12b20*/  F2FP.BF16.F32.PACK_AB R10, R23, R22 ;  /* 0x00000016170a723e */ /* 0x000fe200000010ff */
[C---:B------:R-:W-:Y:S01]  /*12b30*/  FMUL R66, R130.reuse, R80 ;  /* 0x0000005082427220 */ /* 0x040fe20000400000 */
[----:B------:R-:W-:Y:S01]  /*12b40*/  F2FP.BF16.F32.PACK_AB R11, R57, R56 ;  /* 0x00000038390b723e */ /* 0x000fe200000010ff */
[----:B------:R-:W-:Y:S01]  /*12b50*/  FFMA R63, R133, R140, R63 ;  /* 0x0000008c853f7223 */ /* 0x000fe2000000003f */
[C---:B------:R-:W-:Y:S01]  /*12b60*/  FMUL R67, R130.reuse, R81 ;  /* 0x0000005182437220 */ /* 0x040fe20000400000 */
[----:B------:R-:W-:Y:S01]  /*12b70*/  SHF.L.U32 R27, R145, 0x10, RZ ;  /* 0x00000010911b7819 */ /* 0x000fe200000006ff */
[----:B------:R-:W-:Y:S01]  /*12b80*/  FFMA R64, R133, R141, R64 ;  /* 0x0000008d85407223 */ /* 0x000fe20000000040 */
[----:B------:R2:W-:Y:S01]  /*12b90*/  @!P1 STS.128 [R198+0x7010], R8 ;  /* 0x00701008c6009388 */ /* 0x0005e20000000c00 */
[C---:B------:R-:W-:Y:S01]  /*12ba0*/  FMUL R68, R130.reuse, R82 ;  /* 0x0000005282447220 */ /* 0x040fe20000400000 */
[----:B------:R-:W-:Y:S01]  /*12bb0*/  LOP3.LUT R26, R145, 0xffff0000, RZ, 0xc0, !PT ;  /* 0xffff0000911a7812 */ /* 0x000fe200078ec0ff */
[C---:B------:R-:W-:Y:S01]  /*12bc0*/  FFMA R65, R133.reuse, R142, R65 ;  /* 0x0000008e85417223 */ /* 0x040fe20000000041 */
[----:B------:R-:W-:Y:S01]  /*12bd0*/  FMUL R69, R130, R83 ;  /* 0x0000005382457220 */ /* 0x000fe20000400000 */
[----:B------:R-:W-:Y:S01]  /*12be0*/  SHF.L.U32 R29, R146, 0x10, RZ ;  /* 0x00000010921d7819 */ /* 0x000fe200000006ff */
[C---:B------:R-:W-:Y:S01]  /*12bf0*/  FFMA R66, R133.reuse, R25, R66 ;  /* 0x0000001985427223 */ /* 0x040fe20000000042 */
[----:B------:R-:W-:Y:S01]  /*12c00*/  FMUL R70, R130, R84 ;  /* 0x0000005482467220 */ /* 0x000fe20000400000 */
[----:B------:R-:W-:Y:S01]  /*12c10*/  LOP3.LUT R28, R146, 0xffff0000, RZ, 0xc0, !PT ;  /* 0xffff0000921c7812 */ /* 0x000fe200078ec0ff */
[----:B------:R-:W-:Y:S01]  /*12c20*/  FFMA R67, R133, R24, R67 ;  /* 0x0000001885437223 */ /* 0x000fe20000000043 */
[C---:B------:R-:W-:Y:S01]  /*12c30*/  FMUL R71, R130.reuse, R85 ;  /* 0x0000005582477220 */ /* 0x040fe20000400000 */
[----:B------:R-:W-:Y:S01]  /*12c40*/  SHF.L.U32 R31, R147, 0x10, RZ ;  /* 0x00000010931f7819 */ /* 0x000fe200000006ff */
[----:B------:R-:W-:Y:S01]  /*12c50*/  FFMA R68, R133, R27, R68 ;  /* 0x0000001b85447223 */ /* 0x000fe20000000044 */
[C---:B------:R-:W-:Y:S01]  /*12c60*/  FMUL R72, R130.reuse, R86 ;  /* 0x0000005682487220 */ /* 0x040fe20000400000 */
[----:B------:R-:W-:Y:S01]  /*12c70*/  LOP3.LUT R30, R147, 0xffff0000, RZ, 0xc0, !PT ;  /* 0xffff0000931e7812 */ /* 0x000fe200078ec0ff */
[----:B------:R-:W-:Y:S01]  /*12c80*/  FFMA R69, R133, R26, R69 ;  /* 0x0000001a85457223 */ /* 0x000fe20000000045 */
        /* <DEDUP_REMOVED lines=13> */
[----:B------:R-:W-:Y:S02]  /*12d60*/  F2FP.BF16.F32.PACK_AB R19, R73, R72 ;  /* 0x000000484913723e */ /* 0x000fe400000010ff */
[----:B------:R-:W-:Y:S03]  /*12d70*/  ISETP.NE.AND P0, PT, R189, RZ, PT ;  /* 0x000000ffbd00720c */ /* 0x000fe60003f05270 */
[----:B------:R2:W-:Y:S01]  /*12d80*/  @!P1 STS.128 [R195+0x7010], R16 ;  /* 0x00701010c3009388 */ /* 0x0005e20000000c00 */
[----:B------:R-:W-:Y:S01]  /*12d90*/  @!PT LDS RZ, [RZ] ;  /* 0x00000000fffff984 */ /* 0x000fe20000000800 */
[----:B------:R-:W-:Y:S01]  /*12da0*/  @!PT LDS RZ, [RZ] ;  /* 0x00000000fffff984 */ /* 0x000fe20000000800 */
[----:B------:R-:W-:Y:S01]  /*12db0*/  @!PT LDS RZ, [RZ] ;  /* 0x00000000fffff984 */ /* 0x000fe20000000800 */
[----:B------:R-:W-:Y:S01]  /*12dc0*/  @!PT LDS RZ, [RZ] ;  /* 0x00000000fffff984 */ /* 0x000fe20000000800 */
[----:B------:R1:W-:Y:S07]  /*12dd0*/  MEMBAR.ALL.CTA ;  /* 0x0000000000007992 */ /* 0x0003ee0000008000 */
[----:B-1----:R-:W1:Y:S01]  /*12de0*/  FENCE.VIEW.ASYNC.S ;  /* 0x00000000000073c6 */ /* 0x002e620000000000 */
[----:B------:R-:W-:Y:S05]  /*12df0*/  WARPSYNC.ALL ;  /* 0x0000000000007948 */ /* 0x000fea0003800000 */
[----:B------:R-:W-:Y:S01]  /*12e00*/  BSSY.RECONVERGENT B0, `(.L_x_197) ;  /* 0x0000011000007945 */ /* 0x000fe20003800200 */
        /* <DEDUP_REMOVED lines=16> */
.L_x_198:
[----:B------:R-:W-:Y:S05]  /*12f10*/  BSYNC.RECONVERGENT B0 ;  /* 0x0000000000007941 */ /* 0x000fea0003800200 */
.L_x_197:
[----:B------:R-:W-:Y:S01]  /*12f20*/  BAR.SYNC.DEFER_BLOCKING 0x1, 0x80 ;  /* 0x0042000000007b1d */ /* 0x000fe20000010000 */
[----:B------:R-:W-:Y:S09]  /*12f30*/  UISETP.NE.AND UP0, UPT, UR53, -0x8, UPT ;  /* 0xfffffff83500788c */ /* 0x000ff2000bf05270 */
[----:B------:R-:W-:Y:S05]  /*12f40*/  BRA.U !UP0, `(.L_x_199) ;  /* 0x0000000108247547 */ /* 0x000fea000b800000 */
[----:B------:R-:W-:Y:S01]  /*12f50*/  ISETP.NE.AND P0, PT, R194, RZ, PT ;  /* 0x000000ffc200720c */ /* 0x000fe20003f05270 */
[----:B------:R-:W-:Y:S01]  /*12f60*/  IMAD.U32 R0, RZ, RZ, UR47 ;  /* 0x0000002fff007e24 */ /* 0x000fe2000f8e00ff */
[----:B------:R-:W-:Y:S04]  /*12f70*/  UIADD3 UR4, UPT, UPT, UR47, 0x1, URZ ;  /* 0x000000012f047890 */ /* 0x000fe8000fffe0ff */
[----:B------:R-:W-:Y:S04]  /*12f80*/  UISETP.NE.AND UP0, UPT, UR4, 0x4, UPT ;  /* 0x000000040400788c */ /* 0x000fe8000bf05270 */
[----:B------:R-:W-:Y:S03]  /*12f90*/  USEL UR47, UR4, URZ, UP0 ;  /* 0x000000ff042f7287 */ /* 0x000fe60008000000 */
[----:B------:R-:W-:Y:S05]  /*12fa0*/  @P0 LEA R0, R0, UR45, 0x3 ;  /* 0x0000002d00000c11 */ /* 0x000fea000f8e18ff */
[----:B------:R-:W-:Y:S05]  /*12fb0*/  @P0 VIADD R3, R0, 0x100 ;  /* 0x0000010000030836 */ /* 0x000fea0000000000 */
[----:B------:R-:W-:Y:S04]  /*12fc0*/  @P0 PRMT R3, R200, 0x654, R3 ;  /* 0x00000654c8030816 */ /* 0x000fe80000000003 */
[----:B------:R1:W-:Y:S03]  /*12fd0*/  @P0 SYNCS.ARRIVE.TRANS64.RED.A1T0 RZ, [R3+URZ], RZ ;  /* 0x000000ff03ff09a7 */ /* 0x0003e600081004ff */
.L_x_199:
[----:B------:R-:W-:Y:S01]  /*12fe0*/  R2UR UR6, R193 ;  /* 0x00000000c10672ca */ /* 0x000fe200000e0000 */
[----:B------:R-:W-:Y:S01]  /*12ff0*/  UIADD3 UR53, UPT, UPT, UR53, 0x8, URZ ;  /* 0x0000000835357890 */ /* 0x000fe2000fffe0ff */
[----:B------:R-:W-:Y:S01]  /*13000*/  R2UR UR5, R178 ;  /* 0x00000000b20572ca */ /* 0x000fe200000e0000 */
[----:B------:R-:W-:Y:S01]  /*13010*/  ULOP3.LUT UR43, UR43, 0x1, URZ, 0x3c, !UPT ;  /* 0x000000012b2b7892 */ /* 0x000fe2000f8e3cff */
[----:B------:R-:W-:Y:S02]  /*13020*/  R2UR UR4, R179 ;  /* 0x00000000b30472ca */ /* 0x000fe400000e0000 */
[----:B------:R-:W-:Y:S02]  /*13030*/  R2UR UR44, R192 ;  /* 0x00000000c02c72ca */ /* 0x000fe400000e0000 */
[C---:B------:R-:W-:Y:S04]  /*13040*/  ISETP.NE.AND P0, PT, R183.reuse, 0x2, PT ;  /* 0x00000002b700780c */ /* 0x040fe80003f05270 */
[----:B-1----:R-:W-:Y:S01]  /*13050*/  SEL R3, RZ, 0x1, P0 ;  /* 0x00000001ff037807 */ /* 0x002fe20000000000 */
[----:B------:R-:W-:Y:S01]  /*13060*/  UISETP.NE.AND UP0, UPT, UR6, URZ, UPT ;  /* 0x000000ff0600728c */ /* 0x000fe2000bf05270 */
[----:B------:R-:W-:Y:S01]  /*13070*/  SEL R183, R183, RZ, P0 ;  /* 0x000000ffb7b77207 */ /* 0x000fe20000000000 */
[----:B------:R-:W-:Y:S01]  /*13080*/  UIADD3 UR20, UPT, UPT, UR36, UR5, URZ ;  /* 0x0000000524147290 */ /* 0x000fe2000fffe0ff */
[----:B------:R-:W-:Y:S01]  /*13090*/  LOP3.LUT R186, R186, R3, RZ, 0x3c, !PT ;  /* 0x00000003baba7212 */ /* 0x000fe200078e3cff */
[----:B------:R-:W-:Y:S05]  /*130a0*/  UIADD3 UR19, UPT, UPT, UR37, UR4, URZ ;  /* 0x0000000425137290 */ /* 0x000fea000fffe0ff */
[----:B------:R-:W-:Y:S07]  /*130b0*/  BRA.U UP0, `(.L_x_200) ;  /* 0xffffff3d00007547 */ /* 0x000fee000b83ffff */
[----:B------:R-:W-:Y:S01]  /*130c0*/  R2UR UR4, R180 ;  /* 0x00000000b40472ca */ /* 0x000fe200000e0000 */
[----:B------:R-:W-:-:S12]  /*130d0*/  SYNCS.ARRIVE.TRANS64.A1T0 RZ, [UR45+0x180], RZ ;  /* 0x000180ffffff79a7 */ /* 0x000fd8000810002d */
[----:B------:R-:W-:-:S09]  /*130e0*/  UISETP.NE.AND UP0, UPT, UR4, URZ, UPT ;  /* 0x000000ff0400728c */ /* 0x000fd2000bf05270 */
[----:B------:R-:W-:Y:S05]  /*130f0*/  BRA.U !UP0, `(.L_x_201) ;  /* 0x0000000108487547 */ /* 0x000fea000b800000 */
[----:B------:R-:W1:Y:S02]  /*13100*/  LDCU.64 UR4, c[0x0][0xc90] ;  /* 0x00019200ff0477ac */ /* 0x000e640008000a00 */
[----:B-1----:R-:W-:-:S04]  /*13110*/  UISETP.NE.U32.AND UP0, UPT, UR4, URZ, UPT ;  /* 0x000000ff0400728c */ /* 0x002fc8000bf05070 */
[----:B------:R-:W-:-:S09]  /*13120*/  UISETP.NE.AND.EX UP0, UPT, UR5, URZ, UPT, UP0 ;  /* 0x000000ff0500728c */ /* 0x000fd2000bf05300 */
[----:B------:R-:W-:Y:S05]  /*13130*/  BRA.U UP0, `(.L_x_202) ;  /* 0x00000001000c7547 */ /* 0x000fea000b800000 */
[----:B------:R-:W-:-:S13]  /*13140*/  FSETP.NEU.AND P0, PT, R133, RZ, PT ;  /* 0x000000ff8500720b */ /* 0x000fda0003f0d000 */
[----:B------:R-:W-:Y:S05]  /*13150*/  @!P0 EXIT ;  /* 0x000000000000894d */ /* 0x000fea0003800000 */
[----:B------:R-:W-:Y:S05]  /*13160*/  BRA `(.L_x_201) ;  /* 0x00000000002c7947 */ /* 0x000fea0003800000 */
.L_x_202:
[----:B------:R-:W-:Y:S01]  /*13170*/  ISETP.NE.AND P0, PT, R182, RZ, PT ;  /* 0x000000ffb600720c */ /* 0x000fe20003f05270 */
[----:B------:R-:W-:-:S12]  /*13180*/  BSSY.RECONVERGENT B0, `(.L_x_201) ;  /* 0x0000009000007945 */ /* 0x000fd80003800200 */
[----:B------:R-:W-:Y:S05]  /*13190*/  @P0 BRA `(.L_x_203) ;  /* 0x0000000000140947 */ /* 0x000fea0003800000 */
[----:B------:R-:W1:Y:S02]  /*131a0*/  LDCU.64 UR4, c[0x0][0xc88] ;  /* 0x00019100ff0477ac */ /* 0x000e640008000a00 */
[----:B-1----:R-:W-:-:S04]  /*131b0*/  ISETP.NE.U32.AND P0, PT, RZ, UR4, PT ;  /* 0x00000004ff007c0c */ /* 0x002fc8000bf05070 */
[----:B------:R-:W-:-:S13]  /*131c0*/  ISETP.NE.AND.EX P0, PT, RZ, UR5, PT, P0 ;  /* 0x00000005ff007c0c */ /* 0x000fda000bf05300 */
[----:B------:R-:W-:Y:S05]  /*131d0*/  @!P0 EXIT ;  /* 0x000000000000894d */ /* 0x000fea0003800000 */
[----:B------:R-:W-:Y:S05]  /*131e0*/  BRA `(.L_x_204) ;  /* 0x0000000000087947 */ /* 0x000fea0003800000 */
.L_x_203:
[----:B------:R-:W-:-:S13]  /*131f0*/  FSETP.NEU.AND P0, PT, R133, RZ, PT ;  /* 0x000000ff8500720b */ /* 0x000fda0003f0d000 */
[----:B------:R-:W-:Y:S05]  /*13200*/  @!P0 EXIT ;  /* 0x000000000000894d */ /* 0x000fea0003800000 */
.L_x_204:
[----:B------:R-:W-:Y:S05]  /*13210*/  BSYNC.RECONVERGENT B0 ;  /* 0x0000000000007941 */ /* 0x000fea0003800200 */
.L_x_201:
[----:B------:R-:W1:Y:S01]  /*13220*/  S2UR UR5, SR_CgaCtaId ;  /* 0x00000000000579c3 */ /* 0x000e620000008800 */
[----:B------:R-:W-:Y:S01]  /*13230*/  ULEA UR4, UR47, UR45, 0x3 ;  /* 0x0000002d2f047291 */ /* 0x000fe2000f8e18ff */
[----:B------:R-:W-:-:S04]  /*13240*/  DEPBAR.LE SB0, 0x0 ;  /* 0x000080000000791a */ /* 0x000fc80000000000 */
[----:B------:R-:W-:-:S04]  /*13250*/  UIADD3 UR4, UPT, UPT, UR4, 0x100, URZ ;  /* 0x0000010004047890 */ /* 0x000fc8000fffe0ff */
[----:B-1----:R-:W-:-:S09]  /*13260*/  UPRMT UR4, UR5, 0x654, UR4 ;  /* 0x0000065405047896 */ /* 0x002fd20008000004 */
[----:B------:R-:W-:Y:S01]  /*13270*/  SYNCS.ARRIVE.TRANS64.RED.A1T0 RZ, [UR4], RZ ;  /* 0x000000ffffff79a7 */ /* 0x000fe20008100404 */
[----:B------:R-:W-:Y:S05]  /*13280*/  EXIT ;  /* 0x000000000000794d */ /* 0x000fea0003800000 */
.L_x_25:
[----:B-1----:R1:W3:Y:S02]  /*13290*/  SYNCS.PHASECHK.TRANS64.TRYWAIT P0, [R0+URZ+0x170], R3 ;  /* 0x00017003000075a7 */ /* 0x0022e400080011ff */
[----:B---3--:R-:W-:Y:S05]  /*132a0*/  @!P0 NANOSLEEP.SYNCS 0x989680 ;  /* 0x009896800000895d */ /* 0x008fea0003900000 */
[----:B------:R-:W3:Y:S02]  /*132b0*/  @!P0 SYNCS.PHASECHK.TRANS64 P0, [R0+URZ+0x170], R3 ;  /* 0x00017003000085a7 */ /* 0x000ee400080010ff */
[----:B---3--:R-:W-:Y:S05]  /*132c0*/  @!P0 BRA `(.L_x_25) ;  /* 0xfffffffc00f08947 */ /* 0x008fea000383ffff */
[----:B------:R-:W-:Y:S05]  /*132d0*/  BRA `(.L_x_205) ;  /* 0xfffffee800b87947 */ /* 0x000fea000383ffff */
.L_x_28:
[----:B-1----:R-:W-:-:S07]  /*132e0*/  MOV R0, UR41 ;  /* 0x0000002900007c02 */ /* 0x002fce0008000f00 */
.L_x_206:
[----:B-1----:R1:W3:Y:S02]  /*132f0*/  SYNCS.PHASECHK.TRANS64.TRYWAIT P0, [R0+URZ+0x70], R3 ;  /* 0x00007003000075a7 */ /* 0x0022e400080011ff */
[----:B---3--:R-:W-:Y:S05]  /*13300*/  @!P0 NANOSLEEP.SYNCS 0x989680 ;  /* 0x009896800000895d */ /* 0x008fea0003900000 */
[----:B------:R-:W3:Y:S02]  /*13310*/  @!P0 SYNCS.PHASECHK.TRANS64 P0, [R0+URZ+0x70], R3 ;  /* 0x00007003000085a7 */ /* 0x000ee400080010ff */
[----:B---3--:R-:W-:Y:S05]  /*13320*/  @!P0 BRA `(.L_x_206) ;  /* 0xfffffffc00f08947 */ /* 0x008fea000383ffff */
[----:B------:R-:W-:Y:S05]  /*13330*/  BRA `(.L_x_27) ;  /* 0xfffffeec00007947 */ /* 0x000fea000383ffff */
.L_x_37:
[----:B-1----:R-:W-:-:S07]  /*13340*/  MOV R0, UR41 ;  /* 0x0000002900007c02 */ /* 0x002fce0008000f00 */
.L_x_207:
[----:B-1----:R1:W2:Y:S02]  /*13350*/  SYNCS.PHASECHK.TRANS64.TRYWAIT P0, [R0+URZ+0x70], R3 ;  /* 0x00007003000075a7 */ /* 0x0022a400080011ff */
[----:B--2---:R-:W-:Y:S05]  /*13360*/  @!P0 NANOSLEEP.SYNCS 0x989680 ;  /* 0x009896800000895d */ /* 0x004fea0003900000 */
[----:B------:R-:W2:Y:S02]  /*13370*/  @!P0 SYNCS.PHASECHK.TRANS64 P0, [R0+URZ+0x70], R3 ;  /* 0x00007003000085a7 */ /* 0x000ea400080010ff */
[----:B--2---:R-:W-:Y:S05]  /*13380*/  @!P0 BRA `(.L_x_207) ;  /* 0xfffffffc00f08947 */ /* 0x004fea000383ffff */
[----:B------:R-:W-:Y:S05]  /*13390*/  BRA `(.L_x_36) ;  /* 0xfffffef000107947 */ /* 0x000fea000383ffff */
.L_x_44:
[----:B-1----:R1:W4:Y:S02]  /*133a0*/  SYNCS.PHASECHK.TRANS64.TRYWAIT P0, [R3+URZ+0x130], R0 ;  /* 0x00013000030075a7 */ /* 0x00232400080011ff */
[----:B----4-:R-:W-:Y:S05]  /*133b0*/  @!P0 NANOSLEEP.SYNCS 0x989680 ;  /* 0x009896800000895d */ /* 0x010fea0003900000 */
[----:B------:R-:W4:Y:S02]  /*133c0*/  @!P0 SYNCS.PHASECHK.TRANS64 P0, [R3+URZ+0x130], R0 ;  /* 0x00013000030085a7 */ /* 0x000f2400080010ff */
[----:B----4-:R-:W-:Y:S05]  /*133d0*/  @!P0 BRA `(.L_x_44) ;  /* 0xfffffffc00f08947 */ /* 0x010fea000383ffff */
[----:B------:R-:W-:Y:S05]  /*133e0*/  BRA `(.L_x_208) ;  /* 0xfffffef400007947 */ /* 0x000fea000383ffff */
.L_x_48:
[----:B-1----:R-:W-:-:S07]  /*133f0*/  MOV R0, UR4 ;  /* 0x0000000400007c02 */ /* 0x002fce0008000f00 */
.L_x_209:
[----:B-1----:R1:W2:Y:S02]  /*13400*/  SYNCS.PHASECHK.TRANS64.TRYWAIT P0, [R0+URZ], R3 ;  /* 0x00000003000075a7 */ /* 0x0022a400080011ff */
[----:B--2---:R-:W-:Y:S05]  /*13410*/  @!P0 NANOSLEEP.SYNCS 0x989680 ;  /* 0x009896800000895d */ /* 0x004fea0003900000 */
[----:B------:R-:W2:Y:S02]  /*13420*/  @!P0 SYNCS.PHASECHK.TRANS64 P0, [R0+URZ], R3 ;  /* 0x00000003000085a7 */ /* 0x000ea400080010ff */
[----:B--2---:R-:W-:Y:S05]  /*13430*/  @!P0 BRA `(.L_x_209) ;  /* 0xfffffffc00f08947 */ /* 0x004fea000383ffff */
[----:B------:R-:W-:Y:S05]  /*13440*/  BRA `(.L_x_210) ;  /* 0xfffffef800ac7947 */ /* 0x000fea000383ffff */
.L_x_49:
[----:B------:R-:W-:-:S07]  /*13450*/  MOV R0, UR5 ;  /* 0x0000000500007c02 */ /* 0x000fce0008000f00 */
.L_x_211:
[----:B-1----:R1:W2:Y:S02]  /*13460*/  SYNCS.PHASECHK.TRANS64.TRYWAIT P0, [R0+URZ], R3 ;  /* 0x00000003000075a7 */ /* 0x0022a400080011ff */
[----:B--2---:R-:W-:Y:S05]  /*13470*/  @!P0 NANOSLEEP.SYNCS 0x989680 ;  /* 0x009896800000895d */ /* 0x004fea0003900000 */
[----:B------:R-:W2:Y:S02]  /*13480*/  @!P0 SYNCS.PHASECHK.TRANS64 P0, [R0+URZ], R3 ;  /* 0x00000003000085a7 */ /* 0x000ea400080010ff */
[----:B--2---:R-:W-:Y:S05]  /*13490*/  @!P0 BRA `(.L_x_211) ;  /* 0xfffffffc00f08947 */ /* 0x004fea000383ffff */
[----:B------:R-:W-:Y:S05]  /*134a0*/  BRA `(.L_x_212) ;  /* 0xfffffef800b87947 */ /* 0x000fea000383ffff */
.L_x_50:
[----:B------:R-:W-:-:S07]  /*134b0*/  MOV R0, UR5 ;  /* 0x0000000500007c02 */ /* 0x000fce0008000f00 */
.L_x_213:
[----:B-1----:R1:W2:Y:S02]  /*134c0*/  SYNCS.PHASECHK.TRANS64.TRYWAIT P0, [R0+URZ], R3 ;  /* 0x00000003000075a7 */ /* 0x0022a400080011ff */
[----:B--2---:R-:W-:Y:S05]  /*134d0*/  @!P0 NANOSLEEP.SYNCS 0x989680 ;  /* 0x009896800000895d */ /* 0x004fea0003900000 */
[----:B------:R-:W2:Y:S02]  /*134e0*/  @!P0 SYNCS.PHASECHK.TRANS64 P0, [R0+URZ], R3 ;  /* 0x00000003000085a7 */ /* 0x000ea400080010ff */
[----:B--2---:R-:W-:Y:S05]  /*134f0*/  @!P0 BRA `(.L_x_213) ;  /* 0xfffffffc00f08947 */ /* 0x004fea000383ffff */
[----:B------:R-:W-:Y:S05]  /*13500*/  BRA `(.L_x_214) ;  /* 0xfffffef800c47947 */ /* 0x000fea000383ffff */
.L_x_51:
[----:B------:R-:W-:-:S07]  /*13510*/  MOV R0, UR5 ;  /* 0x0000000500007c02 */ /* 0x000fce0008000f00 */
.L_x_215:
[----:B-1----:R1:W2:Y:S02]  /*13520*/  SYNCS.PHASECHK.TRANS64.TRYWAIT P0, [R0+URZ], R3 ;  /* 0x00000003000075a7 */ /* 0x0022a400080011ff */
[----:B--2---:R-:W-:Y:S05]  /*13530*/  @!P0 NANOSLEEP.SYNCS 0x989680 ;  /* 0x009896800000895d */ /* 0x004fea0003900000 */
[----:B------:R-:W2:Y:S02]  /*13540*/  @!P0 SYNCS.PHASECHK.TRANS64 P0, [R0+URZ], R3 ;  /* 0x00000003000085a7 */ /* 0x000ea400080010ff */
[----:B--2---:R-:W-:Y:S05]  /*13550*/  @!P0 BRA `(.L_x_215) ;  /* 0xfffffffc00f08947 */ /* 0x004fea000383ffff */
[----:B------:R-:W-:Y:S05]  /*13560*/  BRA `(.L_x_216) ;  /* 0xfffffef800d07947 */ /* 0x000fea000383ffff */
.L_x_52:
[----:B------:R-:W-:-:S07]  /*13570*/  MOV R0, UR5 ;  /* 0x0000000500007c02 */ /* 0x000fce0008000f00 */
.L_x_217:
[----:B-1----:R1:W2:Y:S02]  /*13580*/  SYNCS.PHASECHK.TRANS64.TRYWAIT P0, [R0+URZ], R3 ;  /* 0x00000003000075a7 */ /* 0x0022a400080011ff */
[----:B--2---:R-:W-:Y:S05]  /*13590*/  @!P0 NANOSLEEP.SYNCS 0x989680 ;  /* 0x009896800000895d */ /* 0x004fea0003900000 */
[----:B------:R-:W2:Y:S02]  /*135a0*/  @!P0 SYNCS.PHASECHK.TRANS64 P0, [R0+URZ], R3 ;  /* 0x00000003000085a7 */ /* 0x000ea400080010ff */
[----:B--2---:R-:W-:Y:S05]  /*135b0*/  @!P0 BRA `(.L_x_217) ;  /* 0xfffffffc00f08947 */ /* 0x004fea000383ffff */
[----:B------:R-:W-:Y:S05]  /*135c0*/  BRA `(.L_x_218) ;  /* 0xfffffef800dc7947 */ /* 0x000fea000383ffff */
.L_x_53:
[----:B------:R-:W-:-:S07]  /*135d0*/  MOV R0, UR5 ;  /* 0x0000000500007c02 */ /* 0x000fce0008000f00 */
.L_x_219:
[----:B-1----:R1:W2:Y:S02]  /*135e0*/  SYNCS.PHASECHK.TRANS64.TRYWAIT P0, [R0+URZ], R3 ;  /* 0x00000003000075a7 */ /* 0x0022a400080011ff */
[----:B--2---:R-:W-:Y:S05]  /*135f0*/  @!P0 NANOSLEEP.SYNCS 0x989680 ;  /* 0x009896800000895d */ /* 0x004fea0003900000 */
[----:B------:R-:W2:Y:S02]  /*13600*/  @!P0 SYNCS.PHASECHK.TRANS64 P0, [R0+URZ], R3 ;  /* 0x00000003000085a7 */ /* 0x000ea400080010ff */
[----:B--2---:R-:W-:Y:S05]  /*13610*/  @!P0 BRA `(.L_x_219) ;  /* 0xfffffffc00f08947 */ /* 0x004fea000383ffff */
[----:B------:R-:W-:Y:S05]  /*13620*/  BRA `(.L_x_220) ;  /* 0xfffffef800e87947 */ /* 0x000fea000383ffff */
.L_x_54:
[----:B------:R-:W-:-:S07]  /*13630*/  MOV R0, UR5 ;  /* 0x0000000500007c02 */ /* 0x000fce0008000f00 */
.L_x_221:
[----:B-1----:R1:W2:Y:S02]  /*13640*/  SYNCS.PHASECHK.TRANS64.TRYWAIT P0, [R0+URZ], R3 ;  /* 0x00000003000075a7 */ /* 0x0022a400080011ff */
[----:B--2---:R-:W-:Y:S05]  /*13650*/  @!P0 NANOSLEEP.SYNCS 0x989680 ;  /* 0x009896800000895d */ /* 0x004fea0003900000 */
[----:B------:R-:W2:Y:S02]  /*13660*/  @!P0 SYNCS.PHASECHK.TRANS64 P0, [R0+URZ], R3 ;  /* 0x00000003000085a7 */ /* 0x000ea400080010ff */
[----:B--2---:R-:W-:Y:S05]  /*13670*/  @!P0 BRA `(.L_x_221) ;  /* 0xfffffffc00f08947 */ /* 0x004fea000383ffff */
[----:B------:R-:W-:Y:S05]  /*13680*/  BRA `(.L_x_222) ;  /* 0xfffffef800f47947 */ /* 0x000fea000383ffff */
.L_x_55:
[----:B------:R-:W-:-:S07]  /*13690*/  MOV R0, UR5 ;  /* 0x0000000500007c02 */ /* 0x000fce0008000f00 */
.L_x_223:
[----:B-1----:R1:W2:Y:S02]  /*136a0*/  SYNCS.PHASECHK.TRANS64.TRYWAIT P0, [R0+URZ], R3 ;  /* 0x00000003000075a7 */ /* 0x0022a400080011ff */
[----:B--2---:R-:W-:Y:S05]  /*136b0*/  @!P0 NANOSLEEP.SYNCS 0x989680 ;  /* 0x009896800000895d */ /* 0x004fea0003900000 */
[----:B------:R-:W2:Y:S02]  /*136c0*/  @!P0 SYNCS.PHASECHK.TRANS64 P0, [R0+URZ], R3 ;  /* 0x00000003000085a7 */ /* 0x000ea400080010ff */
[----:B--2---:R-:W-:Y:S05]  /*136d0*/  @!P0 BRA `(.L_x_223) ;  /* 0xfffffffc00f08947 */ /* 0x004fea000383ffff */
[----:B------:R-:W-:Y:S05]  /*136e0*/  BRA `(.L_x_224) ;  /* 0xfffffefc00007947 */ /* 0x000fea000383ffff */
.L_x_56:
[----:B------:R-:W-:-:S07]  /*136f0*/  MOV R0, UR5 ;  /* 0x0000000500007c02 */ /* 0x000fce0008000f00 */
.L_x_225:
[----:B-1----:R1:W2:Y:S02]  /*13700*/  SYNCS.PHASECHK.TRANS64.TRYWAIT P0, [R0+URZ], R3 ;  /* 0x00000003000075a7 */ /* 0x0022a400080011ff */
[----:B--2---:R-:W-:Y:S05]  /*13710*/  @!P0 NANOSLEEP.SYNCS 0x989680 ;  /* 0x009896800000895d */ /* 0x004fea0003900000 */
[----:B------:R-:W2:Y:S02]  /*13720*/  @!P0 SYNCS.PHASECHK.TRANS64 P0, [R0+URZ], R3 ;  /* 0x00000003000085a7 */ /* 0x000ea400080010ff */
[----:B--2---:R-:W-:Y:S05]  /*13730*/  @!P0 BRA `(.L_x_225) ;  /* 0xfffffffc00f08947 */ /* 0x004fea000383ffff */
[----:B------:R-:W-:Y:S05]  /*13740*/  BRA `(.L_x_226) ;  /* 0xfffffefc000c7947 */ /* 0x000fea000383ffff */
.L_x_57:
[----:B------:R-:W-:-:S07]  /*13750*/  MOV R0, UR5 ;  /* 0x0000000500007c02 */ /* 0x000fce0008000f00 */
.L_x_227:
[----:B-1----:R1:W2:Y:S02]  /*13760*/  SYNCS.PHASECHK.TRANS64.TRYWAIT P0, [R0+URZ], R3 ;  /* 0x00000003000075a7 */ /* 0x0022a400080011ff */
[----:B--2---:R-:W-:Y:S05]  /*13770*/  @!P0 NANOSLEEP.SYNCS 0x989680 ;  /* 0x009896800000895d */ /* 0x004fea0003900000 */
[----:B------:R-:W2:Y:S02]  /*13780*/  @!P0 SYNCS.PHASECHK.TRANS64 P0, [R0+URZ], R3 ;  /* 0x00000003000085a7 */ /* 0x000ea400080010ff */
[----:B--2---:R-:W-:Y:S05]  /*13790*/  @!P0 BRA `(.L_x_227) ;  /* 0xfffffffc00f08947 */ /* 0x004fea000383ffff */
[----:B------:R-:W-:Y:S05]  /*137a0*/  BRA `(.L_x_228) ;  /* 0xfffffefc00187947 */ /* 0x000fea000383ffff */
.L_x_58:
[----:B------:R-:W-:-:S07]  /*137b0*/  MOV R0, UR5 ;  /* 0x0000000500007c02 */ /* 0x000fce0008000f00 */
.L_x_229:
[----:B-1----:R1:W2:Y:S02]  /*137c0*/  SYNCS.PHASECHK.TRANS64.TRYWAIT P0, [R0+URZ], R3 ;  /* 0x00000003000075a7 */ /* 0x0022a400080011ff */
[----:B--2---:R-:W-:Y:S05]  /*137d0*/  @!P0 NANOSLEEP.SYNCS 0x989680 ;  /* 0x009896800000895d */ /* 0x004fea0003900000 */
[----:B------:R-:W2:Y:S02]  /*137e0*/  @!P0 SYNCS.PHASECHK.TRANS64 P0, [R0+URZ], R3 ;  /* 0x00000003000085a7 */ /* 0x000ea400080010ff */
[----:B--2---:R-:W-:Y:S05]  /*137f0*/  @!P0 BRA `(.L_x_229) ;  /* 0xfffffffc00f08947 */ /* 0x004fea000383ffff */
[----:B------:R-:W-:Y:S05]  /*13800*/  BRA `(.L_x_230) ;  /* 0xfffffefc00247947 */ /* 0x000fea000383ffff */
.L_x_59:
[----:B------:R-:W-:-:S07]  /*13810*/  MOV R0, UR5 ;  /* 0x0000000500007c02 */ /* 0x000fce0008000f00 */
.L_x_231:
[----:B-1----:R1:W2:Y:S02]  /*13820*/  SYNCS.PHASECHK.TRANS64.TRYWAIT P0, [R0+URZ], R3 ;  /* 0x00000003000075a7 */ /* 0x0022a400080011ff */
[----:B--2---:R-:W-:Y:S05]  /*13830*/  @!P0 NANOSLEEP.SYNCS 0x989680 ;  /* 0x009896800000895d */ /* 0x004fea0003900000 */
[----:B------:R-:W2:Y:S02]  /*13840*/  @!P0 SYNCS.PHASECHK.TRANS64 P0, [R0+URZ], R3 ;  /* 0x00000003000085a7 */ /* 0x000ea400080010ff */
[----:B--2---:R-:W-:Y:S05]  /*13850*/  @!P0 BRA `(.L_x_231) ;  /* 0xfffffffc00f08947 */ /* 0x004fea000383ffff */
[----:B------:R-:W-:Y:S05]  /*13860*/  BRA `(.L_x_232) ;  /* 0xfffffefc00307947 */ /* 0x000fea000383ffff */
.L_x_60:
[----:B------:R-:W-:-:S07]  /*13870*/  MOV R0, UR5 ;  /* 0x0000000500007c02 */ /* 0x000fce0008000f00 */
.L_x_233:
[----:B-1----:R1:W2:Y:S02]  /*13880*/  SYNCS.PHASECHK.TRANS64.TRYWAIT P0, [R0+URZ], R3 ;  /* 0x00000003000075a7 */ /* 0x0022a400080011ff */
[----:B--2---:R-:W-:Y:S05]  /*13890*/  @!P0 NANOSLEEP.SYNCS 0x989680 ;  /* 0x009896800000895d */ /* 0x004fea0003900000 */
[----:B------:R-:W2:Y:S02]  /*138a0*/  @!P0 SYNCS.PHASECHK.TRANS64 P0, [R0+URZ], R3 ;  /* 0x00000003000085a7 */ /* 0x000ea400080010ff */
[----:B--2---:R-:W-:Y:S05]  /*138b0*/  @!P0 BRA `(.L_x_233) ;  /* 0xfffffffc00f08947 */ /* 0x004fea000383ffff */
[----:B------:R-:W-:Y:S05]  /*138c0*/  BRA `(.L_x_234) ;  /* 0xfffffefc003c7947 */ /* 0x000fea000383ffff */
.L_x_63:
[----:B--2---:R2:W3:Y:S02]  /*138d0*/  SYNCS.PHASECHK.TRANS64.TRYWAIT P0, [R0+URZ+0x160], R5 ;  /* 0x00016005000075a7 */ /* 0x0044e400080011ff */
[----:B---3--:R-:W-:Y:S05]  /*138e0*/  @!P0 NANOSLEEP.SYNCS 0x989680 ;  /* 0x009896800000895d */ /* 0x008fea0003900000 */
[----:B------:R-:W3:Y:S02]  /*138f0*/  @!P0 SYNCS.PHASECHK.TRANS64 P0, [R0+URZ+0x160], R5 ;  /* 0x00016005000085a7 */ /* 0x000ee400080010ff */
[----:B---3--:R-:W-:Y:S05]  /*13900*/  @!P0 BRA `(.L_x_63) ;  /* 0xfffffffc00f08947 */ /* 0x008fea000383ffff */
[----:B------:R-:W-:Y:S05]  /*13910*/  BRA `(.L_x_235) ;  /* 0xfffffefc00a07947 */ /* 0x000fea000383ffff */
.L_x_64:
[----:B------:R-:W-:-:S07]  /*13920*/  MOV R0, UR4 ;  /* 0x0000000400007c02 */ /* 0x000fce0008000f00 */
.L_x_236:
[----:B--2---:R2:W3:Y:S02]  /*13930*/  SYNCS.PHASECHK.TRANS64.TRYWAIT P0, [R0+URZ+0x140], R5 ;  /* 0x00014005000075a7 */ /* 0x0044e400080011ff */
[----:B---3--:R-:W-:Y:S05]  /*13940*/  @!P0 NANOSLEEP.SYNCS 0x989680 ;  /* 0x009896800000895d */ /* 0x008fea0003900000 */
[----:B------:R-:W3:Y:S02]  /*13950*/  @!P0 SYNCS.PHASECHK.TRANS64 P0, [R0+URZ+0x140], R5 ;  /* 0x00014005000085a7 */ /* 0x000ee400080010ff */
[----:B---3--:R-:W-:Y:S05]  /*13960*/  @!P0 BRA `(.L_x_236) ;  /* 0xfffffffc00f08947 */ /* 0x008fea000383ffff */
[----:B------:R-:W-:Y:S05]  /*13970*/  BRA `(.L_x_237) ;  /* 0xfffffefc00b07947 */ /* 0x000fea000383ffff */
.L_x_65:
[----:B--2---:R2:W3:Y:S02]  /*13980*/  SYNCS.PHASECHK.TRANS64.TRYWAIT P1, [R0+URZ+0x130], R5 ;  /* 0x00013005000075a7 */ /* 0x0044e400080211ff */
[----:B---3--:R-:W-:Y:S05]  /*13990*/  @!P1 NANOSLEEP.SYNCS 0x989680 ;  /* 0x009896800000995d */ /* 0x008fea0003900000 */
[----:B------:R-:W3:Y:S02]  /*139a0*/  @!P1 SYNCS.PHASECHK.TRANS64 P1, [R0+URZ+0x130], R5 ;  /* 0x00013005000095a7 */ /* 0x000ee400080210ff */
[----:B---3--:R-:W-:Y:S05]  /*139b0*/  @!P1 BRA `(.L_x_65) ;  /* 0xfffffffc00f09947 */ /* 0x008fea000383ffff */
[----:B------:R-:W-:Y:S05]  /*139c0*/  BRA `(.L_x_238) ;  /* 0xfffffefc00e07947 */ /* 0x000fea000383ffff */
.L_x_68:
[----:B------:R-:W-:-:S07]  /*139d0*/  MOV R0, UR4 ;  /* 0x0000000400007c02 */ /* 0x000fce0008000f00 */
.L_x_239:
[----:B--2---:R2:W3:Y:S02]  /*139e0*/  SYNCS.PHASECHK.TRANS64.TRYWAIT P0, [R0+URZ+0x140], R3 ;  /* 0x00014003000075a7 */ /* 0x0044e400080011ff */
[----:B---3--:R-:W-:Y:S05]  /*139f0*/  @!P0 NANOSLEEP.SYNCS 0x989680 ;  /* 0x009896800000895d */ /* 0x008fea0003900000 */
[----:B------:R-:W3:Y:S02]  /*13a00*/  @!P0 SYNCS.PHASECHK.TRANS64 P0, [R0+URZ+0x140], R3 ;  /* 0x00014003000085a7 */ /* 0x000ee400080010ff */
[----:B---3--:R-:W-:Y:S05]  /*13a10*/  @!P0 BRA `(.L_x_239) ;  /* 0xfffffffc00f08947 */ /* 0x008fea000383ffff */
[----:B------:R-:W-:Y:S05]  /*13a20*/  BRA `(.L_x_67) ;  /* 0xffffff0000347947 */ /* 0x000fea000383ffff */
.L_x_75:
[----:B--2---:R2:W3:Y:S02]  /*13a30*/  SYNCS.PHASECHK.TRANS64.TRYWAIT P0, [R9+URZ+0x130], R2 ;  /* 0x00013002090075a7 */ /* 0x0044e400080011ff */
[----:B---3--:R-:W-:Y:S05]  /*13a40*/  @!P0 NANOSLEEP.SYNCS 0x989680 ;  /* 0x009896800000895d */ /* 0x008fea0003900000 */
[----:B------:R-:W3:Y:S02]  /*13a50*/  @!P0 SYNCS.PHASECHK.TRANS64 P0, [R9+URZ+0x130], R2 ;  /* 0x00013002090085a7 */ /* 0x000ee400080010ff */
[----:B---3--:R-:W-:Y:S05]  /*13a60*/  @!P0 BRA `(.L_x_75) ;  /* 0xfffffffc00f08947 */ /* 0x008fea000383ffff */
[----:B------:R-:W-:Y:S05]  /*13a70*/  BRA `(.L_x_240) ;  /* 0xffffff0400b87947 */ /* 0x000fea000383ffff */
.L_x_78:
[----:B---3--:R3:W4:Y:S02]  /*13a80*/  SYNCS.PHASECHK.TRANS64.TRYWAIT P1, [R4+URZ], R5 ;  /* 0x00000005040075a7 */ /* 0x00872400080211ff */
[----:B----4-:R-:W-:Y:S05]  /*13a90*/  @!P1 NANOSLEEP.SYNCS 0x989680 ;  /* 0x009896800000995d */ /* 0x010fea0003900000 */
[----:B------:R-:W4:Y:S02]  /*13aa0*/  @!P1 SYNCS.PHASECHK.TRANS64 P1, [R4+URZ], R5 ;  /* 0x00000005040095a7 */ /* 0x000f2400080210ff */
[----:B----4-:R-:W-:Y:S05]  /*13ab0*/  @!P1 BRA `(.L_x_78) ;  /* 0xfffffffc00f09947 */ /* 0x010fea000383ffff */
[----:B------:R-:W-:Y:S05]  /*13ac0*/  BRA `(.L_x_77) ;  /* 0xffffff08000c7947 */ /* 0x000fea000383ffff */
.L_x_79:
[----:B--2---:R2:W3:Y:S02]  /*13ad0*/  SYNCS.PHASECHK.TRANS64.TRYWAIT P2, [R8+URZ+0x158], R9 ;  /* 0x00015809080075a7 */ /* 0x0044e400080411ff */
[----:B---3--:R-:W-:Y:S05]  /*13ae0*/  @!P2 NANOSLEEP.SYNCS 0x989680 ;  /* 0x009896800000a95d */ /* 0x008fea0003900000 */
[----:B------:R-:W3:Y:S02]  /*13af0*/  @!P2 SYNCS.PHASECHK.TRANS64 P2, [R8+URZ+0x158], R9 ;  /* 0x000158090800a5a7 */ /* 0x000ee400080410ff */
[----:B---3--:R-:W-:Y:S05]  /*13b00*/  @!P2 BRA `(.L_x_79) ;  /* 0xfffffffc00f0a947 */ /* 0x008fea000383ffff */
[----:B------:R-:W-:Y:S05]  /*13b10*/  BRA `(.L_x_241) ;  /* 0xffffff08008c7947 */ /* 0x000fea000383ffff */
.L_x_82:
[----:B--2---:R2:W4:Y:S02]  /*13b20*/  SYNCS.PHASECHK.TRANS64.TRYWAIT P2, [R4+URZ], R5 ;  /* 0x00000005040075a7 */ /* 0x00452400080411ff */
[----:B----4-:R-:W-:Y:S05]  /*13b30*/  @!P2 NANOSLEEP.SYNCS 0x989680 ;  /* 0x009896800000a95d */ /* 0x010fea0003900000 */
[----:B------:R-:W4:Y:S02]  /*13b40*/  @!P2 SYNCS.PHASECHK.TRANS64 P2, [R4+URZ], R5 ;  /* 0x000000050400a5a7 */ /* 0x000f2400080410ff */
[----:B----4-:R-:W-:Y:S05]  /*13b50*/  @!P2 BRA `(.L_x_82) ;  /* 0xfffffffc00f0a947 */ /* 0x010fea000383ffff */
[----:B------:R-:W-:Y:S05]  /*13b60*/  BRA `(.L_x_81) ;  /* 0xffffff0c00147947 */ /* 0x000fea000383ffff */
.L_x_85:
[----:B---3--:R3:W4:Y:S02]  /*13b70*/  SYNCS.PHASECHK.TRANS64.TRYWAIT P0, [R8+URZ+0x180], R3 ;  /* 0x00018003080075a7 */ /* 0x00872400080011ff */
[----:B----4-:R-:W-:Y:S05]  /*13b80*/  @!P0 NANOSLEEP.SYNCS 0x989680 ;  /* 0x009896800000895d */ /* 0x010fea0003900000 */
[----:B------:R-:W4:Y:S02]  /*13b90*/  @!P0 SYNCS.PHASECHK.TRANS64 P0, [R8+URZ+0x180], R3 ;  /* 0x00018003080085a7 */ /* 0x000f2400080010ff */
[----:B----4-:R-:W-:Y:S05]  /*13ba0*/  @!P0 BRA `(.L_x_85) ;  /* 0xfffffffc00f08947 */ /* 0x010fea000383ffff */
[----:B------:R-:W-:Y:S05]  /*13bb0*/  BRA `(.L_x_242) ;  /* 0xffffff10002c7947 */ /* 0x000fea000383ffff */
.L_x_90:
[----:B-1----:R1:W2:Y:S02]  /*13bc0*/  SYNCS.PHASECHK.TRANS64.TRYWAIT P0, [R12+URZ+0x130], R9 ;  /* 0x000130090c0075a7 */ /* 0x0022a400080011ff */
[----:B--2---:R-:W-:Y:S05]  /*13bd0*/  @!P0 NANOSLEEP.SYNCS 0x989680 ;  /* 0x009896800000895d */ /* 0x004fea0003900000 */
[----:B------:R-:W2:Y:S02]  /*13be0*/  @!P0 SYNCS.PHASECHK.TRANS64 P0, [R12+URZ+0x130], R9 ;  /* 0x000130090c0085a7 */ /* 0x000ea400080010ff */
[----:B--2---:R-:W-:Y:S05]  /*13bf0*/  @!P0 BRA `(.L_x_90) ;  /* 0xfffffffc00f08947 */ /* 0x004fea000383ffff */
[----:B------:R-:W-:Y:S05]  /*13c00*/  BRA `(.L_x_243) ;  /* 0xffffff14005c7947 */ /* 0x000fea000383ffff */
.L_x_93:
[----:B------:R-:W-:Y:S07]  /*13c10*/  MOV R0, UR21 ;  /* 0x0000001500007c02 */ /* 0x000fee0008000f00 */
.L_x_244:
[----:B-1----:R1:W2:Y:S02]  /*13c20*/  SYNCS.PHASECHK.TRANS64.TRYWAIT P2, [R0+URZ+0x128], R9 ;  /* 0x00012809000075a7 */ /* 0x0022a400080411ff */
[----:B--2---:R-:W-:Y:S05]  /*13c30*/  @!P2 NANOSLEEP.SYNCS 0x989680 ;  /* 0x009896800000a95d */ /* 0x004fea0003900000 */
[----:B------:R-:W2:Y:S02]  /*13c40*/  @!P2 SYNCS.PHASECHK.TRANS64 P2, [R0+URZ+0x128], R9 ;  /* 0x000128090000a5a7 */ /* 0x000ea400080410ff */
[----:B--2---:R-:W-:Y:S05]  /*13c50*/  @!P2 BRA `(.L_x_244) ;  /* 0xfffffffc00f0a947 */ /* 0x004fea000383ffff */
[----:B------:R-:W-:Y:S05]  /*13c60*/  BRA `(.L_x_92) ;  /* 0xffffff1800c47947 */ /* 0x000fea000383ffff */
.L_x_96:
[----:B------:R-:W-:Y:S07]  /*13c70*/  MOV R9, UR21 ;  /* 0x0000001500097c02 */ /* 0x000fee0008000f00 */
.L_x_245:
[----:B-1----:R1:W2:Y:S02]  /*13c80*/  SYNCS.PHASECHK.TRANS64.TRYWAIT P0, [R9+URZ+0x100], R10 ;  /* 0x0001000a090075a7 */ /* 0x0022a400080011ff */
[----:B--2---:R-:W-:Y:S05]  /*13c90*/  @!P0 NANOSLEEP.SYNCS 0x989680 ;  /* 0x009896800000895d */ /* 0x004fea0003900000 */
[----:B------:R-:W2:Y:S02]  /*13ca0*/  @!P0 SYNCS.PHASECHK.TRANS64 P0, [R9+URZ+0x100], R10 ;  /* 0x0001000a090085a7 */ /* 0x000ea400080010ff */
[----:B--2---:R-:W-:Y:S05]  /*13cb0*/  @!P0 BRA `(.L_x_245) ;  /* 0xfffffffc00f08947 */ /* 0x004fea000383ffff */
[----:B------:R-:W-:Y:S05]  /*13cc0*/  BRA `(.L_x_246) ;  /* 0xffffff1c002c7947 */ /* 0x000fea000383ffff */
.L_x_97:
[----:B------:R-:W-:Y:S07]  /*13cd0*/  MOV R9, UR21 ;  /* 0x0000001500097c02 */ /* 0x000fee0008000f00 */
.L_x_247:
[----:B-1----:R1:W2:Y:S02]  /*13ce0*/  SYNCS.PHASECHK.TRANS64.TRYWAIT P0, [R9+URZ+0x108], R10 ;  /* 0x0001080a090075a7 */ /* 0x0022a400080011ff */
[----:B--2---:R-:W-:Y:S05]  /*13cf0*/  @!P0 NANOSLEEP.SYNCS 0x989680 ;  /* 0x009896800000895d */ /* 0x004fea0003900000 */
[----:B------:R-:W2:Y:S02]  /*13d00*/  @!P0 SYNCS.PHASECHK.TRANS64 P0, [R9+URZ+0x108], R10 ;  /* 0x0001080a090085a7 */ /* 0x000ea400080010ff */
[----:B--2---:R-:W-:Y:S05]  /*13d10*/  @!P0 BRA `(.L_x_247) ;  /* 0xfffffffc00f08947 */ /* 0x004fea000383ffff */
[----:B------:R-:W-:Y:S05]  /*13d20*/  BRA `(.L_x_248) ;  /* 0xffffff1c00847947 */ /* 0x000fea000383ffff */
.L_x_98:
[----:B------:R-:W-:Y:S07]  /*13d30*/  MOV R9, UR21 ;  /* 0x0000001500097c02 */ /* 0x000fee0008000f00 */
.L_x_249:
[----:B-1----:R1:W2:Y:S02]  /*13d40*/  SYNCS.PHASECHK.TRANS64.TRYWAIT P0, [R9+URZ+0x110], R10 ;  /* 0x0001100a090075a7 */ /* 0x0022a400080011ff */
[----:B--2---:R-:W-:Y:S05]  /*13d50*/  @!P0 NANOSLEEP.SYNCS 0x989680 ;  /* 0x009896800000895d */ /* 0x004fea0003900000 */
[----:B------:R-:W2:Y:S02]  /*13d60*/  @!P0 SYNCS.PHASECHK.TRANS64 P0, [R9+URZ+0x110], R10 ;  /* 0x0001100a090085a7 */ /* 0x000ea400080010ff */
[----:B--2---:R-:W-:Y:S05]  /*13d70*/  @!P0 BRA `(.L_x_249) ;  /* 0xfffffffc00f08947 */ /* 0x004fea000383ffff */
[----:B------:R-:W-:Y:S05]  /*13d80*/  BRA `(.L_x_250) ;  /* 0xffffff1c00e47947 */ /* 0x000fea000383ffff */
.L_x_99:
[----:B------:R-:W-:Y:S07]  /*13d90*/  MOV R9, UR21 ;  /* 0x0000001500097c02 */ /* 0x000fee0008000f00 */
.L_x_251:
[----:B-1----:R1:W2:Y:S02]  /*13da0*/  SYNCS.PHASECHK.TRANS64.TRYWAIT P0, [R9+URZ+0x118], R10 ;  /* 0x0001180a090075a7 */ /* 0x0022a400080011ff */
[----:B--2---:R-:W-:Y:S05]  /*13db0*/  @!P0 NANOSLEEP.SYNCS 0x989680 ;  /* 0x009896800000895d */ /* 0x004fea0003900000 */
[----:B------:R-:W2:Y:S02]  /*13dc0*/  @!P0 SYNCS.PHASECHK.TRANS64 P0, [R9+URZ+0x118], R10 ;  /* 0x0001180a090085a7 */ /* 0x000ea400080010ff */
[----:B--2---:R-:W-:Y:S05]  /*13dd0*/  @!P0 BRA `(.L_x_251) ;  /* 0xfffffffc00f08947 */ /* 0x004fea000383ffff */
[----:B------:R-:W-:Y:S05]  /*13de0*/  BRA `(.L_x_252) ;  /* 0xffffff2000447947 */ /* 0x000fea000383ffff */
.L_x_100:
[----:B------:R-:W-:Y:S07]  /*13df0*/  MOV R0, UR21 ;  /* 0x0000001500007c02 */ /* 0x000fee0008000f00 */
.L_x_253:
[----:B-1----:R1:W2:Y:S02]  /*13e00*/  SYNCS.PHASECHK.TRANS64.TRYWAIT P0, [R0+URZ+0x100], R9 ;  /* 0x00010009000075a7 */ /* 0x0022a400080011ff */
[----:B--2---:R-:W-:Y:S05]  /*13e10*/  @!P0 NANOSLEEP.SYNCS 0x989680 ;  /* 0x009896800000895d */ /* 0x004fea0003900000 */
[----:B------:R-:W2:Y:S02]  /*13e20*/  @!P0 SYNCS.PHASECHK.TRANS64 P0, [R0+URZ+0x100], R9 ;  /* 0x00010009000085a7 */ /* 0x000ea400080010ff */
[----:B--2---:R-:W-:Y:S05]  /*13e30*/  @!P0 BRA `(.L_x_253) ;  /* 0xfffffffc00f08947 */ /* 0x004fea000383ffff */
[----:B------:R-:W-:Y:S05]  /*13e40*/  BRA `(.L_x_254) ;  /* 0xffffff2000a87947 */ /* 0x000fea000383ffff */
.L_x_101:
[----:B------:R-:W-:Y:S07]  /*13e50*/  MOV R0, UR21 ;  /* 0x0000001500007c02 */ /* 0x000fee0008000f00 */
.L_x_255:
[----:B-1----:R1:W2:Y:S02]  /*13e60*/  SYNCS.PHASECHK.TRANS64.TRYWAIT P0, [R0+URZ+0x108], R9 ;  /* 0x00010809000075a7 */ /* 0x0022a400080011ff */
[----:B--2---:R-:W-:Y:S05]  /*13e70*/  @!P0 NANOSLEEP.SYNCS 0x989680 ;  /* 0x009896800000895d */ /* 0x004fea0003900000 */
[----:B------:R-:W2:Y:S02]  /*13e80*/  @!P0 SYNCS.PHASECHK.TRANS64 P0, [R0+URZ+0x108], R9 ;  /* 0x00010809000085a7 */ /* 0x000ea400080010ff */
[----:B--2---:R-:W-:Y:S05]  /*13e90*/  @!P0 BRA `(.L_x_255) ;  /* 0xfffffffc00f08947 */ /* 0x004fea000383ffff */
[----:B------:R-:W-:Y:S05]  /*13ea0*/  BRA `(.L_x_256) ;  /* 0xffffff2400087947 */ /* 0x000fea000383ffff */
.L_x_102:
[----:B------:R-:W-:Y:S07]  /*13eb0*/  MOV R0, UR21 ;  /* 0x0000001500007c02 */ /* 0x000fee0008000f00 */
.L_x_257:
[----:B-1----:R1:W2:Y:S02]  /*13ec0*/  SYNCS.PHASECHK.TRANS64.TRYWAIT P0, [R0+URZ+0x110], R9 ;  /* 0x00011009000075a7 */ /* 0x0022a400080011ff */
[----:B--2---:R-:W-:Y:S05]  /*13ed0*/  @!P0 NANOSLEEP.SYNCS 0x989680 ;  /* 0x009896800000895d */ /* 0x004fea0003900000 */
[----:B------:R-:W2:Y:S02]  /*13ee0*/  @!P0 SYNCS.PHASECHK.TRANS64 P0, [R0+URZ+0x110], R9 ;  /* 0x00011009000085a7 */ /* 0x000ea400080010ff */
[----:B--2---:R-:W-:Y:S05]  /*13ef0*/  @!P0 BRA `(.L_x_257) ;  /* 0xfffffffc00f08947 */ /* 0x004fea000383ffff */
[----:B------:R-:W-:Y:S05]  /*13f00*/  BRA `(.L_x_258) ;  /* 0xffffff24006c7947 */ /* 0x000fea000383ffff */
.L_x_103:
[----:B------:R-:W-:Y:S07]  /*13f10*/  MOV R0, UR21 ;  /* 0x0000001500007c02 */ /* 0x000fee0008000f00 */
.L_x_259:
[----:B-1----:R1:W2:Y:S02]  /*13f20*/  SYNCS.PHASECHK.TRANS64.TRYWAIT P0, [R0+URZ+0x118], R9 ;  /* 0x00011809000075a7 */ /* 0x0022a400080011ff */
[----:B--2---:R-:W-:Y:S05]  /*13f30*/  @!P0 NANOSLEEP.SYNCS 0x989680 ;  /* 0x009896800000895d */ /* 0x004fea0003900000 */
[----:B------:R-:W2:Y:S02]  /*13f40*/  @!P0 SYNCS.PHASECHK.TRANS64 P0, [R0+URZ+0x118], R9 ;  /* 0x00011809000085a7 */ /* 0x000ea400080010ff */
[----:B--2---:R-:W-:Y:S05]  /*13f50*/  @!P0 BRA `(.L_x_259) ;  /* 0xfffffffc00f08947 */ /* 0x004fea000383ffff */
[----:B------:R-:W-:Y:S05]  /*13f60*/  BRA `(.L_x_260) ;  /* 0xffffff2400c87947 */ /* 0x000fea000383ffff */
.L_x_105:
[----:B------:R-:W-:-:S07]  /*13f70*/  MOV R3, UR21 ;  /* 0x0000001500037c02 */ /* 0x000fce0008000f00 */
.L_x_261:
[----:B-1----:R1:W3:Y:S02]  /*13f80*/  SYNCS.PHASECHK.TRANS64.TRYWAIT P0, [R3+URZ+0x100], R10 ;  /* 0x0001000a030075a7 */ /* 0x0022e400080011ff */
[----:B---3--:R-:W-:Y:S05]  /*13f90*/  @!P0 NANOSLEEP.SYNCS 0x989680 ;  /* 0x009896800000895d */ /* 0x008fea0003900000 */
[----:B------:R-:W3:Y:S02]  /*13fa0*/  @!P0 SYNCS.PHASECHK.TRANS64 P0, [R3+URZ+0x100], R10 ;  /* 0x0001000a030085a7 */ /* 0x000ee400080010ff */
[----:B---3--:R-:W-:Y:S05]  /*13fb0*/  @!P0 BRA `(.L_x_261) ;  /* 0xfffffffc00f08947 */ /* 0x008fea000383ffff */
[----:B------:R-:W-:Y:S05]  /*13fc0*/  BRA `(.L_x_262) ;  /* 0xffffff2800507947 */ /* 0x000fea000383ffff */
.L_x_106:
[----:B-1----:R-:W-:-:S07]  /*13fd0*/  MOV R3, UR21 ;  /* 0x0000001500037c02 */ /* 0x002fce0008000f00 */
.L_x_263:
[----:B-1----:R1:W3:Y:S02]  /*13fe0*/  SYNCS.PHASECHK.TRANS64.TRYWAIT P0, [R3+URZ+0x108], R10 ;  /* 0x0001080a030075a7 */ /* 0x0022e400080011ff */
[----:B---3--:R-:W-:Y:S05]  /*13ff0*/  @!P0 NANOSLEEP.SYNCS 0x989680 ;  /* 0x009896800000895d */ /* 0x008fea0003900000 */
[----:B------:R-:W3:Y:S02]  /*14000*/  @!P0 SYNCS.PHASECHK.TRANS64 P0, [R3+URZ+0x108], R10 ;  /* 0x0001080a030085a7 */ /* 0x000ee400080010ff */
[----:B---3--:R-:W-:Y:S05]  /*14010*/  @!P0 BRA `(.L_x_263) ;  /* 0xfffffffc00f08947 */ /* 0x008fea000383ffff */
[----:B------:R-:W-:Y:S05]  /*14020*/  BRA `(.L_x_264) ;  /* 0xffffff2800407947 */ /* 0x000fea000383ffff */
.L_x_107:
[----:B-1----:R-:W-:-:S07]  /*14030*/  MOV R3, UR21 ;  /* 0x0000001500037c02 */ /* 0x002fce0008000f00 */
.L_x_265:
[----:B-1----:R1:W3:Y:S02]  /*14040*/  SYNCS.PHASECHK.TRANS64.TRYWAIT P0, [R3+URZ+0x110], R10 ;  /* 0x0001100a030075a7 */ /* 0x0022e400080011ff */
[----:B---3--:R-:W-:Y:S05]  /*14050*/  @!P0 NANOSLEEP.SYNCS 0x989680 ;  /* 0x009896800000895d */ /* 0x008fea0003900000 */
[----:B------:R-:W3:Y:S02]  /*14060*/  @!P0 SYNCS.PHASECHK.TRANS64 P0, [R3+URZ+0x110], R10 ;  /* 0x0001100a030085a7 */ /* 0x000ee400080010ff */
[----:B---3--:R-:W-:Y:S05]  /*14070*/  @!P0 BRA `(.L_x_265) ;  /* 0xfffffffc00f08947 */ /* 0x008fea000383ffff */
[----:B------:R-:W-:Y:S05]  /*14080*/  BRA `(.L_x_266) ;  /* 0xffffff2800347947 */ /* 0x000fea000383ffff */
.L_x_109:
[----:B-1----:R1:W2:Y:S02]  /*14090*/  SYNCS.PHASECHK.TRANS64.TRYWAIT P0, [R0+URZ+0x130], R3 ;  /* 0x00013003000075a7 */ /* 0x0022a400080011ff */
[----:B--2---:R-:W-:Y:S05]  /*140a0*/  @!P0 NANOSLEEP.SYNCS 0x989680 ;  /* 0x009896800000895d */ /* 0x004fea0003900000 */
[----:B------:R-:W2:Y:S02]  /*140b0*/  @!P0 SYNCS.PHASECHK.TRANS64 P0, [R0+URZ+0x130], R3 ;  /* 0x00013003000085a7 */ /* 0x000ea400080010ff */
[----:B--2---:R-:W-:Y:S05]  /*140c0*/  @!P0 BRA `(.L_x_109) ;  /* 0xfffffffc00f08947 */ /* 0x004fea000383ffff */
[----:B------:R-:W-:Y:S05]  /*140d0*/  BRA `(.L_x_267) ;  /* 0xffffff2c000c7947 */ /* 0x000fea000383ffff */
.L_x_120:
[----:B-1----:R-:W-:Y:S04]  /*140e0*/  MOV R3, UR45 ;  /* 0x0000002d00037c02 */ /* 0x002fe80008000f00 */
[----:B------:R1:W3:Y:S03]  /*140f0*/  SYNCS.PHASECHK.TRANS64.TRYWAIT P1, [R3+URZ+0xe0], R6 ;  /* 0x0000e006030075a7 */ /* 0x0002e600080211ff */
[----:B---3--:R-:W-:Y:S05]  /*14100*/  @!P1 NANOSLEEP.SYNCS 0x989680 ;  /* 0x009896800000995d */ /* 0x008fea0003900000 */
[----:B------:R-:W3:Y:S02]  /*14110*/  @!P1 SYNCS.PHASECHK.TRANS64 P1, [R3+URZ+0xe0], R6 ;  /* 0x0000e006030095a7 */ /* 0x000ee400080210ff */
[----:B---3--:R-:W-:Y:S05]  /*14120*/  @!P1 BRA `(.L_x_120) ;  /* 0xfffffffc00ec9947 */ /* 0x008fea000383ffff */
[----:B------:R-:W-:Y:S05]  /*14130*/  BRA `(.L_x_119) ;  /* 0xffffff3800ec7947 */ /* 0x000fea000383ffff */
.L_x_122:
[----:B-1----:R-:W-:Y:S04]  /*14140*/  MOV R3, UR45 ;  /* 0x0000002d00037c02 */ /* 0x002fe80008000f00 */
[----:B------:R1:W4:Y:S03]  /*14150*/  SYNCS.PHASECHK.TRANS64.TRYWAIT P0, [R3+URZ+0x150], R4 ;  /* 0x00015004030075a7 */ /* 0x00032600080011ff */
[----:B----4-:R-:W-:Y:S05]  /*14160*/  @!P0 NANOSLEEP.SYNCS 0x989680 ;  /* 0x009896800000895d */ /* 0x010fea0003900000 */
[----:B------:R-:W4:Y:S02]  /*14170*/  @!P0 SYNCS.PHASECHK.TRANS64 P0, [R3+URZ+0x150], R4 ;  /* 0x00015004030085a7 */ /* 0x000f2400080010ff */
[----:B----4-:R-:W-:Y:S05]  /*14180*/  @!P0 BRA `(.L_x_122) ;  /* 0xfffffffc00ec8947 */ /* 0x010fea000383ffff */
[----:B------:R-:W-:Y:S05]  /*14190*/  BRA `(.L_x_121) ;  /* 0xffffff3c001c7947 */ /* 0x000fea000383ffff */
.L_x_133:
[----:B--2---:R2:W4:Y:S02]  /*141a0*/  SYNCS.PHASECHK.TRANS64.TRYWAIT P0, [R3+URZ+0xe0], R0 ;  /* 0x0000e000030075a7 */ /* 0x00452400080011ff */
[----:B----4-:R-:W-:Y:S05]  /*141b0*/  @!P0 NANOSLEEP.SYNCS 0x989680 ;  /* 0x009896800000895d */ /* 0x010fea0003900000 */
[----:B------:R-:W4:Y:S02]  /*141c0*/  @!P0 SYNCS.PHASECHK.TRANS64 P0, [R3+URZ+0xe0], R0 ;  /* 0x0000e000030085a7 */ /* 0x000f2400080010ff */
[----:B----4-:R-:W-:Y:S05]  /*141d0*/  @!P0 BRA `(.L_x_133) ;  /* 0xfffffffc00f08947 */ /* 0x010fea000383ffff */
[----:B------:R-:W-:Y:S05]  /*141e0*/  BRA `(.L_x_132) ;  /* 0xffffff5000d07947 */ /* 0x000fea000383ffff */
.L_x_143:
[----:B-1----:R1:W2:Y:S02]  /*141f0*/  SYNCS.PHASECHK.TRANS64.TRYWAIT P0, [R11+URZ+0xe0], R8 ;  /* 0x0000e0080b0075a7 */ /* 0x0022a400080011ff */
[----:B--2---:R-:W-:Y:S05]  /*14200*/  @!P0 NANOSLEEP.SYNCS 0x989680 ;  /* 0x009896800000895d */ /* 0x004fea0003900000 */
[----:B------:R-:W2:Y:S02]  /*14210*/  @!P0 SYNCS.PHASECHK.TRANS64 P0, [R11+URZ+0xe0], R8 ;  /* 0x0000e0080b0085a7 */ /* 0x000ea400080010ff */
[----:B--2---:R-:W-:Y:S05]  /*14220*/  @!P0 BRA `(.L_x_143) ;  /* 0xfffffffc00f08947 */ /* 0x004fea000383ffff */
[----:B------:R-:W-:Y:S05]  /*14230*/  BRA `(.L_x_142) ;  /* 0xffffff68006c7947 */ /* 0x000fea000383ffff */
.L_x_153:
[----:B-1----:R1:W2:Y:S02]  /*14240*/  SYNCS.PHASECHK.TRANS64.TRYWAIT P0, [R0+URZ+0xe0], R5 ;  /* 0x0000e005000075a7 */ /* 0x0022a400080011ff */
[----:B--2---:R-:W-:Y:S05]  /*14250*/  @!P0 NANOSLEEP.SYNCS 0x989680 ;  /* 0x009896800000895d */ /* 0x004fea0003900000 */
[----:B------:R-:W2:Y:S02]  /*14260*/  @!P0 SYNCS.PHASECHK.TRANS64 P0, [R0+URZ+0xe0], R5 ;  /* 0x0000e005000085a7 */ /* 0x000ea400080010ff */
[----:B--2---:R-:W-:Y:S05]  /*14270*/  @!P0 BRA `(.L_x_153) ;  /* 0xfffffffc00f08947 */ /* 0x004fea000383ffff */
[----:B------:R-:W-:Y:S05]  /*14280*/  BRA `(.L_x_152) ;  /* 0xffffff7c00c47947 */ /* 0x000fea000383ffff */
.L_x_163:
[----:B-1----:R1:W4:Y:S02]  /*14290*/  SYNCS.PHASECHK.TRANS64.TRYWAIT P0, [R8+URZ+0xe0], R5 ;  /* 0x0000e005080075a7 */ /* 0x00232400080011ff */
[----:B----4-:R-:W-:Y:S05]  /*142a0*/  @!P0 NANOSLEEP.SYNCS 0x989680 ;  /* 0x009896800000895d */ /* 0x010fea0003900000 */
[----:B------:R-:W4:Y:S02]  /*142b0*/  @!P0 SYNCS.PHASECHK.TRANS64 P0, [R8+URZ+0xe0], R5 ;  /* 0x0000e005080085a7 */ /* 0x000f2400080010ff */
[----:B----4-:R-:W-:Y:S05]  /*142c0*/  @!P0 BRA `(.L_x_163) ;  /* 0xfffffffc00f08947 */ /* 0x010fea000383ffff */
[----:B------:R-:W-:Y:S05]  /*142d0*/  BRA `(.L_x_162) ;  /* 0xffffff9400587947 */ /* 0x000fea000383ffff */
.L_x_173:
[----:B-1----:R1:W4:Y:S02]  /*142e0*/  SYNCS.PHASECHK.TRANS64.TRYWAIT P0, [R8+URZ+0xe0], R5 ;  /* 0x0000e005080075a7 */ /* 0x00232400080011ff */
[----:B----4-:R-:W-:Y:S05]  /*142f0*/  @!P0 NANOSLEEP.SYNCS 0x989680 ;  /* 0x009896800000895d */ /* 0x010fea0003900000 */
[----:B------:R-:W4:Y:S02]  /*14300*/  @!P0 SYNCS.PHASECHK.TRANS64 P0, [R8+URZ+0xe0], R5 ;  /* 0x0000e005080085a7 */ /* 0x000f2400080010ff */
[----:B----4-:R-:W-:Y:S05]  /*14310*/  @!P0 BRA `(.L_x_173) ;  /* 0xfffffffc00f08947 */ /* 0x010fea000383ffff */
[----:B------:R-:W-:Y:S05]  /*14320*/  BRA `(.L_x_172) ;  /* 0xffffffa800c87947 */ /* 0x000fea000383ffff */
.L_x_183:
[----:B-1----:R1:W4:Y:S02]  /*14330*/  SYNCS.PHASECHK.TRANS64.TRYWAIT P0, [R0+URZ+0xe0], R5 ;  /* 0x0000e005000075a7 */ /* 0x00232400080011ff */
[----:B----4-:R-:W-:Y:S05]  /*14340*/  @!P0 NANOSLEEP.SYNCS 0x989680 ;  /* 0x009896800000895d */ /* 0x010fea0003900000 */
[----:B------:R-:W4:Y:S02]  /*14350*/  @!P0 SYNCS.PHASECHK.TRANS64 P0, [R0+URZ+0xe0], R5 ;  /* 0x0000e005000085a7 */ /* 0x000f2400080010ff */
[----:B----4-:R-:W-:Y:S05]  /*14360*/  @!P0 BRA `(.L_x_183) ;  /* 0xfffffffc00f08947 */ /* 0x010fea000383ffff */
[----:B------:R-:W-:Y:S05]  /*14370*/  BRA `(.L_x_182) ;  /* 0xffffffc0005c7947 */ /* 0x000fea000383ffff */
.L_x_193:
[----:B-1----:R1:W4:Y:S02]  /*14380*/  SYNCS.PHASECHK.TRANS64.TRYWAIT P0, [R0+URZ+0xe0], R3 ;  /* 0x0000e003000075a7 */ /* 0x00232400080011ff */
[----:B----4-:R-:W-:Y:S05]  /*14390*/  @!P0 NANOSLEEP.SYNCS 0x989680 ;  /* 0x009896800000895d */ /* 0x010fea0003900000 */
[----:B------:R-:W4:Y:S02]  /*143a0*/  @!P0 SYNCS.PHASECHK.TRANS64 P0, [R0+URZ+0xe0], R3 ;  /* 0x0000e003000085a7 */ /* 0x000f2400080010ff */
[----:B----4-:R-:W-:Y:S05]  /*143b0*/  @!P0 BRA `(.L_x_193) ;  /* 0xfffffffc00f08947 */ /* 0x010fea000383ffff */
[----:B------:R-:W-:Y:S05]  /*143c0*/  BRA `(.L_x_192) ;  /* 0xffffffd400c07947 */ /* 0x000fea000383ffff */
        .weak           $__internal_0_$__cuda_sm10x_tcgen05_guardrail_trap_col_being_dealloced_not_returned_by_alloc
        .type           $__internal_0_$__cuda_sm10x_tcgen05_guardrail_trap_col_being_dealloced_not_returned_by_alloc,@function
        .size           $__internal_0_$__cuda_sm10x_tcgen05_guardrail_trap_col_being_dealloced_not_returned_by_alloc,($__internal_1_$__cuda_sm10x_tcgen05_guardrail_trap_phase_invalid_during_alloc - $__internal_0_$__cuda_sm10x_tcgen05_guardrail_trap_col_being_dealloced_not_returned_by_alloc)
$__internal_0_$__cuda_sm10x_tcgen05_guardrail_trap_col_being_dealloced_not_returned_by_alloc:
[----:B------:R-:W-:Y:S05]  /*143d0*/  BPT.TRAP 0x1 ;  /* 0x000000040000795c */ /* 0x000fea0000300000 */
[----:B------:R-:W-:-:S04]  /*143e0*/  HFMA2 R3, -RZ, RZ, 0, 0 ;  /* 0x00000000ff037431 */ /* 0x000fc800000001ff */
[----:B------:R-:W-:Y:S05]  /*143f0*/  RET.REL.NODEC R2 `(_ZN7cutlass13device_kernelINS_4gemm6kernel13GemmUniversalIN4cute5tupleIJiiiiEEENS1_10collective13CollectiveMmaINS1_46MainloopSm100TmaUmmaWarpSpecializedBlockScaledILi14ELi2ELi1ENS5_IJNS4_1CILi4EEENSA_ILi2EEENSA_ILi1EEEEEEEENS5_IJNSA_ILi128EEENSA_ILi256EEENSA_ILi64EEEEEENS5_IJNS_12float_e2m1_tENS_13float_ue4m3_tEEEENS5_IJNS5_IJlSD_lEEENS4_6LayoutINS5_IJNS5_IJNS5_IJNSA_ILi32EEESB_EEEiEEENS5_IJNS5_IJNSA_ILi16EEESB_EEEiEEENS5_IJSD_iEEEEEENS5_IJSU_NS5_IJNS5_IJNSA_ILi0EEESD_EEENSA_ILi512EEEEEENS5_IJSX_iEEEEEEEEEEESM_S14_NS4_8TiledMMAINS4_8MMA_AtomIJNS4_17SM100_MMA_MXF4_SSISK_SK_fSL_Li128ELi256ELi16ELNS4_4UMMA5MajorE0ELS19_0ELNS18_7ScaleInE0ELS1A_0EEEEEENSO_INS5_IJSD_SD_SD_EEENS5_IJSX_SX_SX_EEEEENS5_IJNS4_10UnderscoreES1G_S1G_EEEEENS5_IJNS4_23SM90_TMA_LOAD_MULTICASTES1J_EEENS5_IJNS4_14ComposedLayoutINS4_7SwizzleILi1ELi4ELi3EEENS4_18smem_ptr_flag_bitsILi4EEENSO_INS5_IJNSA_ILi8EEESI_EEENS5_IJSI_SD_EEEEEEENSO_INS5_IJNS5_IJNS5_IJSQ_SD_EEEST_EEESD_NS5_IJSD_SD_EEEEEENS5_IJNS5_IJNS5_IJST_SZ_EEESY_EEESX_NS5_IJSB_SZ_EEEEEEEEEEEvNS4_8identityES1K_NS5_IJS1U_NSO_INS5_IJNS5_IJNS5_IJSQ_SC_EEEST_EEESD_S1X_EEENS5_IJS20_SX_NS5_IJSB_NSA_ILi1024EEEEEEEEEEEEEEvS25_EENS_8epilogue10collective18CollectiveEpilogueINS2F_23Sm100TmaWarpSpecializedILi4ELi2ELi32ELb1ELb0EEEJNS5_IJSI_SH_SI_EEENS5_IJNSO_ISI_SD_EENSO_INS5_IJSP_SC_EEENS5_IJSD_SG_EEEEEEEENS_10bfloat16_tESN_S2Q_SN_NS2F_6fusion15FusionCallbacksIS2J_NS2R_17LinearCombinationIS2Q_fS2Q_fLNS_15FloatRoundStyleE2EEES2K_S2P_JEEENS4_5SM1004TMEM4LOAD26SM100_TMEM_LOAD_32dp32b32xENS4_13SM90_TMA_LOADENS1L_INS1M_ILi2ELi4ELi3EEENS1O_ILi16EEENSO_INS5_IJS1Q_SP_EEENS5_IJSP_SD_EEEEEEENS4_39AutoVectorizingCopyWithAssumedAlignmentILi128EEENS4_14SM90_TMA_STOREES37_S39_S39_EEEvvEEEEvNT_6ParamsE) ;  /* 0xfffffebc02007950 */ /* 0x000fea0003c3ffff */
        .weak           $__internal_1_$__cuda_sm10x_tcgen05_guardrail_trap_phase_invalid_during_alloc
        .type           $__internal_1_$__cuda_sm10x_tcgen05_guardrail_trap_phase_invalid_during_alloc,@function
        .size           $__internal_1_$__cuda_sm10x_tcgen05_guardrail_trap_phase_invalid_during_alloc,($__internal_2_$__cuda_sm10x_tcgen05_guardrail_trap_unallocated_columns_being_dealloced - $__internal_1_$__cuda_sm10x_tcgen05_guardrail_trap_phase_invalid_during_alloc)
$__internal_1_$__cuda_sm10x_tcgen05_guardrail_trap_phase_invalid_during_alloc:
[----:B------:R-:W-:Y:S05]  /*14400*/  BPT.TRAP 0x1 ;  /* 0x000000040000795c */ /* 0x000fea0000300000 */
[----:B------:R-:W-:-:S04]  /*14410*/  MOV R3, 0x0 ;  /* 0x0000000000037802 */ /* 0x000fc80000000f00 */
[----:B------:R-:W-:Y:S05]  /*14420*/  RET.REL.NODEC R2 `(_ZN7cutlass13device_kernelINS_4gemm6kernel13GemmUniversalIN4cute5tupleIJiiiiEEENS1_10collective13CollectiveMmaINS1_46MainloopSm100TmaUmmaWarpSpecializedBlockScaledILi14ELi2ELi1ENS5_IJNS4_1CILi4EEENSA_ILi2EEENSA_ILi1EEEEEEEENS5_IJNSA_ILi128EEENSA_ILi256EEENSA_ILi64EEEEEENS5_IJNS_12float_e2m1_tENS_13float_ue4m3_tEEEENS5_IJNS5_IJlSD_lEEENS4_6LayoutINS5_IJNS5_IJNS5_IJNSA_ILi32EEESB_EEEiEEENS5_IJNS5_IJNSA_ILi16EEESB_EEEiEEENS5_IJSD_iEEEEEENS5_IJSU_NS5_IJNS5_IJNSA_ILi0EEESD_EEENSA_ILi512EEEEEENS5_IJSX_iEEEEEEEEEEESM_S14_NS4_8TiledMMAINS4_8MMA_AtomIJNS4_17SM100_MMA_MXF4_SSISK_SK_fSL_Li128ELi256ELi16ELNS4_4UMMA5MajorE0ELS19_0ELNS18_7ScaleInE0ELS1A_0EEEEEENSO_INS5_IJSD_SD_SD_EEENS5_IJSX_SX_SX_EEEEENS5_IJNS4_10UnderscoreES1G_S1G_EEEEENS5_IJNS4_23SM90_TMA_LOAD_MULTICASTES1J_EEENS5_IJNS4_14ComposedLayoutINS4_7SwizzleILi1ELi4ELi3EEENS4_18smem_ptr_flag_bitsILi4EEENSO_INS5_IJNSA_ILi8EEESI_EEENS5_IJSI_SD_EEEEEEENSO_INS5_IJNS5_IJNS5_IJSQ_SD_EEEST_EEESD_NS5_IJSD_SD_EEEEEENS5_IJNS5_IJNS5_IJST_SZ_EEESY_EEESX_NS5_IJSB_SZ_EEEEEEEEEEEvNS4_8identityES1K_NS5_IJS1U_NSO_INS5_IJNS5_IJNS5_IJSQ_SC_EEEST_EEESD_S1X_EEENS5_IJS20_SX_NS5_IJSB_NSA_ILi1024EEEEEEEEEEEEEEvS25_EENS_8epilogue10collective18CollectiveEpilogueINS2F_23Sm100TmaWarpSpecializedILi4ELi2ELi32ELb1ELb0EEEJNS5_IJSI_SH_SI_EEENS5_IJNSO_ISI_SD_EENSO_INS5_IJSP_SC_EEENS5_IJSD_SG_EEEEEEEENS_10bfloat16_tESN_S2Q_SN_NS2F_6fusion15FusionCallbacksIS2J_NS2R_17LinearCombinationIS2Q_fS2Q_fLNS_15FloatRoundStyleE2EEES2K_S2P_JEEENS4_5SM1004TMEM4LOAD26SM100_TMEM_LOAD_32dp32b32xENS4_13SM90_TMA_LOADENS1L_INS1M_ILi2ELi4ELi3EEENS1O_ILi16EEENSO_INS5_IJS1Q_SP_EEENS5_IJSP_SD_EEEEEEENS4_39AutoVectorizingCopyWithAssumedAlignmentILi128EEENS4_14SM90_TMA_STOREES37_S39_S39_EEEvvEEEEvNT_6ParamsE) ;  /* 0xfffffeb802f47950 */ /* 0x000fea0003c3ffff */
        .weak           $__internal_2_$__cuda_sm10x_tcgen05_guardrail_trap_unallocated_columns_being_dealloced
        .type           $__internal_2_$__cuda_sm10x_tcgen05_guardrail_trap_unallocated_columns_being_dealloced,@function
        .size           $__internal_2_$__cuda_sm10x_tcgen05_guardrail_trap_unallocated_columns_being_dealloced,(.L_x_269 - $__internal_2_$__cuda_sm10x_tcgen05_guardrail_trap_unallocated_columns_being_dealloced)
$__internal_2_$__cuda_sm10x_tcgen05_guardrail_trap_unallocated_columns_being_dealloced:
[----:B------:R-:W-:Y:S05]  /*14430*/  BPT.TRAP 0x1 ;  /* 0x000000040000795c */ /* 0x000fea0000300000 */
[----:B------:R-:W-:-:S04]  /*14440*/  HFMA2 R3, -RZ, RZ, 0, 0 ;  /* 0x00000000ff037431 */ /* 0x000fc800000001ff */
[----:B------:R-:W-:Y:S05]  /*14450*/  RET.REL.NODEC R2 `(_ZN7cutlass13device_kernelINS_4gemm6kernel13GemmUniversalIN4cute5tupleIJiiiiEEENS1_10collective13CollectiveMmaINS1_46MainloopSm100TmaUmmaWarpSpecializedBlockScaledILi14ELi2ELi1ENS5_IJNS4_1CILi4EEENSA_ILi2EEENSA_ILi1EEEEEEEENS5_IJNSA_ILi128EEENSA_ILi256EEENSA_ILi64EEEEEENS5_IJNS_12float_e2m1_tENS_13float_ue4m3_tEEEENS5_IJNS5_IJlSD_lEEENS4_6LayoutINS5_IJNS5_IJNS5_IJNSA_ILi32EEESB_EEEiEEENS5_IJNS5_IJNSA_ILi16EEESB_EEEiEEENS5_IJSD_iEEEEEENS5_IJSU_NS5_IJNS5_IJNSA_ILi0EEESD_EEENSA_ILi512EEEEEENS5_IJSX_iEEEEEEEEEEESM_S14_NS4_8TiledMMAINS4_8MMA_AtomIJNS4_17SM100_MMA_MXF4_SSISK_SK_fSL_Li128ELi256ELi16ELNS4_4UMMA5MajorE0ELS19_0ELNS18_7ScaleInE0ELS1A_0EEEEEENSO_INS5_IJSD_SD_SD_EEENS5_IJSX_SX_SX_EEEEENS5_IJNS4_10UnderscoreES1G_S1G_EEEEENS5_IJNS4_23SM90_TMA_LOAD_MULTICASTES1J_EEENS5_IJNS4_14ComposedLayoutINS4_7SwizzleILi1ELi4ELi3EEENS4_18smem_ptr_flag_bitsILi4EEENSO_INS5_IJNSA_ILi8EEESI_EEENS5_IJSI_SD_EEEEEEENSO_INS5_IJNS5_IJNS5_IJSQ_SD_EEEST_EEESD_NS5_IJSD_SD_EEEEEENS5_IJNS5_IJNS5_IJST_SZ_EEESY_EEESX_NS5_IJSB_SZ_EEEEEEEEEEEvNS4_8identityES1K_NS5_IJS1U_NSO_INS5_IJNS5_IJNS5_IJSQ_SC_EEEST_EEESD_S1X_EEENS5_IJS20_SX_NS5_IJSB_NSA_ILi1024EEEEEEEEEEEEEEvS25_EENS_8epilogue10collective18CollectiveEpilogueINS2F_23Sm100TmaWarpSpecializedILi4ELi2ELi32ELb1ELb0EEEJNS5_IJSI_SH_SI_EEENS5_IJNSO_ISI_SD_EENSO_INS5_IJSP_SC_EEENS5_IJSD_SG_EEEEEEEENS_10bfloat16_tESN_S2Q_SN_NS2F_6fusion15FusionCallbacksIS2J_NS2R_17LinearCombinationIS2Q_fS2Q_fLNS_15FloatRoundStyleE2EEES2K_S2P_JEEENS4_5SM1004TMEM4LOAD26SM100_TMEM_LOAD_32dp32b32xENS4_13SM90_TMA_LOADENS1L_INS1M_ILi2ELi4ELi3EEENS1O_ILi16EEENSO_INS5_IJS1Q_SP_EEENS5_IJSP_SD_EEEEEEENS4_39AutoVectorizingCopyWithAssumedAlignmentILi128EEENS4_14SM90_TMA_STOREES37_S39_S39_EEEvvEEEEvNT_6ParamsE) ;  /* 0xfffffeb802e87950 */ /* 0x000fea0003c3ffff */
.L_x_268:
[----:B------:R-:W-:-:S00]  /*14460*/  BRA `(.L_x_268) ;  /* 0xfffffffc00fc7947 */ /* 0x000fc0000383ffff */
[----:B------:R-:W-:-:S00]  /*14470*/  NOP ;  /* 0x0000000000007918 */ /* 0x000fc00000000000 */
        /* <DEDUP_REMOVED lines=8> */
.L_x_269:


//--------------------- .nv.global.init           --------------------------
	.section	.nv.global.init,"aw",@progbits
.nv.global.init:
	.type		$str$29,@object
	.size		$str$29,($str$30 - $str$29)
$str$29:
        /*0000*/ 	.byte	0x28, 0x61, 0x64, 0x64, 0x72, 0x65, 0x73, 0x73, 0x20, 0x26, 0x20, 0x6d, 0x61, 0x73, 0x6b, 0x29
        /*0010*/ 	.byte	0x20, 0x3d, 0x3d, 0x20, 0x30, 0x00
	.type		$str$30,@object
	.size		$str$30,($str$26 - $str$30)
$str$30:
        /*0016*/ 	.byte	0x2f, 0x74, 0x6d, 0x70, 0x2f, 0x63, 0x75, 0x74, 0x6c, 0x61, 0x73, 0x73, 0x5f, 0x73, 0x77, 0x65
        /*0026*/ 	.byte	0x65, 0x70, 0x5f, 0x73, 0x72, 0x63, 0x2f, 0x69, 0x6e, 0x63, 0x6c, 0x75, 0x64, 0x65, 0x2f, 0x63
        /*0036*/ 	.byte	0x75, 0x74, 0x65, 0x2f, 0x70, 0x6f, 0x69, 0x6e, 0x74, 0x65, 0x72, 0x5f, 0x66, 0x6c, 0x61, 0x67
        /*0046*/ 	.byte	0x67, 0x65, 0x64, 0x2e, 0x68, 0x70, 0x70, 0x00
	.type		$str$26,@object
	.size		$str$26,($str$25 - $str$26)
$str$26:
        /*004e*/ 	.byte	0x2f, 0x74, 0x6d, 0x70, 0x2f, 0x63, 0x75, 0x74, 0x6c, 0x61, 0x73, 0x73, 0x5f, 0x73, 0x77, 0x65
        /*005e*/ 	.byte	0x65, 0x70, 0x5f, 0x73, 0x72, 0x63, 0x2f, 0x69, 0x6e, 0x63, 0x6c, 0x75, 0x64, 0x65, 0x2f, 0x63
        /*006e*/ 	.byte	0x75, 0x74, 0x65, 0x2f, 0x61, 0x74, 0x6f, 0x6d, 0x2f, 0x63, 0x6f, 0x70, 0x79, 0x5f, 0x74, 0x72
        /*007e*/ 	.byte	0x61, 0x69, 0x74, 0x73, 0x5f, 0x73, 0x6d, 0x31, 0x30, 0x30, 0x2e, 0x68, 0x70, 0x70, 0x00
	.type		$str$25,@object
	.size		$str$25,(__unnamed_1 - $str$25)
$str$25:
        /*008d*/ 	.byte	0x28, 0x28, 0x75, 0x69, 0x6e, 0x74, 0x33, 0x32, 0x5f, 0x74, 0x28, 0x74, 0x68, 0x72, 0x65, 0x61
        /*009d*/ 	.byte	0x64, 0x49, 0x64, 0x78, 0x2e, 0x78, 0x29, 0x20, 0x2f, 0x20, 0x33, 0x32, 0x29, 0x20, 0x25, 0x20
        /*00ad*/ 	.byte	0x34, 0x29, 0x20, 0x3d, 0x3d, 0x20, 0x28, 0x28, 0x28, 0x74, 0x6d, 0x65, 0x6d, 0x5f, 0x61, 0x64
        /*00bd*/ 	.byte	0x64, 0x72, 0x20, 0x3e, 0x3e, 0x20, 0x31, 0x36, 0x29, 0x20, 0x2f, 0x20, 0x33, 0x32, 0x29, 0x20
        /*00cd*/ 	.byte	0x25, 0x20, 0x34, 0x29, 0x00
	.type		__unnamed_1,@object
	.size		__unnamed_1,(__unnamed_2 - __unnamed_1)
__unnamed_1:
        /*00d2*/ 	.byte	0x61, 0x75, 0x74, 0x6f, 0x20, 0x63, 0x75, 0x74, 0x65, 0x3a, 0x3a, 0x61, 0x73, 0x5f, 0x70, 0x6f
        /* <DEDUP_REMOVED lines=24> */
        /*0262*/ 	.byte	0x43, 0x3c, 0x34, 0x30, 0x39, 0x36, 0x3e, 0x3e, 0x3e, 0x3e, 0x5d, 0x00
	.type		__unnamed_2,@object
	.size		__unnamed_2,(.L_2 - __unnamed_2)
__unnamed_2:
        /* <DEDUP_REMOVED lines=42> */
        /*050e*/ 	.byte	0x3e, 0x3e, 0x5d, 0x00
.L_2:


//--------------------- .nv.shared._ZN7cutlass13device_kernelINS_4gemm6kernel13GemmUniversalIN4cute5tupleIJiiiiEEENS1_10collective13CollectiveMmaINS1_46MainloopSm100TmaUmmaWarpSpecializedBlockScaledILi14ELi2ELi1ENS5_IJNS4_1CILi4EEENSA_ILi2EEENSA_ILi1EEEEEEEENS5_IJNSA_ILi128EEENSA_ILi256EEENSA_ILi64EEEEEENS5_IJNS_12float_e2m1_tENS_13float_ue4m3_tEEEENS5_IJNS5_IJlSD_lEEENS4_6LayoutINS5_IJNS5_IJNS5_IJNSA_ILi32EEESB_EEEiEEENS5_IJNS5_IJNSA_ILi16EEESB_EEEiEEENS5_IJSD_iEEEEEENS5_IJSU_NS5_IJNS5_IJNSA_ILi0EEESD_EEENSA_ILi512EEEEEENS5_IJSX_iEEEEEEEEEEESM_S14_NS4_8TiledMMAINS4_8MMA_AtomIJNS4_17SM100_MMA_MXF4_SSISK_SK_fSL_Li128ELi256ELi16ELNS4_4UMMA5MajorE0ELS19_0ELNS18_7ScaleInE0ELS1A_0EEEEEENSO_INS5_IJSD_SD_SD_EEENS5_IJSX_SX_SX_EEEEENS5_IJNS4_10UnderscoreES1G_S1G_EEEEENS5_IJNS4_23SM90_TMA_LOAD_MULTICASTES1J_EEENS5_IJNS4_14ComposedLayoutINS4_7SwizzleILi1ELi4ELi3EEENS4_18smem_ptr_flag_bitsILi4EEENSO_INS5_IJNSA_ILi8EEESI_EEENS5_IJSI_SD_EEEEEEENSO_INS5_IJNS5_IJNS5_IJSQ_SD_EEEST_EEESD_NS5_IJSD_SD_EEEEEENS5_IJNS5_IJNS5_IJST_SZ_EEESY_EEESX_NS5_IJSB_SZ_EEEEEEEEEEEvNS4_8identityES1K_NS5_IJS1U_NSO_INS5_IJNS5_IJNS5_IJSQ_SC_EEEST_EEESD_S1X_EEENS5_IJS20_SX_NS5_IJSB_NSA_ILi1024EEEEEEEEEEEEEEvS25_EENS_8epilogue10collective18CollectiveEpilogueINS2F_23Sm100TmaWarpSpecializedILi4ELi2ELi32ELb1ELb0EEEJNS5_IJSI_SH_SI_EEENS5_IJNSO_ISI_SD_EENSO_INS5_IJSP_SC_EEENS5_IJSD_SG_EEEEEEEENS_10bfloat16_tESN_S2Q_SN_NS2F_6fusion15FusionCallbacksIS2J_NS2R_17LinearCombinationIS2Q_fS2Q_fLNS_15FloatRoundStyleE2EEES2K_S2P_JEEENS4_5SM1004TMEM4LOAD26SM100_TMEM_LOAD_32dp32b32xENS4_13SM90_TMA_LOADENS1L_INS1M_ILi2ELi4ELi3EEENS1O_ILi16EEENSO_INS5_IJS1Q_SP_EEENS5_IJSP_SD_EEEEEEENS4_39AutoVectorizingCopyWithAssumedAlignmentILi128EEENS4_14SM90_TMA_STOREES37_S39_S39_EEEvvEEEEvNT_6ParamsE --------------------------
	.section	.nv.shared._ZN7cutlass13device_kernelINS_4gemm6kernel13GemmUniversalIN4cute5tupleIJiiiiEEENS1_10collective13CollectiveMmaINS1_46MainloopSm100TmaUmmaWarpSpecializedBlockScaledILi14ELi2ELi1ENS5_IJNS4_1CILi4EEENSA_ILi2EEENSA_ILi1EEEEEEEENS5_IJNSA_ILi128EEENSA_ILi256EEENSA_ILi64EEEEEENS5_IJNS_12float_e2m1_tENS_13float_ue4m3_tEEEENS5_IJNS5_IJlSD_lEEENS4_6LayoutINS5_IJNS5_IJNS5_IJNSA_ILi32EEESB_EEEiEEENS5_IJNS5_IJNSA_ILi16EEESB_EEEiEEENS5_IJSD_iEEEEEENS5_IJSU_NS5_IJNS5_IJNSA_ILi0EEESD_EEENSA_ILi512EEEEEENS5_IJSX_iEEEEEEEEEEESM_S14_NS4_8TiledMMAINS4_8MMA_AtomIJNS4_17SM100_MMA_MXF4_SSISK_SK_fSL_Li128ELi256ELi16ELNS4_4UMMA5MajorE0ELS19_0ELNS18_7ScaleInE0ELS1A_0EEEEEENSO_INS5_IJSD_SD_SD_EEENS5_IJSX_SX_SX_EEEEENS5_IJNS4_10UnderscoreES1G_S1G_EEEEENS5_IJNS4_23SM90_TMA_LOAD_MULTICASTES1J_EEENS5_IJNS4_14ComposedLayoutINS4_7SwizzleILi1ELi4ELi3EEENS4_18smem_ptr_flag_bitsILi4EEENSO_INS5_IJNSA_ILi8EEESI_EEENS5_IJSI_SD_EEEEEEENSO_INS5_IJNS5_IJNS5_IJSQ_SD_EEEST_EEESD_NS5_IJSD_SD_EEEEEENS5_IJNS5_IJNS5_IJST_SZ_EEESY_EEESX_NS5_IJSB_SZ_EEEEEEEEEEEvNS4_8identityES1K_NS5_IJS1U_NSO_INS5_IJNS5_IJNS5_IJSQ_SC_EEEST_EEESD_S1X_EEENS5_IJS20_SX_NS5_IJSB_NSA_ILi1024EEEEEEEEEEEEEEvS25_EENS_8epilogue10collective18CollectiveEpilogueINS2F_23Sm100TmaWarpSpecializedILi4ELi2ELi32ELb1ELb0EEEJNS5_IJSI_SH_SI_EEENS5_IJNSO_ISI_SD_EENSO_INS5_IJSP_SC_EEENS5_IJSD_SG_EEEEEEEENS_10bfloat16_tESN_S2Q_SN_NS2F_6fusion15FusionCallbacksIS2J_NS2R_17LinearCombinationIS2Q_fS2Q_fLNS_15FloatRoundStyleE2EEES2K_S2P_JEEENS4_5SM1004TMEM4LOAD26SM100_TMEM_LOAD_32dp32b32xENS4_13SM90_TMA_LOADENS1L_INS1M_ILi2ELi4ELi3EEENS1O_ILi16EEENSO_INS5_IJS1Q_SP_EEENS5_IJSP_SD_EEEEEEENS4_39AutoVectorizingCopyWithAssumedAlignmentILi128EEENS4_14SM90_TMA_STOREES37_S39_S39_EEEvvEEEEvNT_6ParamsE,"aw",@nobits
	.sectionflags	@""
	.align	16
	.zero		1024


//--------------------- .nv.shared.reserved.0     --------------------------
	.section	.nv.shared.reserved.0,"aw",@nobits
	.weak		__nv_reservedSMEM_offset_0_alias
	.size		__nv_reservedSMEM_offset_0_alias, 0, 64
	.other		__nv_reservedSMEM_offset_0_alias,@"STO_CUDA_RESERVED_SHARED STV_DEFAULT"
__nv_reservedSMEM_offset_0_alias:
	.zero		0
.nv.shared.reserved.0:
	.zero		64
	.weak		__nv_reservedSMEM_tcgen05_partition
	.type		__nv_reservedSMEM_tcgen05_partition,@object
	.size		__nv_reservedSMEM_tcgen05_partition,(.L_0 - __nv_reservedSMEM_tcgen05_partition)
__nv_reservedSMEM_tcgen05_partition:
	.zero		32
.L_0:


//--------------------- .nv.global                --------------------------
	.section	.nv.global,"aw",@nobits
.nv.global:
	.type		_ZN40_INTERNAL_7cac7137_4_k_cu_1287e478_204834cute1_E,@object
	.size		_ZN40_INTERNAL_7cac7137_4_k_cu_1287e478_204834cute1_E,(_ZN40_INTERNAL_7cac7137_4_k_cu_1287e478_204834cuda3std3__45__cpo6cbeginE - _ZN40_INTERNAL_7cac7137_4_k_cu_1287e478_204834cute1_E)
_ZN40_INTERNAL_7cac7137_4_k_cu_1287e478_204834cute1_E:
	.zero		1
	.type		_ZN40_INTERNAL_7cac7137_4_k_cu_1287e478_204834cuda3std3__45__cpo6cbeginE,@object
	.size		_ZN40_INTERNAL_7cac7137_4_k_cu_1287e478_204834cuda3std3__45__cpo6cbeginE,(_ZN40_INTERNAL_7cac7137_4_k_cu_1287e478_204834cuda3std3__48in_placeE - _ZN40_INTERNAL_7cac7137_4_k_cu_1287e478_204834cuda3std3__45__cpo6cbeginE)
_ZN40_INTERNAL_7cac7137_4_k_cu_1287e478_204834cuda3std3__45__cpo6cbeginE:
	.zero		1
	.type		_ZN40_INTERNAL_7cac7137_4_k_cu_1287e478_204834cuda3std3__48in_placeE,@object
	.size		_ZN40_INTERNAL_7cac7137_4_k_cu_1287e478_204834cuda3std3__48in_placeE,(_ZN40_INTERNAL_7cac7137_4_k_cu_1287e478_204834cuda3std6ranges3__45__cpo9iter_moveE - _ZN40_INTERNAL_7cac7137_4_k_cu_1287e478_204834cuda3std3__48in_placeE)
_ZN40_INTERNAL_7cac7137_4_k_cu_1287e478_204834cuda3std3__48in_placeE:
	.zero		1
	.type		_ZN40_INTERNAL_7cac7137_4_k_cu_1287e478_204834cuda3std6ranges3__45__cpo9iter_moveE,@object
	.size		_ZN40_INTERNAL_7cac7137_4_k_cu_1287e478_204834cuda3std6ranges3__45__cpo9iter_moveE,(_ZN40_INTERNAL_7cac7137_4_k_cu_1287e478_204834cuda3std3__45__cpo5beginE - _ZN40_INTERNAL_7cac7137_4_k_cu_1287e478_204834cuda3std6ranges3__45__cpo9iter_moveE)
_ZN40_INTERNAL_7cac7137_4_k_cu_1287e478_204834cuda3std6ranges3__45__cpo9iter_moveE:
	.zero		1
	.type		_ZN40_INTERNAL_7cac7137_4_k_cu_1287e478_204834cuda3std3__45__cpo5beginE,@object
	.size		_ZN40_INTERNAL_7cac7137_4_k_cu_1287e478_204834cuda3std3__45__cpo5beginE,(_ZN40_INTERNAL_7cac7137_4_k_cu_1287e478_204834cuda3std3__442_GLOBAL__N__7cac7137_4_k_cu_1287e478_204836ignoreE - _ZN40_INTERNAL_7cac7137_4_k_cu_1287e478_204834cuda3std3__45__cpo5beginE)
_ZN40_INTERNAL_7cac7137_4_k_cu_1287e478_204834cuda3std3__45__cpo5beginE:
	.zero		1
	.type		_ZN40_INTERNAL_7cac7137_4_k_cu_1287e478_204834cuda3std3__442_GLOBAL__N__7cac7137_4_k_cu_1287e478_204836ignoreE,@object
	.size		_ZN40_INTERNAL_7cac7137_4_k_cu_1287e478_204834cuda3std3__442_GLOBAL__N__7cac7137_4_k_cu_1287e478_204836ignoreE,(_ZN40_INTERNAL_7cac7137_4_k_cu_1287e478_204834cute7productE - _ZN40_INTERNAL_7cac7137_4_k_cu_1287e478_204834cuda3std3__442_GLOBAL__N__7cac7137_4_k_cu_1287e478_204836ignoreE)
_ZN40_INTERNAL_7cac7137_4_k_cu_1287e478_204834cuda3std3__442_GLOBAL__N__7cac7137_4_k_cu_1287e478_204836ignoreE:
	.zero		1
	.type		_ZN40_INTERNAL_7cac7137_4_k_cu_1287e478_204834cute7productE,@object
	.size		_ZN40_INTERNAL_7cac7137_4_k_cu_1287e478_204834cute7productE,(_ZN40_INTERNAL_7cac7137_4_k_cu_1287e478_204834cuda3std3__45__cpo3endE - _ZN40_INTERNAL_7cac7137_4_k_cu_1287e478_204834cute7productE)
_ZN40_INTERNAL_7cac7137_4_k_cu_1287e478_204834cute7productE:
	.zero		1
	.type		_ZN40_INTERNAL_7cac7137_4_k_cu_1287e478_204834cuda3std3__45__cpo3endE,@object
	.size		_ZN40_INTERNAL_7cac7137_4_k_cu_1287e478_204834cuda3std3__45__cpo3endE,(_ZN40_INTERNAL_7cac7137_4_k_cu_1287e478_204834cuda3std3__419piecewise_constructE - _ZN40_INTERNAL_7cac7137_4_k_cu_1287e478_204834cuda3std3__45__cpo3endE)
_ZN40_INTERNAL_7cac7137_4_k_cu_1287e478_204834cuda3std3__45__cpo3endE:
	.zero		1
	.type		_ZN40_INTERNAL_7cac7137_4_k_cu_1287e478_204834cuda3std3__419piecewise_constructE,@object
	.size		_ZN40_INTERNAL_7cac7137_4_k_cu_1287e478_204834cuda3std3__419piecewise_constructE,(_ZN40_INTERNAL_7cac7137_4_k_cu_1287e478_204834cuda3std3__45__cpo4cendE - _ZN40_INTERNAL_7cac7137_4_k_cu_1287e478_204834cuda3std3__419piecewise_constructE)
_ZN40_INTERNAL_7cac7137_4_k_cu_1287e478_204834cuda3std3__419piecewise_constructE:
	.zero		1
	.type		_ZN40_INTERNAL_7cac7137_4_k_cu_1287e478_204834cuda3std3__45__cpo4cendE,@object
	.size		_ZN40_INTERNAL_7cac7137_4_k_cu_1287e478_204834cuda3std3__45__cpo4cendE,(_ZN40_INTERNAL_7cac7137_4_k_cu_1287e478_204834cuda3std6ranges3__45__cpo4swapE - _ZN40_INTERNAL_7cac7137_4_k_cu_1287e478_204834cuda3std3__45__cpo4cendE)
_ZN40_INTERNAL_7cac7137_4_k_cu_1287e478_204834cuda3std3__45__cpo4cendE:
	.zero		1
	.type		_ZN40_INTERNAL_7cac7137_4_k_cu_1287e478_204834cuda3std6ranges3__45__cpo4swapE,@object
	.size		_ZN40_INTERNAL_7cac7137_4_k_cu_1287e478_204834cuda3std6ranges3__45__cpo4swapE,(.L_10 - _ZN40_INTERNAL_7cac7137_4_k_cu_1287e478_204834cuda3std6ranges3__45__cpo4swapE)
_ZN40_INTERNAL_7cac7137_4_k_cu_1287e478_204834cuda3std6ranges3__45__cpo4swapE:
	.zero		1
.L_10:


//--------------------- .nv.constant0._ZN7cutlass13device_kernelINS_4gemm6kernel13GemmUniversalIN4cute5tupleIJiiiiEEENS1_10collective13CollectiveMmaINS1_46MainloopSm100TmaUmmaWarpSpecializedBlockScaledILi14ELi2ELi1ENS5_IJNS4_1CILi4EEENSA_ILi2EEENSA_ILi1EEEEEEEENS5_IJNSA_ILi128EEENSA_ILi256EEENSA_ILi64EEEEEENS5_IJNS_12float_e2m1_tENS_13float_ue4m3_tEEEENS5_IJNS5_IJlSD_lEEENS4_6LayoutINS5_IJNS5_IJNS5_IJNSA_ILi32EEESB_EEEiEEENS5_IJNS5_IJNSA_ILi16EEESB_EEEiEEENS5_IJSD_iEEEEEENS5_IJSU_NS5_IJNS5_IJNSA_ILi0EEESD_EEENSA_ILi512EEEEEENS5_IJSX_iEEEEEEEEEEESM_S14_NS4_8TiledMMAINS4_8MMA_AtomIJNS4_17SM100_MMA_MXF4_SSISK_SK_fSL_Li128ELi256ELi16ELNS4_4UMMA5MajorE0ELS19_0ELNS18_7ScaleInE0ELS1A_0EEEEEENSO_INS5_IJSD_SD_SD_EEENS5_IJSX_SX_SX_EEEEENS5_IJNS4_10UnderscoreES1G_S1G_EEEEENS5_IJNS4_23SM90_TMA_LOAD_MULTICASTES1J_EEENS5_IJNS4_14ComposedLayoutINS4_7SwizzleILi1ELi4ELi3EEENS4_18smem_ptr_flag_bitsILi4EEENSO_INS5_IJNSA_ILi8EEESI_EEENS5_IJSI_SD_EEEEEEENSO_INS5_IJNS5_IJNS5_IJSQ_SD_EEEST_EEESD_NS5_IJSD_SD_EEEEEENS5_IJNS5_IJNS5_IJST_SZ_EEESY_EEESX_NS5_IJSB_SZ_EEEEEEEEEEEvNS4_8identityES1K_NS5_IJS1U_NSO_INS5_IJNS5_IJNS5_IJSQ_SC_EEEST_EEESD_S1X_EEENS5_IJS20_SX_NS5_IJSB_NSA_ILi1024EEEEEEEEEEEEEEvS25_EENS_8epilogue10collective18CollectiveEpilogueINS2F_23Sm100TmaWarpSpecializedILi4ELi2ELi32ELb1ELb0EEEJNS5_IJSI_SH_SI_EEENS5_IJNSO_ISI_SD_EENSO_INS5_IJSP_SC_EEENS5_IJSD_SG_EEEEEEEENS_10bfloat16_tESN_S2Q_SN_NS2F_6fusion15FusionCallbacksIS2J_NS2R_17LinearCombinationIS2Q_fS2Q_fLNS_15FloatRoundStyleE2EEES2K_S2P_JEEENS4_5SM1004TMEM4LOAD26SM100_TMEM_LOAD_32dp32b32xENS4_13SM90_TMA_LOADENS1L_INS1M_ILi2ELi4ELi3EEENS1O_ILi16EEENSO_INS5_IJS1Q_SP_EEENS5_IJSP_SD_EEEEEEENS4_39AutoVectorizingCopyWithAssumedAlignmentILi128EEENS4_14SM90_TMA_STOREES37_S39_S39_EEEvvEEEEvNT_6ParamsE --------------------------
	.section	.nv.constant0._ZN7cutlass13device_kernelINS_4gemm6kernel13GemmUniversalIN4cute5tupleIJiiiiEEENS1_10collective13CollectiveMmaINS1_46MainloopSm100TmaUmmaWarpSpecializedBlockScaledILi14ELi2ELi1ENS5_IJNS4_1CILi4EEENSA_ILi2EEENSA_ILi1EEEEEEEENS5_IJNSA_ILi128EEENSA_ILi256EEENSA_ILi64EEEEEENS5_IJNS_12float_e2m1_tENS_13float_ue4m3_tEEEENS5_IJNS5_IJlSD_lEEENS4_6LayoutINS5_IJNS5_IJNS5_IJNSA_ILi32EEESB_EEEiEEENS5_IJNS5_IJNSA_ILi16EEESB_EEEiEEENS5_IJSD_iEEEEEENS5_IJSU_NS5_IJNS5_IJNSA_ILi0EEESD_EEENSA_ILi512EEEEEENS5_IJSX_iEEEEEEEEEEESM_S14_NS4_8TiledMMAINS4_8MMA_AtomIJNS4_17SM100_MMA_MXF4_SSISK_SK_fSL_Li128ELi256ELi16ELNS4_4UMMA5MajorE0ELS19_0ELNS18_7ScaleInE0ELS1A_0EEEEEENSO_INS5_IJSD_SD_SD_EEENS5_IJSX_SX_SX_EEEEENS5_IJNS4_10UnderscoreES1G_S1G_EEEEENS5_IJNS4_23SM90_TMA_LOAD_MULTICASTES1J_EEENS5_IJNS4_14ComposedLayoutINS4_7SwizzleILi1ELi4ELi3EEENS4_18smem_ptr_flag_bitsILi4EEENSO_INS5_IJNSA_ILi8EEESI_EEENS5_IJSI_SD_EEEEEEENSO_INS5_IJNS5_IJNS5_IJSQ_SD_EEEST_EEESD_NS5_IJSD_SD_EEEEEENS5_IJNS5_IJNS5_IJST_SZ_EEESY_EEESX_NS5_IJSB_SZ_EEEEEEEEEEEvNS4_8identityES1K_NS5_IJS1U_NSO_INS5_IJNS5_IJNS5_IJSQ_SC_EEEST_EEESD_S1X_EEENS5_IJS20_SX_NS5_IJSB_NSA_ILi1024EEEEEEEEEEEEEEvS25_EENS_8epilogue10collective18CollectiveEpilogueINS2F_23Sm100TmaWarpSpecializedILi4ELi2ELi32ELb1ELb0EEEJNS5_IJSI_SH_SI_EEENS5_IJNSO_ISI_SD_EENSO_INS5_IJSP_SC_EEENS5_IJSD_SG_EEEEEEEENS_10bfloat16_tESN_S2Q_SN_NS2F_6fusion15FusionCallbacksIS2J_NS2R_17LinearCombinationIS2Q_fS2Q_fLNS_15FloatRoundStyleE2EEES2K_S2P_JEEENS4_5SM1004TMEM4LOAD26SM100_TMEM_LOAD_32dp32b32xENS4_13SM90_TMA_LOADENS1L_INS1M_ILi2ELi4ELi3EEENS1O_ILi16EEENSO_INS5_IJS1Q_SP_EEENS5_IJSP_SD_EEEEEEENS4_39AutoVectorizingCopyWithAssumedAlignmentILi128EEENS4_14SM90_TMA_STOREES37_S39_S39_EEEvvEEEEvNT_6ParamsE,"a",@progbits
	.sectionflags	@""
	.align	4
.nv.constant0._ZN7cutlass13device_kernelINS_4gemm6kernel13GemmUniversalIN4cute5tupleIJiiiiEEENS1_10collective13CollectiveMmaINS1_46MainloopSm100TmaUmmaWarpSpecializedBlockScaledILi14ELi2ELi1ENS5_IJNS4_1CILi4EEENSA_ILi2EEENSA_ILi1EEEEEEEENS5_IJNSA_ILi128EEENSA_ILi256EEENSA_ILi64EEEEEENS5_IJNS_12float_e2m1_tENS_13float_ue4m3_tEEEENS5_IJNS5_IJlSD_lEEENS4_6LayoutINS5_IJNS5_IJNS5_IJNSA_ILi32EEESB_EEEiEEENS5_IJNS5_IJNSA_ILi16EEESB_EEEiEEENS5_IJSD_iEEEEEENS5_IJSU_NS5_IJNS5_IJNSA_ILi0EEESD_EEENSA_ILi512EEEEEENS5_IJSX_iEEEEEEEEEEESM_S14_NS4_8TiledMMAINS4_8MMA_AtomIJNS4_17SM100_MMA_MXF4_SSISK_SK_fSL_Li128ELi256ELi16ELNS4_4UMMA5MajorE0ELS19_0ELNS18_7ScaleInE0ELS1A_0EEEEEENSO_INS5_IJSD_SD_SD_EEENS5_IJSX_SX_SX_EEEEENS5_IJNS4_10UnderscoreES1G_S1G_EEEEENS5_IJNS4_23SM90_TMA_LOAD_MULTICASTES1J_EEENS5_IJNS4_14ComposedLayoutINS4_7SwizzleILi1ELi4ELi3EEENS4_18smem_ptr_flag_bitsILi4EEENSO_INS5_IJNSA_ILi8EEESI_EEENS5_IJSI_SD_EEEEEEENSO_INS5_IJNS5_IJNS5_IJSQ_SD_EEEST_EEESD_NS5_IJSD_SD_EEEEEENS5_IJNS5_IJNS5_IJST_SZ_EEESY_EEESX_NS5_IJSB_SZ_EEEEEEEEEEEvNS4_8identityES1K_NS5_IJS1U_NSO_INS5_IJNS5_IJNS5_IJSQ_SC_EEEST_EEESD_S1X_EEENS5_IJS20_SX_NS5_IJSB_NSA_ILi1024EEEEEEEEEEEEEEvS25_EENS_8epilogue10collective18CollectiveEpilogueINS2F_23Sm100TmaWarpSpecializedILi4ELi2ELi32ELb1ELb0EEEJNS5_IJSI_SH_SI_EEENS5_IJNSO_ISI_SD_EENSO_INS5_IJSP_SC_EEENS5_IJSD_SG_EEEEEEEENS_10bfloat16_tESN_S2Q_SN_NS2F_6fusion15FusionCallbacksIS2J_NS2R_17LinearCombinationIS2Q_fS2Q_fLNS_15FloatRoundStyleE2EEES2K_S2P_JEEENS4_5SM1004TMEM4LOAD26SM100_TMEM_LOAD_32dp32b32xENS4_13SM90_TMA_LOADENS1L_INS1M_ILi2ELi4ELi3EEENS1O_ILi16EEENSO_INS5_IJS1Q_SP_EEENS5_IJSP_SD_EEEEEEENS4_39AutoVectorizingCopyWithAssumedAlignmentILi128EEENS4_14SM90_TMA_STOREES37_S39_S39_EEEvvEEEEvNT_6ParamsE:
	.zero		3968


//--------------------- SYMBOLS --------------------------

	.type		.nv.reservedSmem.offset0,@object
	.size		.nv.reservedSmem.offset0,0x4
	.type		.nv.reservedSmem.cap,@object
	.size		.nv.reservedSmem.cap,0x4
	.type		__assertfail,@function
